def matmul_kernel(
    a_ptr,
    b_ptr,
    c_ptr,
    M,
    N,
    K,
    stride_am,
    stride_ak,
    stride_bk,
    stride_bn,
    stride_cm,
    stride_cn,
    BLOCK_M: tl.constexpr,
    BLOCK_N: tl.constexpr,
    BLOCK_K: tl.constexpr,
    GROUP_M: tl.constexpr,
):
    pid = tl.program_id(axis=0)
    num_pid_m = tl.cdiv(M, BLOCK_M)
    num_pid_n = tl.cdiv(N, BLOCK_N)
    num_pid_in_group = GROUP_M * num_pid_n
    group_id = pid // num_pid_in_group
    first_pid_m = group_id * GROUP_M
    group_size_m = min(num_pid_m - first_pid_m, GROUP_M)
    pid_m = first_pid_m + ((pid % num_pid_in_group) % group_size_m)
    pid_n = (pid % num_pid_in_group) // group_size_m

    offs_am = (pid_m * BLOCK_M + tl.arange(0, BLOCK_M)) % M
    offs_bn = (pid_n * BLOCK_N + tl.arange(0, BLOCK_N)) % N
    offs_k = tl.arange(0, BLOCK_K)
    a_ptrs = a_ptr + offs_am[:, None] * stride_am + offs_k[None, :] * stride_ak
    b_ptrs = b_ptr + offs_k[:, None] * stride_bk + offs_bn[None, :] * stride_bn

    acc = tl.zeros((BLOCK_M, BLOCK_N), dtype=tl.float32)
    for kk in range(0, tl.cdiv(K, BLOCK_K)):
        a = tl.load(a_ptrs, mask=offs_k[None, :] < K - kk * BLOCK_K, other=0.0)
        b = tl.load(b_ptrs, mask=offs_k[:, None] < K - kk * BLOCK_K, other=0.0)
        acc = tl.dot(a, b, acc)
        a_ptrs += BLOCK_K * stride_ak
        b_ptrs += BLOCK_K * stride_bk

    c = acc.to(c_ptr.dtype.element_ty)
    offs_cm = pid_m * BLOCK_M + tl.arange(0, BLOCK_M)
    offs_cn = pid_n * BLOCK_N + tl.arange(0, BLOCK_N)
    c_ptrs = c_ptr + offs_cm[:, None] * stride_cm + offs_cn[None, :] * stride_cn
    mask = (offs_cm[:, None] < M) & (offs_cn[None, :] < N)
    tl.store(c_ptrs, c, mask=mask)

# config = {"BLOCK_K": 64, "BLOCK_M": 128, "BLOCK_N": 256, "GROUP_M": 4, "arch": "sm_100", "dtype": "bf16", "num_ctas": 1, "num_stages": 3, "num_warps": 4}
# arch = sm_100


// ===== COMPILED SASS (sm_100a) =====

	.target	sm_100a

	.elftype	@"ET_EXEC"


//--------------------- .note.nv.tkinfo           --------------------------
	.section	.note.nv.tkinfo,"",@"SHT_NOTE"
	.sectionflags	@"SHF_NOTE_NV_TKINFO"
	.tkinfo
        /*0018*/ 	.word	0x00000081
        /*0030*/ 	.string	""
        /*0030*/ 	.string	"ptxas-blackwell"
        /*0030*/ 	.string	"Cuda compilation tools, release 12.9, V12.9.86"
        /*0030*/ 	.string	"Build cuda_12.9.r12.9/compiler.36037853_0"
        /*0030*/ 	.string	"-v  -suppress-debug-info  -lineinfo  -arch sm_100a "



//--------------------- .note.nv.cuver            --------------------------
	.section	.note.nv.cuver,"",@"SHT_NOTE"
	.sectionflags	@"SHF_NOTE_NV_CUVER"
        /*0018*/ 	.short	0x0001
        /*001a*/ 	.short	0x0064
        /*001c*/ 	.short	0x0001
        /*001e*/ 	.short	0x0000
        /*0020*/ 	.short	0x0001
        /*0022*/ 	.short	0x0000


//--------------------- .nv.info                  --------------------------
	.section	.nv.info,"",@"SHT_CUDA_INFO"
	.align	4


	//----- nvinfo : EIATTR_REGCOUNT
	.align		4
        /*0000*/ 	.byte	0x04, 0x2f
        /*0002*/ 	.short	(.L_4 - .L_3)
	.align		4
.L_3:
        /*0004*/ 	.word	index@(matmul_kernel)
        /*0008*/ 	.word	0x00000080


	//----- nvinfo : EIATTR_FRAME_SIZE
	.align		4
.L_4:
        /*000c*/ 	.byte	0x04, 0x11
        /*000e*/ 	.short	(.L_6 - .L_5)
	.align		4
.L_5:
        /*0010*/ 	.word	index@($__internal_2_$__cuda_sm10x_tcgen05_guardrail_trap_unallocated_columns_being_dealloced)
        /*0014*/ 	.word	0x000007b0


	//----- nvinfo : EIATTR_FRAME_SIZE
	.align		4
.L_6:
        /*0018*/ 	.byte	0x04, 0x11
        /*001a*/ 	.short	(.L_8 - .L_7)
	.align		4
.L_7:
        /*001c*/ 	.word	index@($__internal_1_$__cuda_sm10x_tcgen05_guardrail_trap_phase_invalid_during_alloc)
        /*0020*/ 	.word	0x000007b0


	//----- nvinfo : EIATTR_FRAME_SIZE
	.align		4
.L_8:
        /*0024*/ 	.byte	0x04, 0x11
        /*0026*/ 	.short	(.L_10 - .L_9)
	.align		4
.L_9:
        /*0028*/ 	.word	index@($__internal_0_$__cuda_sm10x_tcgen05_guardrail_trap_col_being_dealloced_not_returned_by_alloc)
        /*002c*/ 	.word	0x000007b0


	//----- nvinfo : EIATTR_FRAME_SIZE
	.align		4
.L_10:
        /*0030*/ 	.byte	0x04, 0x11
        /*0032*/ 	.short	(.L_12 - .L_11)
	.align		4
.L_11:
        /*0034*/ 	.word	index@(matmul_kernel)
        /*0038*/ 	.word	0x000007b0


	//----- nvinfo : EIATTR_MIN_STACK_SIZE
	.align		4
.L_12:
        /*003c*/ 	.byte	0x04, 0x12
        /*003e*/ 	.short	(.L_14 - .L_13)
	.align		4
.L_13:
        /*0040*/ 	.word	index@(matmul_kernel)
        /*0044*/ 	.word	0x000007b0
.L_14:


//--------------------- .nv.info.matmul_kernel    --------------------------
	.section	.nv.info.matmul_kernel,"",@"SHT_CUDA_INFO"
	.sectionflags	@""
	.align	4


	//----- nvinfo : EIATTR_CUDA_API_VERSION
	.align		4
        /*0000*/ 	.byte	0x04, 0x37
        /*0002*/ 	.short	(.L_16 - .L_15)
.L_15:
        /*0004*/ 	.word	0x00000081


	//----- nvinfo : EIATTR_KPARAM_INFO
	.align		4
.L_16:
        /*0008*/ 	.byte	0x04, 0x17
        /*000a*/ 	.short	(.L_18 - .L_17)
.L_17:
        /*000c*/ 	.word	0x00000000
        /*0010*/ 	.short	0x000d
        /*0012*/ 	.short	0x0048
        /*0014*/ 	.byte	0x00, 0xf4, 0x21, 0x00


	//----- nvinfo : EIATTR_KPARAM_INFO
	.align		4
.L_18:
        /*0018*/ 	.byte	0x04, 0x17
        /*001a*/ 	.short	(.L_20 - .L_19)
.L_19:
        /*001c*/ 	.word	0x00000000
        /*0020*/ 	.short	0x000c
        /*0022*/ 	.short	0x0040
        /*0024*/ 	.byte	0x00, 0xf4, 0x21, 0x00


	//----- nvinfo : EIATTR_KPARAM_INFO
	.align		4
.L_20:
        /*0028*/ 	.byte	0x04, 0x17
        /*002a*/ 	.short	(.L_22 - .L_21)
.L_21:
        /*002c*/ 	.word	0x00000000
        /*0030*/ 	.short	0x000b
        /*0032*/ 	.short	0x0038
        /*0034*/ 	.byte	0x00, 0xf0, 0x11, 0x00


	//----- nvinfo : EIATTR_KPARAM_INFO
	.align		4
.L_22:
        /*0038*/ 	.byte	0x04, 0x17
        /*003a*/ 	.short	(.L_24 - .L_23)
.L_23:
        /*003c*/ 	.word	0x00000000
        /*0040*/ 	.short	0x000a
        /*0042*/ 	.short	0x0034
        /*0044*/ 	.byte	0x00, 0xf0, 0x11, 0x00


	//----- nvinfo : EIATTR_KPARAM_INFO
	.align		4
.L_24:
        /*0048*/ 	.byte	0x04, 0x17
        /*004a*/ 	.short	(.L_26 - .L_25)
.L_25:
        /*004c*/ 	.word	0x00000000
        /*0050*/ 	.short	0x0009
        /*0052*/ 	.short	0x0030
        /*0054*/ 	.byte	0x00, 0xf0, 0x11, 0x00


	//----- nvinfo : EIATTR_KPARAM_INFO
	.align		4
.L_26:
        /*0058*/ 	.byte	0x04, 0x17
        /*005a*/ 	.short	(.L_28 - .L_27)
.L_27:
        /*005c*/ 	.word	0x00000000
        /*0060*/ 	.short	0x0008
        /*0062*/ 	.short	0x002c
        /*0064*/ 	.byte	0x00, 0xf0, 0x11, 0x00


	//----- nvinfo : EIATTR_KPARAM_INFO
	.align		4
.L_28:
        /*0068*/ 	.byte	0x04, 0x17
        /*006a*/ 	.short	(.L_30 - .L_29)
.L_29:
        /*006c*/ 	.word	0x00000000
        /*0070*/ 	.short	0x0007
        /*0072*/ 	.short	0x0028
        /*0074*/ 	.byte	0x00, 0xf0, 0x11, 0x00


	//----- nvinfo : EIATTR_KPARAM_INFO
	.align		4
.L_30:
        /*0078*/ 	.byte	0x04, 0x17
        /*007a*/ 	.short	(.L_32 - .L_31)
.L_31:
        /*007c*/ 	.word	0x00000000
        /*0080*/ 	.short	0x0006
        /*0082*/ 	.short	0x0024
        /*0084*/ 	.byte	0x00, 0xf0, 0x11, 0x00


	//----- nvinfo : EIATTR_KPARAM_INFO
	.align		4
.L_32:
        /*0088*/ 	.byte	0x04, 0x17
        /*008a*/ 	.short	(.L_34 - .L_33)
.L_33:
        /*008c*/ 	.word	0x00000000
        /*0090*/ 	.short	0x0005
        /*0092*/ 	.short	0x0020
        /*0094*/ 	.byte	0x00, 0xf0, 0x11, 0x00


	//----- nvinfo : EIATTR_KPARAM_INFO
	.align		4
.L_34:
        /*0098*/ 	.byte	0x04, 0x17
        /*009a*/ 	.short	(.L_36 - .L_35)
.L_35:
        /*009c*/ 	.word	0x00000000
        /*00a0*/ 	.short	0x0004
        /*00a2*/ 	.short	0x001c
        /*00a4*/ 	.byte	0x00, 0xf0, 0x11, 0x00


	//----- nvinfo : EIATTR_KPARAM_INFO
	.align		4
.L_36:
        /*00a8*/ 	.byte	0x04, 0x17
        /*00aa*/ 	.short	(.L_38 - .L_37)
.L_37:
        /*00ac*/ 	.word	0x00000000
        /*00b0*/ 	.short	0x0003
        /*00b2*/ 	.short	0x0018
        /*00b4*/ 	.byte	0x00, 0xf0, 0x11, 0x00


	//----- nvinfo : EIATTR_KPARAM_INFO
	.align		4
.L_38:
        /*00b8*/ 	.byte	0x04, 0x17
        /*00ba*/ 	.short	(.L_40 - .L_39)
.L_39:
        /*00bc*/ 	.word	0x00000000
        /*00c0*/ 	.short	0x0002
        /*00c2*/ 	.short	0x0010
        /*00c4*/ 	.byte	0x00, 0xf4, 0x21, 0x00


	//----- nvinfo : EIATTR_KPARAM_INFO
	.align		4
.L_40:
        /*00c8*/ 	.byte	0x04, 0x17
        /*00ca*/ 	.short	(.L_42 - .L_41)
.L_41:
        /*00cc*/ 	.word	0x00000000
        /*00d0*/ 	.short	0x0001
        /*00d2*/ 	.short	0x0008
        /*00d4*/ 	.byte	0x00, 0xf4, 0x21, 0x00


	//----- nvinfo : EIATTR_KPARAM_INFO
	.align		4
.L_42:
        /*00d8*/ 	.byte	0x04, 0x17
        /*00da*/ 	.short	(.L_44 - .L_43)
.L_43:
        /*00dc*/ 	.word	0x00000000
        /*00e0*/ 	.short	0x0000
        /*00e2*/ 	.short	0x0000
        /*00e4*/ 	.byte	0x00, 0xf4, 0x21, 0x00


	//----- nvinfo : EIATTR_AT_ENTRY_FRAGMENTS
	.align		4
.L_44:
        /*00e8*/ 	.byte	0x04, 0x4f
        /*00ea*/ 	.short	(.L_46 - .L_45)


	//   ....[0]....
.L_45:
        /*00ec*/ 	.word	0x00000004


	//----- nvinfo : EIATTR_RESERVED_SMEM_USED
	.align		4
.L_46:
        /*00f0*/ 	.byte	0x01, 0x41
	.zero		2


	//----- nvinfo : EIATTR_SPARSE_MMA_MASK
	.align		4
        /*00f4*/ 	.byte	0x03, 0x50
        /*00f6*/ 	.short	0x0000


	//----- nvinfo : EIATTR_TCGEN05_1CTA_USED
	.align		4
        /*00f8*/ 	.byte	0x01, 0x51
	.zero		2


	//----- nvinfo : EIATTR_MAXREG_COUNT
	.align		4
        /*00fc*/ 	.byte	0x03, 0x1b
        /*00fe*/ 	.short	0x00ff


	//----- nvinfo : EIATTR_NUM_BARRIERS
	.align		4
        /*0100*/ 	.byte	0x02, 0x4c
        /*0102*/ 	.byte	0x01
	.zero		1


	//----- nvinfo : EIATTR_ANNOTATIONS
	.align		4
        /*0104*/ 	.byte	0x04, 0x55
        /*0106*/ 	.short	(.L_48 - .L_47)


	//   ....[0]....
.L_47:
        /*0108*/ 	.word	0x00000001
        /*010c*/ 	.byte	0xe0, 0x03, 0x00, 0x00, 0x01, 0x00, 0x00, 0x00, 0x00, 0x04, 0x00, 0x00, 0x01, 0x00, 0x00, 0x00
        /* <DEDUP_REMOVED lines=1088> */
        /*451c*/ 	.byte	0x30, 0x27, 0x02, 0x00, 0x01, 0x00, 0x00, 0x00, 0x60, 0x27, 0x02, 0x00


	//----- nvinfo : EIATTR_INT_WARP_WIDE_INSTR_OFFSETS
	.align		4
.L_48:
        /*4528*/ 	.byte	0x04, 0x31
        /*452a*/ 	.short	(.L_50 - .L_49)


	//   ....[0]....
.L_49:
        /*452c*/ 	.word	0x000084b0


	//   ....[1]....
        /*4530*/ 	.word	0x000084c0


	//   ....[2]....
        /*4534*/ 	.word	0x0000b2c0


	//   ....[3]....
        /*4538*/ 	.word	0x00025600


	//   ....[4]....
        /*453c*/ 	.word	0x00025650


	//----- nvinfo : EIATTR_COOP_GROUP_MASK_REGIDS
	.align		4
.L_50:
        /*4540*/ 	.byte	0x04, 0x29
        /*4542*/ 	.short	(.L_52 - .L_51)


	//   ....[0]....
.L_51:
        /*4544*/ 	.word	0xffffffff


	//   ....[1]....
        /*4548*/ 	.word	0xffffffff


	//   ....[2]....
        /*454c*/ 	.word	0xffffffff


	//   ....[3]....
        /*4550*/ 	.word	0xffffffff


	//----- nvinfo : EIATTR_COOP_GROUP_INSTR_OFFSETS
	.align		4
.L_52:
        /*4554*/ 	.byte	0x04, 0x28
        /*4556*/ 	.short	(.L_54 - .L_53)


	//   ....[0]....
.L_53:
        /*4558*/ 	.word	0x00000070


	//   ....[1]....
        /*455c*/ 	.word	0x00000330


	//   ....[2]....
        /*4560*/ 	.word	0x00025490


	//   ....[3]....
        /*4564*/ 	.word	0x00025700


	//----- nvinfo : EIATTR_VRC_CTA_INIT_COUNT
	.align		4
.L_54:
        /*4568*/ 	.byte	0x02, 0x4a
        /*456a*/ 	.byte	0x80
	.zero		1


	//----- nvinfo : EIATTR_MBARRIER_INSTR_OFFSETS
	.align		4
        /*456c*/ 	.byte	0x04, 0x39
        /*456e*/ 	.short	(.L_56 - .L_55)


	//   ....[0]....
.L_55:
        /*4570*/ 	.word	0x00008680
        /*4574*/ 	.word	0x000000ff
        /*4578*/ 	.word	0x00000000
        /*457c*/ 	.short	0x0100
        /*457e*/ 	.byte	0x06
	.zero		1


	//   ....[1]....
        /*4580*/ 	.word	0x0000b2e0
        /*4584*/ 	.word	0x000000ff
        /*4588*/ 	.word	0x00010008
        /*458c*/ 	.short	0x0100
        /*458e*/ 	.byte	0x09
	.zero		1


	//   ....[2]....
        /*4590*/ 	.word	0x00014a40
        /*4594*/ 	.word	0x000000ff
        /*4598*/ 	.word	0x00000000
        /*459c*/ 	.short	0x010a
        /*459e*/ 	.byte	0x06
	.zero		1


	//   ....[3]....
        /*45a0*/ 	.word	0x0001ad50
        /*45a4*/ 	.word	0x000000ff
        /*45a8*/ 	.word	0x00000000
        /*45ac*/ 	.short	0x010a
        /*45ae*/ 	.byte	0x06
	.zero		1


	//   ....[4]....
        /*45b0*/ 	.word	0x0001ae10
        /*45b4*/ 	.word	0x000000ff
        /*45b8*/ 	.word	0x00010000
        /*45bc*/ 	.short	0x0108
        /*45be*/ 	.byte	0x09
	.zero		1


	//   ....[5]....
        /*45c0*/ 	.word	0x0001af30
        /*45c4*/ 	.word	0x000000ff
        /*45c8*/ 	.word	0x00010008
        /*45cc*/ 	.short	0x0108
        /*45ce*/ 	.byte	0x09
	.zero		1


	//   ....[6]....
        /*45d0*/ 	.word	0x00025720
        /*45d4*/ 	.word	0x000000ff
        /*45d8*/ 	.word	0x00000000
        /*45dc*/ 	.short	0x010a
        /*45de*/ 	.byte	0x06
	.zero		1


	//   ....[7]....
        /*45e0*/ 	.word	0x00025750
        /*45e4*/ 	.word	0x000000ff
        /*45e8*/ 	.word	0x00000000
        /*45ec*/ 	.short	0x010a
        /*45ee*/ 	.byte	0x06
	.zero		1


	//----- nvinfo : EIATTR_NUM_MBARRIERS
	.align		4
.L_56:
        /*45f0*/ 	.byte	0x03, 0x38
        /*45f2*/ 	.short	0x0002


	//----- nvinfo : EIATTR_EXIT_INSTR_OFFSETS
	.align		4
        /*45f4*/ 	.byte	0x04, 0x1c
        /*45f6*/ 	.short	(.L_58 - .L_57)


	//   ....[0]....
.L_57:
        /*45f8*/ 	.word	0x00025710


	//----- nvinfo : EIATTR_REQNTID
	.align		4
.L_58:
        /*45fc*/ 	.byte	0x04, 0x10
        /*45fe*/ 	.short	(.L_60 - .L_59)
.L_59:
        /*4600*/ 	.word	0x00000080
        /*4604*/ 	.word	0x00000001
        /*4608*/ 	.word	0x00000001


	//----- nvinfo : EIATTR_CRS_STACK_SIZE
	.align		4
.L_60:
        /*460c*/ 	.byte	0x04, 0x1e
        /*460e*/ 	.short	(.L_62 - .L_61)
.L_61:
        /*4610*/ 	.word	0x00000000


	//----- nvinfo : EIATTR_CBANK_PARAM_SIZE
	.align		4
.L_62:
        /*4614*/ 	.byte	0x03, 0x19
        /*4616*/ 	.short	0x0050


	//----- nvinfo : EIATTR_PARAM_CBANK
	.align		4
        /*4618*/ 	.byte	0x04, 0x0a
        /*461a*/ 	.short	(.L_64 - .L_63)
	.align		4
.L_63:
        /*461c*/ 	.word	index@(.nv.constant0.matmul_kernel)
        /*4620*/ 	.short	0x0380
        /*4622*/ 	.short	0x0050


	//----- nvinfo : EIATTR_SW_WAR
	.align		4
.L_64:
        /*4624*/ 	.byte	0x04, 0x36
        /*4626*/ 	.short	(.L_66 - .L_65)
.L_65:
        /*4628*/ 	.word	0x00000008
.L_66:


//--------------------- .nv.compat                --------------------------
	.section	.nv.compat,"",@"SHT_CUDA_COMPAT_INFO"
	.align	4
        /*0000*/ 	.byte	0x02, 0x02, 0x02, 0x00, 0x02, 0x05, 0x05, 0x00, 0x02, 0x03, 0x00, 0x00, 0x02, 0x06, 0x01, 0x00


//--------------------- .nv.callgraph             --------------------------
	.section	.nv.callgraph,"",@"SHT_CUDA_CALLGRAPH"
	.align	4
	.sectionentsize	8
	.align		4
        /*0000*/ 	.word	0x00000000
	.align		4
        /*0004*/ 	.word	0xffffffff
	.align		4
        /*0008*/ 	.word	0x00000000
	.align		4
        /*000c*/ 	.word	0xfffffffe
	.align		4
        /*0010*/ 	.word	0x00000000
	.align		4
        /*0014*/ 	.word	0xfffffffd
	.align		4
        /*0018*/ 	.word	0x00000000
	.align		4
        /*001c*/ 	.word	0xfffffffc


//--------------------- .text.matmul_kernel       --------------------------
	.section	.text.matmul_kernel,"ax",@progbits
	.align	128
        .global         matmul_kernel
        .type           matmul_kernel,@function
        .size           matmul_kernel,(.L_x_21 - matmul_kernel)
        .other          matmul_kernel,@"STO_CUDA_ENTRY STV_DEFAULT"
matmul_kernel:
.text.matmul_kernel:
[----:B------:R-:W0:Y:S01]  /*0000*/  LDC R1, c[0x0][0x37c] ;  /* 0x0000df00ff017b82 */ /* 0x000e220000000800 */
[----:B------:R-:W1:Y:S01]  /*0010*/  S2R R0, SR_TID.X ;  /* 0x0000000000007919 */ /* 0x000e620000002100 */
[----:B0-----:R-:W-:Y:S01]  /*0020*/  VIADD R1, R1, 0xfffff850 ;  /* 0xfffff85001017836 */ /* 0x001fe20000000000 */
[----:B-1----:R-:W-:-:S13]  /*0030*/  ISETP.GE.U32.AND P0, PT, R0, 0x20, PT ;  /* 0x000000200000780c */ /* 0x002fda0003f06070 */
[----:B------:R-:W-:Y:S02]  /*0040*/  VOTEU.ANY UP0, P0 ;  /* 0x0000000000ff7886 */ /* 0x000fe40000000100 */
[----:B------:R-:W-:Y:S05]  /*0050*/  BRA.U UP0, `(.L_x_0) ;  /* 0x0000000100b87547 */ /* 0x000fea000b800000 */
[----:B------:R-:W0:Y:S01]  /*0060*/  S2UR UR6, SR_CgaCtaId ;  /* 0x00000000000679c3 */ /* 0x000e220000008800 */
[----:B------:R-:W-:Y:S01]  /*0070*/  NOP ;  /* 0x0000000000007918 */ /* 0x000fe20000000000 */
[----:B------:R-:W-:Y:S02]  /*0080*/  UMOV UR4, 0x40 ;  /* 0x0000004000047882 */ /* 0x000fe40000000000 */
[----:B0-----:R-:W-:-:S09]  /*0090*/  ULEA UR4, UR6, UR4, 0x18 ;  /* 0x0000000406047291 */ /* 0x001fd2000f8ec0ff */
[----:B------:R-:W0:Y:S01]  /*00a0*/  LDS.U8 R0, [UR4] ;  /* 0x00000004ff007984 */ /* 0x000e220008000000 */
[----:B------:R-:W-:Y:S02]  /*00b0*/  UMOV UR4, 0x400 ;  /* 0x0000040000047882 */ /* 0x000fe40000000000 */
[----:B------:R-:W-:Y:S01]  /*00c0*/  ULEA UR4, UR6, UR4, 0x18 ;  /* 0x0000000406047291 */ /* 0x000fe2000f8ec0ff */
[----:B0-----:R-:W-:-:S13]  /*00d0*/  ISETP.NE.AND P0, PT, R0, RZ, PT ;  /* 0x000000ff0000720c */ /* 0x001fda0003f05270 */
[----:B------:R-:W-:Y:S05]  /*00e0*/  @P0 BRA `(.L_x_1) ;  /* 0x00000000007c0947 */ /* 0x000fea0003800000 */
[----:B------:R-:W-:-:S13]  /*00f0*/  ELECT P0, URZ, PT ;  /* 0x0000000000ff782f */ /* 0x000fda0003800000 */
[----:B------:R-:W-:Y:S05]  /*0100*/  @!P0 BRA `(.L_x_2) ;  /* 0x0000000000848947 */ /* 0x000fea0003800000 */
[----:B------:R-:W-:Y:S01]  /*0110*/  UMOV UR5, 0x10 ;  /* 0x0000001000057882 */ /* 0x000fe20000000000 */
[----:B------:R-:W-:Y:S02]  /*0120*/  IMAD.MOV.U32 R4, RZ, RZ, 0x1 ;  /* 0x00000001ff047424 */ /* 0x000fe400078e00ff */
[----:B------:R-:W-:Y:S02]  /*0130*/  IMAD.MOV.U32 R5, RZ, RZ, 0xffff ;  /* 0x0000ffffff057424 */ /* 0x000fe400078e00ff */
[----:B------:R-:W-:Y:S04]  /*0140*/  DEPBAR.LE SB0, 0x36 ;  /* 0x00008d800000791a */ /* 0x000fe80000000000 */
[----:B------:R-:W0:Y:S02]  /*0150*/  UTCATOMSWS.FIND_AND_SET.ALIGN UP1, UR5, UR5 ;  /* 0x00000005000575e3 */ /* 0x000e240008020800 */
[----:B0-----:R-:W-:-:S04]  /*0160*/  PLOP3.LUT P0, PT, PT, PT, UP1, 0x80, 0x8 ;  /* 0x000000000008781c */ /* 0x001fc80003f0f018 */
[----:B------:R-:W-:-:S04]  /*0170*/  SEL R0, RZ, 0xffffffff, !P0 ;  /* 0xffffffffff007807 */ /* 0x000fc80004000000 */
[----:B------:R-:W-:Y:S01]  /*0180*/  ISETP.NE.AND P0, PT, R0, RZ, PT ;  /* 0x000000ff0000720c */ /* 0x000fe20003f05270 */
[----:B------:R-:W-:-:S12]  /*0190*/  IMAD.U32 R0, RZ, RZ, UR5 ;  /* 0x00000005ff007e24 */ /* 0x000fd8000f8e00ff */
[----:B------:R-:W-:Y:S05]  /*01a0*/  @P0 BRA `(.L_x_3) ;  /* 0x0000000000240947 */ /* 0x000fea0003800000 */
.L_x_4:
[----:B------:R-:W-:Y:S05]  /*01b0*/  NANOSLEEP 0x64 ;  /* 0x000000640000795d */ /* 0x000fea0003800000 */
[----:B------:R-:W-:-:S05]  /*01c0*/  UMOV UR5, 0x10 ;  /* 0x0000001000057882 */ /* 0x000fca0000000000 */
[----:B------:R-:W-:Y:S04]  /*01d0*/  DEPBAR.LE SB0, 0x36 ;  /* 0x00008d800000791a */ /* 0x000fe80000000000 */
[----:B------:R-:W0:Y:S02]  /*01e0*/  UTCATOMSWS.FIND_AND_SET.ALIGN UP1, UR5, UR5 ;  /* 0x00000005000575e3 */ /* 0x000e240008020800 */
[----:B0-----:R-:W-:-:S04]  /*01f0*/  PLOP3.LUT P0, PT, PT, PT, UP1, 0x80, 0x8 ;  /* 0x000000000008781c */ /* 0x001fc80003f0f018 */
[----:B------:R-:W-:-:S04]  /*0200*/  SEL R0, RZ, 0xffffffff, !P0 ;  /* 0xffffffffff007807 */ /* 0x000fc80004000000 */
[----:B------:R-:W-:Y:S01]  /*0210*/  ISETP.NE.AND P0, PT, R0, RZ, PT ;  /* 0x000000ff0000720c */ /* 0x000fe20003f05270 */
[----:B------:R-:W-:-:S12]  /*0220*/  IMAD.U32 R0, RZ, RZ, UR5 ;  /* 0x00000005ff007e24 */ /* 0x000fd8000f8e00ff */
[----:B------:R-:W-:Y:S05]  /*0230*/  @!P0 BRA `(.L_x_4) ;  /* 0xfffffffc00dc8947 */ /* 0x000fea000383ffff */
.L_x_3:
[C---:B------:R-:W-:Y:S01]  /*0240*/  VIADD R3, R0.reuse, 0x10 ;  /* 0x0000001000037836 */ /* 0x040fe20000000000 */
[----:B------:R-:W-:Y:S01]  /*0250*/  UMOV UR5, 0x50 ;  /* 0x0000005000057882 */ /* 0x000fe20000000000 */
[----:B------:R-:W-:Y:S01]  /*0260*/  SHF.L.U32 R2, R5, R0, RZ ;  /* 0x0000000005027219 */ /* 0x000fe200000006ff */
[----:B------:R-:W-:Y:S01]  /*0270*/  ULEA UR5, UR6, UR5, 0x18 ;  /* 0x0000000506057291 */ /* 0x000fe2000f8ec0ff */
[----:B------:R-:W-:Y:S01]  /*0280*/  IMAD.SHL.U32 R0, R0, 0x20, RZ ;  /* 0x0000002000007824 */ /* 0x000fe200078e00ff */
[----:B------:R-:W-:-:S04]  /*0290*/  SHF.L.U32 R3, R4, R3, RZ ;  /* 0x0000000304037219 */ /* 0x000fc800000006ff */
[----:B------:R-:W-:-:S05]  /*02a0*/  LOP3.LUT R2, R3, R2, RZ, 0xfc, !PT ;  /* 0x0000000203027212 */ /* 0x000fca00078efcff */
[----:B------:R0:W-:Y:S04]  /*02b0*/  ATOMS.OR RZ, [UR5], R2 ;  /* 0x00000002ffff798c */ /* 0x0001e8000b000005 */
[----:B------:R0:W-:Y:S01]  /*02c0*/  STS [UR4], R0 ;  /* 0x00000000ff007988 */ /* 0x0001e20008000804 */
[----:B------:R-:W-:Y:S05]  /*02d0*/  BRA `(.L_x_2) ;  /* 0x0000000000107947 */ /* 0x000fea0003800000 */
.L_x_1:
[----:B------:R-:W-:Y:S01]  /*02e0*/  IMAD.MOV.U32 R0, RZ, RZ, -0x1 ;  /* 0xffffffffff007424 */ /* 0x000fe200078e00ff */
[----:B------:R-:W-:-:S04]  /*02f0*/  MOV R2, 0x320 ;  /* 0x0000032000027802 */ /* 0x000fc80000000f00 */
[----:B------:R0:W-:Y:S03]  /*0300*/  STS [UR4], R0 ;  /* 0x00000000ff007988 */ /* 0x0001e60008000804 */
[----:B0-----:R-:W-:Y:S05]  /*0310*/  CALL.REL.NOINC `($__internal_1_$__cuda_sm10x_tcgen05_guardrail_trap_phase_invalid_during_alloc) ;  /* 0x0000025400247944 */ /* 0x001fea0003c00000 */
.L_x_2:
[----:B------:R-:W-:Y:S05]  /*0320*/  WARPSYNC.ALL ;  /* 0x0000000000007948 */ /* 0x000fea0003800000 */
[----:B------:R-:W-:Y:S01]  /*0330*/  NOP ;  /* 0x0000000000007918 */ /* 0x000fe20000000000 */
.L_x_0:
[----:B------:R-:W1:Y:S01]  /*0340*/  LDC.64 R64, c[0x0][0x398] ;  /* 0x0000e600ff407b82 */ /* 0x000e620000000a00 */
[----:B------:R-:W2:Y:S01]  /*0350*/  S2R R5, SR_CTAID.X ;  /* 0x0000000000057919 */ /* 0x000ea20000002500 */
[----:B------:R-:W-:Y:S01]  /*0360*/  UMOV UR9, 0x400 ;  /* 0x0000040000097882 */ /* 0x000fe20000000000 */
[----:B------:R-:W3:Y:S05]  /*0370*/  S2R R14, SR_TID.X ;  /* 0x00000000000e7919 */ /* 0x000eea0000002100 */
[----:B------:R-:W4:Y:S08]  /*0380*/  S2UR UR4, SR_CgaCtaId ;  /* 0x00000000000479c3 */ /* 0x000f300000008800 */
[----:B------:R-:W-:Y:S06]  /*0390*/  BAR.SYNC.DEFER_BLOCKING 0x0 ;  /* 0x0000000000007b1d */ /* 0x000fec0000010000 */
[----:B------:R-:W0:Y:S01]  /*03a0*/  LDCU.64 UR20, c[0x0][0x358] ;  /* 0x00006b00ff1477ac */ /* 0x000e220008000a00 */
[----:B------:R-:W0:Y:S02]  /*03b0*/  LDCU.128 UR12, c[0x0][0x380] ;  /* 0x00007000ff0c77ac */ /* 0x000e240008000c00 */
[----:B01----:R-:W-:Y:S01]  /*03c0*/  VIADD R0, R65, 0xff ;  /* 0x000000ff41007836 */ /* 0x003fe20000000000 */
[----:B------:R-:W-:Y:S01]  /*03d0*/  IABS R13, R64 ;  /* 0x00000040000d7213 */ /* 0x000fe20000000000 */
[----:B------:R0:W-:Y:S03]  /*03e0*/  STL [R1+0x66c], R64 ;  /* 0x00066c4001007387 */ /* 0x0001e60000100800 */
[----:B------:R-:W-:Y:S01]  /*03f0*/  SHF.R.S32.HI R3, RZ, 0x1f, R0 ;  /* 0x0000001fff037819 */ /* 0x000fe20000011400 */
[----:B------:R-:W-:Y:S01]  /*0400*/  STL [R1+0x670], R65 ;  /* 0x0006704101007387 */ /* 0x000fe20000100800 */
[----:B----4-:R-:W-:-:S02]  /*0410*/  ULEA UR9, UR4, UR9, 0x18 ;  /* 0x0000000904097291 */ /* 0x010fc4000f8ec0ff */
[----:B------:R-:W-:Y:S02]  /*0420*/  LEA.HI R3, R3, R0, RZ, 0x8 ;  /* 0x0000000003037211 */ /* 0x000fe400078f40ff */
[----:B--2---:R-:W-:Y:S02]  /*0430*/  IABS R8, R5 ;  /* 0x0000000500087213 */ /* 0x004fe40000000000 */
[----:B------:R-:W-:-:S05]  /*0440*/  SHF.R.S32.HI R3, RZ, 0x8, R3 ;  /* 0x00000008ff037819 */ /* 0x000fca0000011403 */
[----:B------:R-:W-:-:S05]  /*0450*/  IMAD.SHL.U32 R4, R3, 0x4, RZ ;  /* 0x0000000403047824 */ /* 0x000fca00078e00ff */
[-C--:B------:R-:W-:Y:S02]  /*0460*/  IABS R7, R4.reuse ;  /* 0x0000000400077213 */ /* 0x080fe40000000000 */
[----:B------:R-:W-:Y:S02]  /*0470*/  IABS R10, R4 ;  /* 0x00000004000a7213 */ /* 0x000fe40000000000 */
[----:B------:R-:W1:Y:S08]  /*0480*/  I2F.RP R0, R7 ;  /* 0x0000000700007306 */ /* 0x000e700000209400 */
[----:B-1----:R-:W1:Y:S02]  /*0490*/  MUFU.RCP R0, R0 ;  /* 0x0000000000007308 */ /* 0x002e640000001000 */
[----:B-1----:R-:W-:-:S02]  /*04a0*/  VIADD R2, R0, 0xffffffe ;  /* 0x0ffffffe00027836 */ /* 0x002fc40000000000 */
[----:B------:R-:W-:-:S04]  /*04b0*/  IMAD.MOV R0, RZ, RZ, -R10 ;  /* 0x000000ffff007224 */ /* 0x000fc800078e0a0a */
[----:B------:R1:W2:Y:S02]  /*04c0*/  F2I.FTZ.U32.TRUNC.NTZ R3, R2 ;  /* 0x0000000200037305 */ /* 0x0002a4000021f000 */
[----:B-1----:R-:W-:Y:S02]  /*04d0*/  IMAD.MOV.U32 R2, RZ, RZ, RZ ;  /* 0x000000ffff027224 */ /* 0x002fe400078e00ff */
[----:B--2---:R-:W-:-:S04]  /*04e0*/  IMAD.MOV R6, RZ, RZ, -R3 ;  /* 0x000000ffff067224 */ /* 0x004fc800078e0a03 */
[----:B------:R-:W-:Y:S02]  /*04f0*/  IMAD R9, R6, R7, RZ ;  /* 0x0000000706097224 */ /* 0x000fe400078e02ff */
[----:B------:R-:W-:Y:S01]  /*0500*/  IMAD.MOV.U32 R6, RZ, RZ, R8 ;  /* 0x000000ffff067224 */ /* 0x000fe200078e0008 */
[----:B------:R-:W-:Y:S01]  /*0510*/  IABS R8, R65 ;  /* 0x0000004100087213 */ /* 0x000fe20000000000 */
[----:B------:R-:W-:-:S06]  /*0520*/  IMAD.HI.U32 R3, R3, R9, R2 ;  /* 0x0000000903037227 */ /* 0x000fcc00078e0002 */
[----:B------:R-:W-:-:S04]  /*0530*/  IMAD.HI.U32 R3, R3, R6, RZ ;  /* 0x0000000603037227 */ /* 0x000fc800078e00ff */
[----:B------:R-:W-:-:S05]  /*0540*/  IMAD R0, R3, R0, R6 ;  /* 0x0000000003007224 */ /* 0x000fca00078e0206 */
[----:B------:R-:W-:-:S13]  /*0550*/  ISETP.GT.U32.AND P1, PT, R7, R0, PT ;  /* 0x000000000700720c */ /* 0x000fda0003f24070 */
[----:B------:R-:W-:Y:S02]  /*0560*/  @!P1 IMAD.IADD R0, R0, 0x1, -R7 ;  /* 0x0000000100009824 */ /* 0x000fe400078e0a07 */
[----:B------:R-:W-:Y:S01]  /*0570*/  @!P1 VIADD R3, R3, 0x1 ;  /* 0x0000000103039836 */ /* 0x000fe20000000000 */
[----:B------:R-:W-:Y:S02]  /*0580*/  ISETP.NE.AND P1, PT, R4, RZ, PT ;  /* 0x000000ff0400720c */ /* 0x000fe40003f25270 */
[----:B------:R-:W-:Y:S02]  /*0590*/  ISETP.GE.U32.AND P0, PT, R0, R7, PT ;  /* 0x000000070000720c */ /* 0x000fe40003f06070 */
[----:B------:R-:W-:-:S04]  /*05a0*/  LOP3.LUT R0, R5, R4, RZ, 0x3c, !PT ;  /* 0x0000000405007212 */ /* 0x000fc800078e3cff */
[----:B------:R-:W-:Y:S01]  /*05b0*/  ISETP.GE.AND P2, PT, R0, RZ, PT ;  /* 0x000000ff0000720c */ /* 0x000fe20003f46270 */
[----:B------:R-:W-:-:S06]  /*05c0*/  VIADD R0, R64, 0x7f ;  /* 0x0000007f40007836 */ /* 0x000fcc0000000000 */
[----:B------:R-:W-:-:S04]  /*05d0*/  @P0 VIADD R3, R3, 0x1 ;  /* 0x0000000103030836 */ /* 0x000fc80000000000 */
[----:B------:R-:W-:Y:S01]  /*05e0*/  IMAD.MOV.U32 R2, RZ, RZ, R3 ;  /* 0x000000ffff027224 */ /* 0x000fe200078e0003 */
[----:B------:R-:W-:-:S03]  /*05f0*/  SHF.R.S32.HI R3, RZ, 0x1f, R0 ;  /* 0x0000001fff037819 */ /* 0x000fc60000011400 */
[----:B------:R-:W-:Y:S01]  /*0600*/  @!P2 IMAD.MOV R2, RZ, RZ, -R2 ;  /* 0x000000ffff02a224 */ /* 0x000fe200078e0a02 */
[----:B------:R-:W-:Y:S02]  /*0610*/  @!P1 LOP3.LUT R2, RZ, R4, RZ, 0x33, !PT ;  /* 0x00000004ff029212 */ /* 0x000fe400078e33ff */
[----:B------:R-:W-:-:S03]  /*0620*/  LEA.HI R3, R3, R0, RZ, 0x7 ;  /* 0x0000000003037211 */ /* 0x000fc600078f38ff */
[----:B------:R-:W-:Y:S02]  /*0630*/  IMAD.SHL.U32 R10, R2, 0x4, RZ ;  /* 0x00000004020a7824 */ /* 0x000fe400078e00ff */
[----:B------:R-:W-:-:S03]  /*0640*/  IMAD.MOV R2, RZ, RZ, -R2 ;  /* 0x000000ffff027224 */ /* 0x000fc600078e0a02 */
[----:B------:R-:W-:Y:S01]  /*0650*/  LEA.HI.SX32 R3, R3, -R10, 0x19 ;  /* 0x8000000a03037211 */ /* 0x000fe200078fcaff */
[----:B------:R-:W-:-:S03]  /*0660*/  IMAD R12, R4, R2, R5 ;  /* 0x00000002040c7224 */ /* 0x000fc600078e0205 */
[----:B------:R-:W-:Y:S02]  /*0670*/  VIMNMX R11, PT, PT, R3, 0x4, PT ;  /* 0x00000004030b7848 */ /* 0x000fe40003fe0100 */
[----:B------:R-:W-:Y:S02]  /*0680*/  IABS R9, R12 ;  /* 0x0000000c00097213 */ /* 0x000fe40000000000 */
[-C--:B------:R-:W-:Y:S02]  /*0690*/  IABS R7, R11.reuse ;  /* 0x0000000b00077213 */ /* 0x080fe40000000000 */
[----:B------:R-:W-:Y:S02]  /*06a0*/  IABS R4, R11 ;  /* 0x0000000b00047213 */ /* 0x000fe40000000000 */
[----:B------:R-:W1:Y:S08]  /*06b0*/  I2F.RP R0, R7 ;  /* 0x0000000700007306 */ /* 0x000e700000209400 */
[----:B-1----:R-:W1:Y:S02]  /*06c0*/  MUFU.RCP R0, R0 ;  /* 0x0000000000007308 */ /* 0x002e640000001000 */
[----:B-1----:R-:W-:-:S02]  /*06d0*/  VIADD R3, R0, 0xffffffe ;  /* 0x0ffffffe00037836 */ /* 0x002fc40000000000 */
[----:B------:R-:W-:-:S04]  /*06e0*/  IMAD.MOV R0, RZ, RZ, -R4 ;  /* 0x000000ffff007224 */ /* 0x000fc800078e0a04 */
[----:B------:R-:W1:Y:S02]  /*06f0*/  F2I.FTZ.U32.TRUNC.NTZ R3, R3 ;  /* 0x0000000300037305 */ /* 0x000e64000021f000 */
[----:B-1----:R-:W-:-:S04]  /*0700*/  IMAD.MOV R6, RZ, RZ, -R3 ;  /* 0x000000ffff067224 */ /* 0x002fc800078e0a03 */
[----:B------:R-:W-:Y:S02]  /*0710*/  IMAD.MOV.U32 R2, RZ, RZ, R6 ;  /* 0x000000ffff027224 */ /* 0x000fe400078e0006 */
[----:B------:R-:W1:Y:S02]  /*0720*/  I2F.RP R6, R8 ;  /* 0x0000000800067306 */ /* 0x000e640000209400 */
[----:B------:R-:W-:Y:S02]  /*0730*/  IMAD R5, R2, R7, RZ ;  /* 0x0000000702057224 */ /* 0x000fe400078e02ff */
[----:B------:R-:W-:-:S04]  /*0740*/  IMAD.MOV.U32 R2, RZ, RZ, RZ ;  /* 0x000000ffff027224 */ /* 0x000fc800078e00ff */
[----:B------:R-:W-:Y:S02]  /*0750*/  IMAD.HI.U32 R2, R3, R5, R2 ;  /* 0x0000000503027227 */ /* 0x000fe400078e0002 */
[----:B------:R-:W2:Y:S04]  /*0760*/  I2F.RP R3, R13 ;  /* 0x0000000d00037306 */ /* 0x000ea80000209400 */
[----:B------:R-:W-:-:S04]  /*0770*/  IMAD.HI.U32 R2, R2, R9, RZ ;  /* 0x0000000902027227 */ /* 0x000fc800078e00ff */
[----:B------:R-:W-:Y:S01]  /*0780*/  IMAD R0, R2, R0, R9 ;  /* 0x0000000002007224 */ /* 0x000fe200078e0209 */
[----:B-1----:R-:W1:Y:S01]  /*0790*/  MUFU.RCP R6, R6 ;  /* 0x0000000600067308 */ /* 0x002e620000001000 */
[----:B---3--:R-:W-:-:S03]  /*07a0*/  LOP3.LUT R9, R14, 0x7f, RZ, 0xc0, !PT ;  /* 0x0000007f0e097812 */ /* 0x008fc600078ec0ff */
[----:B------:R-:W-:-:S04]  /*07b0*/  ISETP.GT.U32.AND P1, PT, R7, R0, PT ;  /* 0x000000000700720c */ /* 0x000fc80003f24070 */
[----:B--2---:R-:W2:Y:S09]  /*07c0*/  MUFU.RCP R3, R3 ;  /* 0x0000000300037308 */ /* 0x004eb20000001000 */
[----:B------:R-:W-:Y:S02]  /*07d0*/  @!P1 IMAD.IADD R0, R0, 0x1, -R7 ;  /* 0x0000000100009824 */ /* 0x000fe400078e0a07 */
[----:B------:R-:W-:Y:S01]  /*07e0*/  @!P1 VIADD R2, R2, 0x1 ;  /* 0x0000000102029836 */ /* 0x000fe20000000000 */
[----:B------:R-:W-:-:S02]  /*07f0*/  ISETP.NE.AND P1, PT, R11, RZ, PT ;  /* 0x000000ff0b00720c */ /* 0x000fc40003f25270 */
[----:B------:R-:W-:Y:S01]  /*0800*/  ISETP.GE.U32.AND P0, PT, R0, R7, PT ;  /* 0x000000070000720c */ /* 0x000fe20003f06070 */
[----:B-1----:R-:W-:Y:S01]  /*0810*/  VIADD R7, R6, 0xffffffe ;  /* 0x0ffffffe06077836 */ /* 0x002fe20000000000 */
[----:B------:R-:W-:Y:S01]  /*0820*/  LOP3.LUT R0, R12, R11, RZ, 0x3c, !PT ;  /* 0x0000000b0c007212 */ /* 0x000fe200078e3cff */
[----:B--2---:R-:W-:Y:S01]  /*0830*/  VIADD R4, R3, 0xffffffe ;  /* 0x0ffffffe03047836 */ /* 0x004fe20000000000 */
[----:B------:R-:W-:Y:S02]  /*0840*/  SHF.R.U32.HI R3, RZ, 0x6, R14 ;  /* 0x00000006ff037819 */ /* 0x000fe4000001160e */
[----:B------:R-:W-:Y:S01]  /*0850*/  ISETP.GE.AND P2, PT, R0, RZ, PT ;  /* 0x000000ff0000720c */ /* 0x000fe20003f46270 */
[----:B------:R1:W2:Y:S01]  /*0860*/  F2I.FTZ.U32.TRUNC.NTZ R5, R4 ;  /* 0x0000000400057305 */ /* 0x0002a2000021f000 */
[----:B------:R-:W-:-:S05]  /*0870*/  SGXT.U32 R3, R3, 0x1 ;  /* 0x000000010303781a */ /* 0x000fca0000000000 */
[----:B------:R-:W-:Y:S02]  /*0880*/  @P0 VIADD R2, R2, 0x1 ;  /* 0x0000000102020836 */ /* 0x000fe40000000000 */
[----:B------:R-:W3:Y:S01]  /*0890*/  F2I.FTZ.U32.TRUNC.NTZ R7, R7 ;  /* 0x0000000700077305 */ /* 0x000ee2000021f000 */
[----:B-1----:R-:W-:-:S03]  /*08a0*/  IMAD.MOV.U32 R4, RZ, RZ, RZ ;  /* 0x000000ffff047224 */ /* 0x002fc600078e00ff */
[----:B------:R-:W-:Y:S01]  /*08b0*/  @!P2 IMAD.MOV R2, RZ, RZ, -R2 ;  /* 0x000000ffff02a224 */ /* 0x000fe200078e0a02 */
[----:B------:R-:W-:Y:S01]  /*08c0*/  @!P1 LOP3.LUT R2, RZ, R11, RZ, 0x33, !PT ;  /* 0x0000000bff029212 */ /* 0x000fe200078e33ff */
[----:B--2---:R-:W-:Y:S01]  /*08d0*/  IMAD.MOV R6, RZ, RZ, -R5 ;  /* 0x000000ffff067224 */ /* 0x004fe200078e0a05 */
[----:B------:R-:W-:-:S03]  /*08e0*/  ISETP.NE.U32.AND P2, PT, R9, RZ, PT ;  /* 0x000000ff0900720c */ /* 0x000fc60003f45070 */
[----:B------:R-:W-:Y:S02]  /*08f0*/  IMAD.MOV R0, RZ, RZ, -R2 ;  /* 0x000000ffff007224 */ /* 0x000fe400078e0a02 */
[----:B------:R-:W-:Y:S02]  /*0900*/  IMAD.SHL.U32 R2, R2, 0x100, RZ ;  /* 0x0000010002027824 */ /* 0x000fe400078e00ff */
[----:B------:R-:W-:Y:S02]  /*0910*/  IMAD R0, R11, R0, R12 ;  /* 0x000000000b007224 */ /* 0x000fe400078e020c */
[----:B------:R-:W-:Y:S01]  /*0920*/  IMAD R11, R6, R13, RZ ;  /* 0x0000000d060b7224 */ /* 0x000fe200078e02ff */
[----:B------:R-:W-:Y:S01]  /*0930*/  LOP3.LUT R3, R2, R3, RZ, 0xfc, !PT ;  /* 0x0000000302037212 */ /* 0x000fe200078efcff */
[----:B------:R-:W-:Y:S01]  /*0940*/  IMAD.IADD R0, R10, 0x1, R0 ;  /* 0x000000010a007824 */ /* 0x000fe200078e0200 */
[----:B------:R-:W-:Y:S01]  /*0950*/  STL [R1+0x648], R2 ;  /* 0x0006480201007387 */ /* 0x000fe20000100800 */
[----:B---3--:R-:W-:Y:S01]  /*0960*/  IMAD.MOV R15, RZ, RZ, -R7 ;  /* 0x000000ffff0f7224 */ /* 0x008fe200078e0a07 */
[----:B------:R-:W-:Y:S01]  /*0970*/  LOP3.LUT R16, R3, 0xfe, RZ, 0xfc, !PT ;  /* 0x000000fe03107812 */ /* 0x000fe200078efcff */
[----:B0-----:R-:W-:Y:S01]  /*0980*/  IMAD R64, R0, 0x80, R9 ;  /* 0x0000008000407824 */ /* 0x001fe200078e0209 */
[----:B------:R-:W-:Y:S01]  /*0990*/  IABS R0, R3 ;  /* 0x0000000300007213 */ /* 0x000fe20000000000 */
[----:B------:R-:W-:Y:S01]  /*09a0*/  IMAD.HI.U32 R5, R5, R11, R4 ;  /* 0x0000000b05057227 */ /* 0x000fe200078e0004 */
[----:B------:R-:W-:-:S02]  /*09b0*/  LOP3.LUT R14, R3, 0x2, RZ, 0xfc, !PT ;  /* 0x00000002030e7812 */ /* 0x000fc400078efcff */
[----:B------:R-:W-:Y:S01]  /*09c0*/  IABS R10, R64 ;  /* 0x00000040000a7213 */ /* 0x000fe20000000000 */
[----:B------:R-:W-:Y:S01]  /*09d0*/  IMAD.MOV.U32 R6, RZ, RZ, RZ ;  /* 0x000000ffff067224 */ /* 0x000fe200078e00ff */
[----:B------:R-:W-:Y:S01]  /*09e0*/  IABS R17, R14 ;  /* 0x0000000e00117213 */ /* 0x000fe20000000000 */
[----:B------:R-:W-:Y:S01]  /*09f0*/  IMAD R11, R15, R8, RZ ;  /* 0x000000080f0b7224 */ /* 0x000fe200078e02ff */
[----:B------:R-:W-:Y:S01]  /*0a00*/  IABS R15, R16 ;  /* 0x00000010000f7213 */ /* 0x000fe20000000000 */
[----:B------:R-:W-:Y:S01]  /*0a10*/  IMAD.HI.U32 R5, R5, R10, RZ ;  /* 0x0000000a05057227 */ /* 0x000fe200078e00ff */
[----:B------:R-:W-:Y:S01]  /*0a20*/  ISETP.GE.AND P0, PT, R16, RZ, PT ;  /* 0x000000ff1000720c */ /* 0x000fe20003f06270 */
[----:B------:R-:W-:Y:S01]  /*0a30*/  STL [R1+0x644], R64 ;  /* 0x0006444001007387 */ /* 0x000fe20000100800 */
[----:B------:R-:W-:Y:S01]  /*0a40*/  LOP3.LUT R16, R3, 0x8, RZ, 0xfc, !PT ;  /* 0x0000000803107812 */ /* 0x000fe200078efcff */
[----:B------:R-:W-:Y:S01]  /*0a50*/  IMAD.HI.U32 R4, R7, R11, R6 ;  /* 0x0000000b07047227 */ /* 0x000fe200078e0006 */
[C---:B------:R-:W-:Y:S01]  /*0a60*/  LOP3.LUT R20, R3.reuse, 0x18, RZ, 0xfc, !PT ;  /* 0x0000001803147812 */ /* 0x040fe200078efcff */
[----:B------:R-:W-:Y:S01]  /*0a70*/  STL [R1+0x674], R64 ;  /* 0x0006744001007387 */ /* 0x000fe20000100800 */
[----:B------:R-:W-:Y:S01]  /*0a80*/  IABS R19, R16 ;  /* 0x0000001000137213 */ /* 0x000fe20000000000 */
[----:B------:R-:W-:Y:S01]  /*0a90*/  IMAD.MOV.U32 R11, RZ, RZ, R0 ;  /* 0x000000ffff0b7224 */ /* 0x000fe200078e0000 */
[C---:B------:R-:W-:Y:S01]  /*0aa0*/  LOP3.LUT R22, R3.reuse, 0x1a, RZ, 0xfc, !PT ;  /* 0x0000001a03167812 */ /* 0x040fe200078efcff */
[----:B------:R-:W-:Y:S01]  /*0ab0*/  IMAD.MOV R5, RZ, RZ, -R5 ;  /* 0x000000ffff057224 */ /* 0x000fe200078e0a05 */
[----:B------:R-:W-:Y:S01]  /*0ac0*/  IABS R21, R20 ;  /* 0x0000001400157213 */ /* 0x000fe20000000000 */
[----:B------:R-:W-:Y:S01]  /*0ad0*/  IMAD.HI.U32 R0, R4, R11, RZ ;  /* 0x0000000b04007227 */ /* 0x000fe200078e00ff */
[----:B------:R-:W-:-:S02]  /*0ae0*/  LOP3.LUT R24, R3, 0x1c, RZ, 0xfc, !PT ;  /* 0x0000001c03187812 */ /* 0x000fc400078efcff */
[----:B------:R-:W-:Y:S01]  /*0af0*/  IABS R23, R22 ;  /* 0x0000001600177213 */ /* 0x000fe20000000000 */
[----:B------:R-:W-:Y:S01]  /*0b00*/  IMAD.MOV R12, RZ, RZ, -R0 ;  /* 0x000000ffff0c7224 */ /* 0x000fe200078e0a00 */
[----:B------:R-:W-:Y:S01]  /*0b10*/  IABS R25, R24 ;  /* 0x0000001800197213 */ /* 0x000fe20000000000 */
[----:B------:R-:W-:Y:S01]  /*0b20*/  IMAD R0, R13, R5, R10 ;  /* 0x000000050d007224 */ /* 0x000fe200078e020a */
[C---:B------:R-:W-:Y:S01]  /*0b30*/  LOP3.LUT R10, R3.reuse, 0x4, RZ, 0xfc, !PT ;  /* 0x00000004030a7812 */ /* 0x040fe200078efcff */
[----:B------:R-:W-:Y:S01]  /*0b40*/  IMAD.HI.U32 R7, R4, R15, RZ ;  /* 0x0000000f04077227 */ /* 0x000fe200078e00ff */
[----:B------:R-:W-:Y:S02]  /*0b50*/  LOP3.LUT R26, R3, 0x20, RZ, 0xfc, !PT ;  /* 0x00000020031a7812 */ /* 0x000fe400078efcff */
[----:B------:R-:W-:Y:S01]  /*0b60*/  ISETP.GT.U32.AND P1, PT, R13, R0, PT ;  /* 0x000000000d00720c */ /* 0x000fe20003f24070 */
[----:B------:R-:W-:Y:S01]  /*0b70*/  IMAD R5, R8, R12, R11 ;  /* 0x0000000c08057224 */ /* 0x000fe200078e020b */
[----:B------:R-:W-:Y:S01]  /*0b80*/  IABS R11, R10 ;  /* 0x0000000a000b7213 */ /* 0x000fe20000000000 */
[----:B------:R-:W-:Y:S01]  /*0b90*/  IMAD.MOV R7, RZ, RZ, -R7 ;  /* 0x000000ffff077224 */ /* 0x000fe200078e0a07 */
[----:B------:R-:W-:Y:S01]  /*0ba0*/  LOP3.LUT R12, R3, 0x6, RZ, 0xfc, !PT ;  /* 0x00000006030c7812 */ /* 0x000fe200078efcff */
[----:B------:R-:W-:Y:S01]  /*0bb0*/  IMAD.HI.U32 R6, R4, R17, RZ ;  /* 0x0000001104067227 */ /* 0x000fe200078e00ff */
[----:B------:R-:W-:-:S02]  /*0bc0*/  ISETP.GT.U32.AND P3, PT, R8, R5, PT ;  /* 0x000000050800720c */ /* 0x000fc40003f64070 */
[C---:B------:R-:W-:Y:S01]  /*0bd0*/  LOP3.LUT R27, R3.reuse, 0x24, RZ, 0xfc, !PT ;  /* 0x00000024031b7812 */ /* 0x040fe200078efcff */
[----:B------:R-:W-:Y:S01]  /*0be0*/  IMAD R15, R8, R7, R15 ;  /* 0x00000007080f7224 */ /* 0x000fe200078e020f */
[C---:B------:R-:W-:Y:S01]  /*0bf0*/  LOP3.LUT R30, R3.reuse, 0x30, RZ, 0xfc, !PT ;  /* 0x00000030031e7812 */ /* 0x040fe200078efcff */
[----:B------:R-:W-:Y:S01]  /*0c00*/  IMAD.MOV R6, RZ, RZ, -R6 ;  /* 0x000000ffff067224 */ /* 0x000fe200078e0a06 */
[----:B------:R-:W-:Y:S01]  /*0c10*/  LOP3.LUT R28, R3, 0x2e, RZ, 0xfc, !PT ;  /* 0x0000002e031c7812 */ /* 0x000fe200078efcff */
[----:B------:R-:W-:Y:S01]  /*0c20*/  @!P1 IMAD.IADD R0, R0, 0x1, -R13 ;  /* 0x0000000100009824 */ /* 0x000fe200078e0a0d */
[C---:B------:R-:W-:Y:S01]  /*0c30*/  ISETP.GT.U32.AND P4, PT, R8.reuse, R15, PT ;  /* 0x0000000f0800720c */ /* 0x040fe20003f84070 */
[----:B------:R-:W-:Y:S01]  /*0c40*/  IMAD R7, R8, R6, R17 ;  /* 0x0000000608077224 */ /* 0x000fe200078e0211 */
[----:B------:R-:W-:Y:S01]  /*0c50*/  IABS R17, R12 ;  /* 0x0000000c00117213 */ /* 0x000fe20000000000 */
[----:B------:R-:W-:Y:S01]  /*0c60*/  IMAD.HI.U32 R6, R4, R11, RZ ;  /* 0x0000000b04067227 */ /* 0x000fe200078e00ff */
[----:B------:R-:W-:-:S02]  /*0c70*/  ISETP.GT.U32.AND P5, PT, R13, R0, PT ;  /* 0x000000000d00720c */ /* 0x000fc40003fa4070 */
[----:B------:R-:W-:Y:S01]  /*0c80*/  IABS R29, R30 ;  /* 0x0000001e001d7213 */ /* 0x000fe20000000000 */
[----:B------:R-:W-:Y:S01]  /*0c90*/  @!P3 IMAD.IADD R5, R5, 0x1, -R8 ;  /* 0x000000010505b824 */ /* 0x000fe200078e0a08 */
[----:B------:R-:W-:Y:S01]  /*0ca0*/  ISETP.GE.AND P3, PT, R14, RZ, PT ;  /* 0x000000ff0e00720c */ /* 0x000fe20003f66270 */
[----:B------:R-:W-:Y:S01]  /*0cb0*/  IMAD.MOV R9, RZ, RZ, -R6 ;  /* 0x000000ffff097224 */ /* 0x000fe200078e0a06 */
[C---:B------:R-:W-:Y:S01]  /*0cc0*/  LOP3.LUT R14, R3.reuse, 0xa, RZ, 0xfc, !PT ;  /* 0x0000000a030e7812 */ /* 0x040fe200078efcff */
[----:B------:R-:W-:Y:S01]  /*0cd0*/  IMAD.HI.U32 R6, R4, R17, RZ ;  /* 0x0000001104067227 */ /* 0x000fe200078e00ff */
[C---:B------:R-:W-:Y:S02]  /*0ce0*/  ISETP.GT.U32.AND P1, PT, R8.reuse, R5, PT ;  /* 0x000000050800720c */ /* 0x040fe40003f24070 */
[----:B------:R-:W-:Y:S01]  /*0cf0*/  LOP3.LUT R32, R3, 0x32, RZ, 0xfc, !PT ;  /* 0x0000003203207812 */ /* 0x000fe200078efcff */
[----:B------:R-:W-:Y:S01]  /*0d00*/  @!P4 IMAD.IADD R15, R15, 0x1, -R8 ;  /* 0x000000010f0fc824 */ /* 0x000fe200078e0a08 */
[C---:B------:R-:W-:Y:S01]  /*0d10*/  ISETP.GT.U32.AND P4, PT, R8.reuse, R7, PT ;  /* 0x000000070800720c */ /* 0x040fe20003f84070 */
[----:B------:R-:W-:Y:S01]  /*0d20*/  IMAD R11, R8, R9, R11 ;  /* 0x00000009080b7224 */ /* 0x000fe200078e020b */
[C---:B------:R-:W-:Y:S01]  /*0d30*/  LOP3.LUT R33, R3.reuse, 0x34, RZ, 0xfc, !PT ;  /* 0x0000003403217812 */ /* 0x040fe200078efcff */
[----:B------:R-:W-:Y:S01]  /*0d40*/  @!P5 IMAD.IADD R0, R0, 0x1, -R13 ;  /* 0x000000010000d824 */ /* 0x000fe200078e0a0d */
[C---:B------:R-:W-:Y:S01]  /*0d50*/  ISETP.GE.AND P5, PT, R3.reuse, RZ, PT ;  /* 0x000000ff0300720c */ /* 0x040fe20003fa6270 */
[----:B------:R-:W-:Y:S01]  /*0d60*/  IMAD.MOV R13, RZ, RZ, -R6 ;  /* 0x000000ffff0d7224 */ /* 0x000fe200078e0a06 */
[----:B------:R-:W-:Y:S01]  /*0d70*/  ISETP.GT.U32.AND P6, PT, R8, R15, PT ;  /* 0x0000000f0800720c */ /* 0x000fe20003fc4070 */
[----:B------:R-:W-:Y:S01]  /*0d80*/  IMAD.HI.U32 R6, R4, R19, RZ ;  /* 0x0000001304067227 */ /* 0x000fe200078e00ff */
[----:B------:R0:W-:Y:S01]  /*0d90*/  STL [R1+0x678], R0 ;  /* 0x0006780001007387 */ /* 0x0001e20000100800 */
[----:B------:R-:W-:-:S02]  /*0da0*/  LOP3.LUT R35, R3, 0x38, RZ, 0xfc, !PT ;  /* 0x0000003803237812 */ /* 0x000fc400078efcff */
[--C-:B------:R-:W-:Y:S01]  /*0db0*/  @!P1 IMAD.IADD R5, R5, 0x1, -R8.reuse ;  /* 0x0000000105059824 */ /* 0x100fe200078e0a08 */
[C---:B------:R-:W-:Y:S01]  /*0dc0*/  ISETP.GT.U32.AND P1, PT, R8.reuse, R11, PT ;  /* 0x0000000b0800720c */ /* 0x040fe20003f24070 */
[----:B------:R-:W-:Y:S01]  /*0dd0*/  @!P4 IMAD.IADD R7, R7, 0x1, -R8 ;  /* 0x000000010707c824 */ /* 0x000fe200078e0a08 */
[C---:B------:R-:W-:Y:S01]  /*0de0*/  LOP3.LUT R34, R3.reuse, 0x36, RZ, 0xfc, !PT ;  /* 0x0000003603227812 */ /* 0x040fe200078efcff */
[C---:B------:R-:W-:Y:S01]  /*0df0*/  IMAD R13, R8.reuse, R13, R17 ;  /* 0x0000000d080d7224 */ /* 0x040fe200078e0211 */
[----:B------:R-:W-:Y:S01]  /*0e00*/  LOP3.LUT R36, R3, 0x3a, RZ, 0xfc, !PT ;  /* 0x0000003a03247812 */ /* 0x000fe200078efcff */
[----:B------:R-:W-:Y:S01]  /*0e10*/  IMAD.MOV R6, RZ, RZ, -R6 ;  /* 0x000000ffff067224 */ /* 0x000fe200078e0a06 */
[C---:B------:R-:W-:Y:S01]  /*0e20*/  ISETP.GT.U32.AND P4, PT, R8.reuse, R7, PT ;  /* 0x000000070800720c */ /* 0x040fe20003f84070 */
[----:B------:R-:W-:Y:S01]  /*0e30*/  IMAD.MOV.U32 R18, RZ, RZ, R5 ;  /* 0x000000ffff127224 */ /* 0x000fe200078e0005 */
[----:B------:R-:W-:Y:S01]  /*0e40*/  IABS R31, R36 ;  /* 0x00000024001f7213 */ /* 0x000fe20000000000 */
[C---:B------:R-:W-:Y:S01]  /*0e50*/  IMAD R5, R8.reuse, R6, R19 ;  /* 0x0000000608057224 */ /* 0x040fe200078e0213 */
[----:B------:R-:W-:Y:S01]  /*0e60*/  IABS R6, R14 ;  /* 0x0000000e00067213 */ /* 0x000fe20000000000 */
[----:B------:R-:W-:Y:S01]  /*0e70*/  @!P5 IMAD.MOV R18, RZ, RZ, -R18 ;  /* 0x000000ffff12d224 */ /* 0x000fe200078e0a12 */
[----:B------:R-:W-:Y:S01]  /*0e80*/  ISETP.GT.U32.AND P5, PT, R8, R13, PT ;  /* 0x0000000d0800720c */ /* 0x000fe20003fa4070 */
[--C-:B------:R-:W-:Y:S01]  /*0e90*/  @!P1 IMAD.IADD R11, R11, 0x1, -R8.reuse ;  /* 0x000000010b0b9824 */ /* 0x100fe200078e0a08 */
[----:B------:R-:W-:Y:S01]  /*0ea0*/  LOP3.LUT R37, R3, 0x3e, RZ, 0xfc, !PT ;  /* 0x0000003e03257812 */ /* 0x000fe200078efcff */
[--C-:B------:R-:W-:Y:S01]  /*0eb0*/  @!P6 IMAD.IADD R15, R15, 0x1, -R8.reuse ;  /* 0x000000010f0fe824 */ /* 0x100fe200078e0a08 */
[----:B------:R-:W-:Y:S01]  /*0ec0*/  ISETP.GE.AND P6, PT, R10, RZ, PT ;  /* 0x000000ff0a00720c */ /* 0x000fe20003fc6270 */
[----:B------:R1:W-:Y:S01]  /*0ed0*/  STL [R1+0x24], R18 ;  /* 0x0000241201007387 */ /* 0x0003e20000100800 */
[C---:B------:R-:W-:Y:S01]  /*0ee0*/  ISETP.GT.U32.AND P1, PT, R8.reuse, R11, PT ;  /* 0x0000000b0800720c */ /* 0x040fe20003f24070 */
[----:B------:R-:W-:Y:S01]  /*0ef0*/  @!P4 IMAD.IADD R7, R7, 0x1, -R8 ;  /* 0x000000010707c824 */ /* 0x000fe200078e0a08 */
[----:B------:R-:W-:Y:S01]  /*0f00*/  ISETP.GT.U32.AND P4, PT, R8, R5, PT ;  /* 0x000000050800720c */ /* 0x000fe20003f84070 */
[----:B------:R-:W-:Y:S01]  /*0f10*/  IMAD.MOV.U32 R9, RZ, RZ, R15 ;  /* 0x000000ffff097224 */ /* 0x000fe200078e000f */
[C---:B------:R-:W-:Y:S01]  /*0f20*/  LOP3.LUT R10, R3.reuse, 0xc, RZ, 0xfc, !PT ;  /* 0x0000000c030a7812 */ /* 0x040fe200078efcff */
[----:B------:R-:W-:Y:S01]  /*0f30*/  IMAD.MOV.U32 R15, RZ, RZ, R6 ;  /* 0x000000ffff0f7224 */ /* 0x000fe200078e0006 */
[C---:B------:R-:W-:Y:S01]  /*0f40*/  LOP3.LUT R38, R3.reuse, 0x48, RZ, 0xfc, !PT ;  /* 0x0000004803267812 */ /* 0x040fe200078efcff */
[----:B0-----:R-:W-:Y:S01]  /*0f50*/  IMAD.MOV.U32 R0, RZ, RZ, R7 ;  /* 0x000000ffff007224 */ /* 0x001fe200078e0007 */
[----:B------:R-:W-:Y:S01]  /*0f60*/  IABS R17, R10 ;  /* 0x0000000a00117213 */ /* 0x000fe20000000000 */
[----:B------:R-:W-:Y:S01]  /*0f70*/  IMAD.HI.U32 R6, R4, R15, RZ ;  /* 0x0000000f04067227 */ /* 0x000fe200078e00ff */
[----:B-1----:R-:W-:-:S02]  /*0f80*/  LOP3.LUT R18, R3, 0x16, RZ, 0xfc, !PT ;  /* 0x0000001603127812 */ /* 0x002fc400078efcff */
[----:B------:R-:W-:Y:S01]  /*0f90*/  IABS R39, R38 ;  /* 0x0000002600277213 */ /* 0x000fe20000000000 */
[----:B------:R-:W-:Y:S01]  /*0fa0*/  @!P0 IMAD.MOV R9, RZ, RZ, -R9 ;  /* 0x000000ffff098224 */ /* 0x000fe200078e0a09 */
[----:B------:R-:W-:Y:S01]  /*0fb0*/  ISETP.GE.AND P0, PT, R12, RZ, PT ;  /* 0x000000ff0c00720c */ /* 0x000fe20003f06270 */
[----:B------:R-:W-:Y:S01]  /*0fc0*/  @!P3 IMAD.MOV R0, RZ, RZ, -R0 ;  /* 0x000000ffff00b224 */ /* 0x000fe200078e0a00 */
[----:B------:R-:W-:Y:S01]  /*0fd0*/  ISETP.GE.AND P3, PT, R16, RZ, PT ;  /* 0x000000ff1000720c */ /* 0x000fe20003f66270 */
[----:B------:R-:W-:Y:S01]  /*0fe0*/  @!P5 IMAD.IADD R13, R13, 0x1, -R8 ;  /* 0x000000010d0dd824 */ /* 0x000fe200078e0a08 */
[----:B------:R-:W-:Y:S01]  /*0ff0*/  STL [R1+0x668], R9 ;  /* 0x0006680901007387 */ /* 0x000fe20000100800 */
[----:B------:R-:W-:Y:S01]  /*1000*/  IMAD.MOV R7, RZ, RZ, -R6 ;  /* 0x000000ffff077224 */ /* 0x000fe200078e0a06 */
[----:B------:R-:W-:Y:S01]  /*1010*/  LOP3.LUT R12, R3, 0xe, RZ, 0xfc, !PT ;  /* 0x0000000e030c7812 */ /* 0x000fe200078efcff */
[--C-:B------:R-:W-:Y:S01]  /*1020*/  @!P1 IMAD.IADD R11, R11, 0x1, -R8.reuse ;  /* 0x000000010b0b9824 */ /* 0x100fe200078e0a08 */
[----:B------:R0:W-:Y:S01]  /*1030*/  STL [R1+0x20], R0 ;  /* 0x0000200001007387 */ /* 0x0001e20000100800 */
[C---:B------:R-:W-:Y:S01]  /*1040*/  IMAD R7, R8.reuse, R7, R15 ;  /* 0x0000000708077224 */ /* 0x040fe200078e020f */
[----:B------:R-:W-:Y:S01]  /*1050*/  ISETP.GT.U32.AND P5, PT, R8, R13, PT ;  /* 0x0000000d0800720c */ /* 0x000fe20003fa4070 */
[----:B------:R-:W-:Y:S01]  /*1060*/  @!P4 IMAD.IADD R5, R5, 0x1, -R8 ;  /* 0x000000010505c824 */ /* 0x000fe200078e0a08 */
[----:B------:R-:W-:Y:S01]  /*1070*/  IABS R15, R12 ;  /* 0x0000000c000f7213 */ /* 0x000fe20000000000 */
[----:B------:R-:W-:Y:S01]  /*1080*/  IMAD.HI.U32 R6, R4, R17, RZ ;  /* 0x0000001104067227 */ /* 0x000fe200078e00ff */
[----:B------:R-:W-:-:S02]  /*1090*/  ISETP.GE.AND P1, PT, R14, RZ, PT ;  /* 0x000000ff0e00720c */ /* 0x000fc40003f26270 */
[C---:B------:R-:W-:Y:S01]  /*10a0*/  ISETP.GT.U32.AND P4, PT, R8.reuse, R5, PT ;  /* 0x000000050800720c */ /* 0x040fe20003f84070 */
[----:B------:R-:W-:Y:S01]  /*10b0*/  IMAD.MOV R6, RZ, RZ, -R6 ;  /* 0x000000ffff067224 */ /* 0x000fe200078e0a06 */
[C---:B------:R-:W-:Y:S01]  /*10c0*/  LOP3.LUT R14, R3.reuse, 0x10, RZ, 0xfc, !PT ;  /* 0x00000010030e7812 */ /* 0x040fe200078efcff */
[----:B0-----:R-:W-:Y:S01]  /*10d0*/  IMAD.MOV.U32 R0, RZ, RZ, R11 ;  /* 0x000000ffff007224 */ /* 0x001fe200078e000b */
[----:B------:R-:W-:Y:S01]  /*10e0*/  LOP3.LUT R16, R3, 0x12, RZ, 0xfc, !PT ;  /* 0x0000001203107812 */ /* 0x000fe200078efcff */
[C---:B------:R-:W-:Y:S01]  /*10f0*/  IMAD R11, R8.reuse, R6, R17 ;  /* 0x00000006080b7224 */ /* 0x040fe200078e0211 */
[----:B------:R-:W-:Y:S01]  /*1100*/  IABS R6, R14 ;  /* 0x0000000e00067213 */ /* 0x000fe20000000000 */
[----:B------:R-:W-:Y:S01]  /*1110*/  @!P6 IMAD.MOV R0, RZ, RZ, -R0 ;  /* 0x000000ffff00e224 */ /* 0x000fe200078e0a00 */
[----:B------:R-:W-:Y:S01]  /*1120*/  ISETP.GT.U32.AND P6, PT, R8, R7, PT ;  /* 0x000000070800720c */ /* 0x000fe20003fc4070 */
[----:B------:R-:W-:Y:S01]  /*1130*/  @!P5 IMAD.IADD R13, R13, 0x1, -R8 ;  /* 0x000000010d0dd824 */ /* 0x000fe200078e0a08 */
[----:B------:R-:W-:-:S02]  /*1140*/  ISETP.GE.AND P5, PT, R10, RZ, PT ;  /* 0x000000ff0a00720c */ /* 0x000fc40003fa6270 */
[----:B------:R0:W-:Y:S01]  /*1150*/  STL [R1+0x1c], R0 ;  /* 0x00001c0001007387 */ /* 0x0001e20000100800 */
[--C-:B------:R-:W-:Y:S01]  /*1160*/  @!P4 IMAD.IADD R5, R5, 0x1, -R8.reuse ;  /* 0x000000010505c824 */ /* 0x100fe200078e0a08 */
[----:B------:R-:W-:Y:S02]  /*1170*/  ISETP.GT.U32.AND P4, PT, R8, R11, PT ;  /* 0x0000000b0800720c */ /* 0x000fe40003f84070 */
[----:B------:R-:W-:Y:S02]  /*1180*/  IABS R17, R16 ;  /* 0x0000001000117213 */ /* 0x000fe40000000000 */
[----:B------:R-:W-:Y:S02]  /*1190*/  IABS R19, R18 ;  /* 0x0000001200137213 */ /* 0x000fe40000000000 */
[----:B------:R-:W-:Y:S01]  /*11a0*/  LOP3.LUT R40, R3, 0x4a, RZ, 0xfc, !PT ;  /* 0x0000004a03287812 */ /* 0x000fe200078efcff */
[----:B------:R-:W-:Y:S01]  /*11b0*/  @!P6 IMAD.IADD R7, R7, 0x1, -R8 ;  /* 0x000000010707e824 */ /* 0x000fe200078e0a08 */
[----:B------:R-:W-:Y:S01]  /*11c0*/  ISETP.GE.AND P6, PT, R12, RZ, PT ;  /* 0x000000ff0c00720c */ /* 0x000fe20003fc6270 */
[----:B0-----:R-:W-:Y:S01]  /*11d0*/  IMAD.MOV.U32 R0, RZ, RZ, R13 ;  /* 0x000000ffff007224 */ /* 0x001fe200078e000d */
[C---:B------:R-:W-:Y:S01]  /*11e0*/  LOP3.LUT R42, R3.reuse, 0x4c, RZ, 0xfc, !PT ;  /* 0x0000004c032a7812 */ /* 0x040fe200078efcff */
[----:B------:R-:W-:Y:S01]  /*11f0*/  IMAD.MOV.U32 R13, RZ, RZ, R6 ;  /* 0x000000ffff0d7224 */ /* 0x000fe200078e0006 */
[----:B------:R-:W-:Y:S01]  /*1200*/  LOP3.LUT R44, R3, 0x4e, RZ, 0xfc, !PT ;  /* 0x0000004e032c7812 */ /* 0x000fe200078efcff */
[----:B------:R-:W-:Y:S01]  /*1210*/  @!P0 IMAD.MOV R0, RZ, RZ, -R0 ;  /* 0x000000ffff008224 */ /* 0x000fe200078e0a00 */
[----:B------:R-:W-:Y:S01]  /*1220*/  ISETP.GT.U32.AND P0, PT, R8, R7, PT ;  /* 0x000000070800720c */ /* 0x000fe20003f04070 */
[----:B------:R-:W-:Y:S01]  /*1230*/  @!P4 IMAD.IADD R11, R11, 0x1, -R8 ;  /* 0x000000010b0bc824 */ /* 0x000fe200078e0a08 */
[----:B------:R-:W-:Y:S01]  /*1240*/  LOP3.LUT R45, R3, 0x50, RZ, 0xfc, !PT ;  /* 0x00000050032d7812 */ /* 0x000fe200078efcff */
[----:B------:R-:W-:Y:S01]  /*1250*/  IMAD.HI.U32 R6, R4, R13, RZ ;  /* 0x0000000d04067227 */ /* 0x000fe200078e00ff */
[----:B------:R0:W-:Y:S01]  /*1260*/  STL [R1+0x18], R0 ;  /* 0x0000180001007387 */ /* 0x0001e20000100800 */
[----:B------:R-:W-:-:S02]  /*1270*/  IABS R41, R44 ;  /* 0x0000002c00297213 */ /* 0x000fc40000000000 */
[----:B------:R-:W-:Y:S01]  /*1280*/  ISETP.GT.U32.AND P4, PT, R8, R11, PT ;  /* 0x0000000b0800720c */ /* 0x000fe20003f84070 */
[----:B------:R-:W-:Y:S01]  /*1290*/  IMAD.MOV R6, RZ, RZ, -R6 ;  /* 0x000000ffff067224 */ /* 0x000fe200078e0a06 */
[----:B------:R-:W-:Y:S01]  /*12a0*/  IABS R43, R45 ;  /* 0x0000002d002b7213 */ /* 0x000fe20000000000 */
[C---:B------:R-:W-:Y:S01]  /*12b0*/  IMAD.HI.U32 R10, R4.reuse, R17, RZ ;  /* 0x00000011040a7227 */ /* 0x040fe200078e00ff */
[C---:B------:R-:W-:Y:S02]  /*12c0*/  LOP3.LUT R46, R3.reuse, 0x54, RZ, 0xfc, !PT ;  /* 0x00000054032e7812 */ /* 0x040fe400078efcff */
[C---:B------:R-:W-:Y:S01]  /*12d0*/  LOP3.LUT R49, R3.reuse, 0x58, RZ, 0xfc, !PT ;  /* 0x0000005803317812 */ /* 0x040fe200078efcff */
[----:B0-----:R-:W-:Y:S01]  /*12e0*/  IMAD.MOV.U32 R0, RZ, RZ, R5 ;  /* 0x000000ffff007224 */ /* 0x001fe200078e0005 */
[C---:B------:R-:W-:Y:S01]  /*12f0*/  LOP3.LUT R50, R3.reuse, 0x5a, RZ, 0xfc, !PT ;  /* 0x0000005a03327812 */ /* 0x040fe200078efcff */
[----:B------:R-:W-:Y:S01]  /*1300*/  IMAD.HI.U32 R5, R4, R15, RZ ;  /* 0x0000000f04057227 */ /* 0x000fe200078e00ff */
[----:B------:R-:W-:-:S02]  /*1310*/  LOP3.LUT R48, R3, 0x56, RZ, 0xfc, !PT ;  /* 0x0000005603307812 */ /* 0x000fc400078efcff */
[----:B------:R-:W-:Y:S01]  /*1320*/  IABS R47, R50 ;  /* 0x00000032002f7213 */ /* 0x000fe20000000000 */
[----:B------:R-:W-:Y:S01]  /*1330*/  @!P3 IMAD.MOV R0, RZ, RZ, -R0 ;  /* 0x000000ffff00b224 */ /* 0x000fe200078e0a00 */
[----:B------:R-:W-:Y:S01]  /*1340*/  ISETP.GE.AND P3, PT, R14, RZ, PT ;  /* 0x000000ff0e00720c */ /* 0x000fe20003f66270 */
[----:B------:R-:W-:Y:S01]  /*1350*/  IMAD.MOV R5, RZ, RZ, -R5 ;  /* 0x000000ffff057224 */ /* 0x000fe200078e0a05 */
[----:B------:R-:W-:Y:S01]  /*1360*/  LOP3.LUT R51, R3, 0x5c, RZ, 0xfc, !PT ;  /* 0x0000005c03337812 */ /* 0x000fe200078efcff */
[--C-:B------:R-:W-:Y:S01]  /*1370*/  @!P0 IMAD.IADD R7, R7, 0x1, -R8.reuse ;  /* 0x0000000107078824 */ /* 0x100fe200078e0a08 */
[----:B------:R0:W-:Y:S01]  /*1380*/  STL [R1+0x14], R0 ;  /* 0x0000140001007387 */ /* 0x0001e20000100800 */
[----:B------:R-:W-:Y:S01]  /*1390*/  IMAD R5, R8, R5, R15 ;  /* 0x0000000508057224 */ /* 0x000fe200078e020f */
[----:B------:R-:W-:Y:S01]  /*13a0*/  ISETP.GE.AND P0, PT, R16, RZ, PT ;  /* 0x000000ff1000720c */ /* 0x000fe20003f06270 */
[----:B------:R-:W-:Y:S01]  /*13b0*/  @!P4 IMAD.IADD R11, R11, 0x1, -R8 ;  /* 0x000000010b0bc824 */ /* 0x000fe200078e0a08 */
[C---:B------:R-:W-:Y:S01]  /*13c0*/  LOP3.LUT R52, R3.reuse, 0x5e, RZ, 0xfc, !PT ;  /* 0x0000005e03347812 */ /* 0x040fe200078efcff */
[----:B------:R-:W-:Y:S01]  /*13d0*/  IMAD R13, R8, R6, R13 ;  /* 0x00000006080d7224 */ /* 0x000fe200078e020d */
[C---:B------:R-:W-:Y:S01]  /*13e0*/  LOP3.LUT R6, R3.reuse, 0x14, RZ, 0xfc, !PT ;  /* 0x0000001403067812 */ /* 0x040fe200078efcff */
[----:B------:R-:W-:Y:S01]  /*13f0*/  IMAD.MOV R10, RZ, RZ, -R10 ;  /* 0x000000ffff0a7224 */ /* 0x000fe200078e0a0a */
[----:B------:R-:W-:Y:S01]  /*1400*/  LOP3.LUT R53, R3, 0x60, RZ, 0xfc, !PT ;  /* 0x0000006003357812 */ /* 0x000fe200078efcff */
[----:B------:R-:W-:Y:S01]  /*1410*/  IMAD.HI.U32 R14, R4, R25, RZ ;  /* 0x00000019040e7227 */ /* 0x000fe200078e00ff */
[----:B------:R-:W-:-:S02]  /*1420*/  ISETP.GE.AND P4, PT, R6, RZ, PT ;  /* 0x000000ff0600720c */ /* 0x000fc40003f86270 */
[C---:B------:R-:W-:Y:S01]  /*1430*/  LOP3.LUT R54, R3.reuse, 0x62, RZ, 0xfc, !PT ;  /* 0x0000006203367812 */ /* 0x040fe200078efcff */
[----:B0-----:R-:W-:Y:S01]  /*1440*/  IMAD.MOV.U32 R0, RZ, RZ, R7 ;  /* 0x000000ffff007224 */ /* 0x001fe200078e0007 */
[C---:B------:R-:W-:Y:S01]  /*1450*/  LOP3.LUT R55, R3.reuse, 0x64, RZ, 0xfc, !PT ;  /* 0x0000006403377812 */ /* 0x040fe200078efcff */
[C---:B------:R-:W-:Y:S01]  /*1460*/  IMAD R15, R8.reuse, R10, R17 ;  /* 0x0000000a080f7224 */ /* 0x040fe200078e0211 */
[----:B------:R-:W-:Y:S01]  /*1470*/  IABS R17, R6 ;  /* 0x0000000600117213 */ /* 0x000fe20000000000 */
[----:B------:R-:W-:Y:S01]  /*1480*/  @!P1 IMAD.MOV R0, RZ, RZ, -R0 ;  /* 0x000000ffff009224 */ /* 0x000fe200078e0a00 */
[----:B------:R-:W-:Y:S01]  /*1490*/  ISETP.GT.U32.AND P1, PT, R8, R5, PT ;  /* 0x000000050800720c */ /* 0x000fe20003f24070 */
[C---:B------:R-:W-:Y:S01]  /*14a0*/  IMAD.HI.U32 R7, R4.reuse, R21, RZ ;  /* 0x0000001504077227 */ /* 0x040fe200078e00ff */
[C---:B------:R-:W-:Y:S02]  /*14b0*/  LOP3.LUT R56, R3.reuse, 0x6c, RZ, 0xfc, !PT ;  /* 0x0000006c03387812 */ /* 0x040fe400078efcff */
[----:B------:R0:W-:Y:S01]  /*14c0*/  STL [R1+0x10], R0 ;  /* 0x0000100001007387 */ /* 0x0001e20000100800 */
[----:B------:R-:W-:Y:S01]  /*14d0*/  IMAD.HI.U32 R6, R4, R17, RZ ;  /* 0x0000001104067227 */ /* 0x000fe200078e00ff */
[----:B------:R-:W-:-:S02]  /*14e0*/  LOP3.LUT R58, R3, 0x6e, RZ, 0xfc, !PT ;  /* 0x0000006e033a7812 */ /* 0x000fc400078efcff */
[C---:B------:R-:W-:Y:S01]  /*14f0*/  LOP3.LUT R59, R3.reuse, 0x70, RZ, 0xfc, !PT ;  /* 0x00000070033b7812 */ /* 0x040fe200078efcff */
[----:B------:R-:W-:Y:S01]  /*1500*/  IMAD.MOV R10, RZ, RZ, -R6 ;  /* 0x000000ffff0a7224 */ /* 0x000fe200078e0a06 */
[C---:B------:R-:W-:Y:S01]  /*1510*/  LOP3.LUT R60, R3.reuse, 0x72, RZ, 0xfc, !PT ;  /* 0x00000072033c7812 */ /* 0x040fe200078efcff */
[----:B------:R-:W-:Y:S01]  /*1520*/  IMAD.HI.U32 R6, R4, R19, RZ ;  /* 0x0000001304067227 */ /* 0x000fe200078e00ff */
[----:B------:R-:W-:Y:S02]  /*1530*/  LOP3.LUT R61, R3, 0x74, RZ, 0xfc, !PT ;  /* 0x00000074033d7812 */ /* 0x000fe400078efcff */
[----:B------:R-:W-:Y:S01]  /*1540*/  IABS R57, R60 ;  /* 0x0000003c00397213 */ /* 0x000fe20000000000 */
[----:B------:R-:W-:Y:S01]  /*1550*/  @!P1 IMAD.IADD R5, R5, 0x1, -R8 ;  /* 0x0000000105059824 */ /* 0x000fe200078e0a08 */
[C---:B------:R-:W-:Y:S01]  /*1560*/  LOP3.LUT R62, R3.reuse, 0x76, RZ, 0xfc, !PT ;  /* 0x00000076033e7812 */ /* 0x040fe200078efcff */
[----:B0-----:R-:W-:Y:S01]  /*1570*/  IMAD.MOV.U32 R0, RZ, RZ, R11 ;  /* 0x000000ffff007224 */ /* 0x001fe200078e000b */
[C---:B------:R-:W-:Y:S01]  /*1580*/  LOP3.LUT R66, R3.reuse, 0x78, RZ, 0xfc, !PT ;  /* 0x0000007803427812 */ /* 0x040fe200078efcff */
[C---:B------:R-:W-:Y:S01]  /*1590*/  IMAD R10, R8.reuse, R10, R17 ;  /* 0x0000000a080a7224 */ /* 0x040fe200078e0211 */
[C---:B------:R-:W-:Y:S01]  /*15a0*/  ISETP.GT.U32.AND P1, PT, R8.reuse, R5, PT ;  /* 0x000000050800720c */ /* 0x040fe20003f24070 */
[----:B------:R-:W-:Y:S01]  /*15b0*/  @!P5 IMAD.MOV R0, RZ, RZ, -R0 ;  /* 0x000000ffff00d224 */ /* 0x000fe200078e0a00 */
[----:B------:R-:W-:Y:S01]  /*15c0*/  ISETP.GT.U32.AND P5, PT, R8, R13, PT ;  /* 0x0000000d0800720c */ /* 0x000fe20003fa4070 */
[----:B------:R-:W-:Y:S01]  /*15d0*/  IMAD.HI.U32 R11, R4, R23, RZ ;  /* 0x00000017040b7227 */ /* 0x000fe200078e00ff */
[----:B------:R-:W-:-:S02]  /*15e0*/  LOP3.LUT R68, R3, 0x7a, RZ, 0xfc, !PT ;  /* 0x0000007a03447812 */ /* 0x000fc400078efcff */
[----:B------:R0:W-:Y:S01]  /*15f0*/  STL [R1+0xc], R0 ;  /* 0x00000c0001007387 */ /* 0x0001e20000100800 */
[----:B------:R-:W-:Y:S01]  /*1600*/  IMAD.MOV R6, RZ, RZ, -R6 ;  /* 0x000000ffff067224 */ /* 0x000fe200078e0a06 */
[C---:B------:R-:W-:Y:S01]  /*1610*/  LOP3.LUT R69, R3.reuse, 0x7c, RZ, 0xfc, !PT ;  /* 0x0000007c03457812 */ /* 0x040fe200078efcff */
[----:B------:R-:W-:Y:S01]  /*1620*/  IMAD.MOV R7, RZ, RZ, -R7 ;  /* 0x000000ffff077224 */ /* 0x000fe200078e0a07 */
[C---:B------:R-:W-:Y:S01]  /*1630*/  LOP3.LUT R70, R3.reuse, 0x7e, RZ, 0xfc, !PT ;  /* 0x0000007e03467812 */ /* 0x040fe200078efcff */
[----:B------:R-:W-:Y:S01]  /*1640*/  IMAD.MOV R16, RZ, RZ, -R11 ;  /* 0x000000ffff107224 */ /* 0x000fe200078e0a0b */
[----:B------:R-:W-:Y:S01]  /*1650*/  LOP3.LUT R71, R3, 0x80, RZ, 0xfc, !PT ;  /* 0x0000008003477812 */ /* 0x000fe200078efcff */
[--C-:B------:R-:W-:Y:S01]  /*1660*/  @!P1 IMAD.IADD R5, R5, 0x1, -R8.reuse ;  /* 0x0000000105059824 */ /* 0x100fe200078e0a08 */
[C---:B------:R-:W-:Y:S01]  /*1670*/  ISETP.GT.U32.AND P1, PT, R8.reuse, R15, PT ;  /* 0x0000000f0800720c */ /* 0x040fe20003f24070 */
[----:B------:R-:W-:Y:S01]  /*1680*/  @!P5 IMAD.IADD R13, R13, 0x1, -R8 ;  /* 0x000000010d0dd824 */ /* 0x000fe200078e0a08 */
[----:B------:R-:W-:Y:S01]  /*1690*/  IABS R63, R70 ;  /* 0x00000046003f7213 */ /* 0x000fe20000000000 */
[C---:B------:R-:W-:Y:S01]  /*16a0*/  IMAD R11, R8.reuse, R6, R19 ;  /* 0x00000006080b7224 */ /* 0x040fe200078e0213 */
[----:B------:R-:W-:Y:S01]  /*16b0*/  IABS R19, R26 ;  /* 0x0000001a00137213 */ /* 0x000fe20000000000 */
[----:B------:R-:W-:Y:S01]  /*16c0*/  IMAD.MOV.U32 R2, RZ, RZ, R5 ;  /* 0x000000ffff027224 */ /* 0x000fe200078e0005 */
[C---:B------:R-:W-:Y:S01]  /*16d0*/  ISETP.GT.U32.AND P5, PT, R8.reuse, R13, PT ;  /* 0x0000000d0800720c */ /* 0x040fe20003fa4070 */
[C---:B------:R-:W-:Y:S01]  /*16e0*/  IMAD R12, R8.reuse, R7, R21 ;  /* 0x00000007080c7224 */ /* 0x040fe200078e0215 */
[----:B------:R-:W-:Y:S01]  /*16f0*/  IABS R67, R71 ;  /* 0x0000004700437213 */ /* 0x000fe20000000000 */
[----:B------:R-:W-:Y:S01]  /*1700*/  IMAD.MOV R14, RZ, RZ, -R14 ;  /* 0x000000ffff0e7224 */ /* 0x000fe200078e0a0e */
[C---:B------:R-:W-:Y:S01]  /*1710*/  LOP3.LUT R72, R3.reuse, 0x82, RZ, 0xfc, !PT ;  /* 0x0000008203487812 */ /* 0x040fe200078efcff */
[C---:B------:R-:W-:Y:S01]  /*1720*/  IMAD R7, R8.reuse, R16, R23 ;  /* 0x0000001008077224 */ /* 0x040fe200078e0217 */
[----:B------:R-:W-:Y:S01]  /*1730*/  LOP3.LUT R23, R3, 0x1e, RZ, 0xfc, !PT ;  /* 0x0000001e03177812 */ /* 0x000fe200078efcff */
[----:B------:R-:W-:Y:S01]  /*1740*/  @!P1 IMAD.IADD R15, R15, 0x1, -R8 ;  /* 0x000000010f0f9824 */ /* 0x000fe200078e0a08 */
[----:B------:R-:W-:Y:S01]  /*1750*/  LOP3.LUT R74, R3, 0x88, RZ, 0xfc, !PT ;  /* 0x00000088034a7812 */ /* 0x000fe200078efcff */
[----:B------:R-:W-:Y:S01]  /*1760*/  @!P6 IMAD.MOV R2, RZ, RZ, -R2 ;  /* 0x000000ffff02e224 */ /* 0x000fe200078e0a02 */
[C---:B------:R-:W-:Y:S01]  /*1770*/  ISETP.GT.U32.AND P6, PT, R8.reuse, R11, PT ;  /* 0x0000000b0800720c */ /* 0x040fe20003fc4070 */
[C---:B------:R-:W-:Y:S01]  /*1780*/  IMAD R14, R8.reuse, R14, R25 ;  /* 0x0000000e080e7224 */ /* 0x040fe200078e0219 */
[C---:B------:R-:W-:Y:S01]  /*1790*/  ISETP.GT.U32.AND P1, PT, R8.reuse, R15, PT ;  /* 0x0000000f0800720c */ /* 0x040fe20003f24070 */
[----:B------:R-:W-:Y:S01]  /*17a0*/  @!P5 IMAD.IADD R13, R13, 0x1, -R8 ;  /* 0x000000010d0dd824 */ /* 0x000fe200078e0a08 */
[----:B------:R-:W-:Y:S01]  /*17b0*/  ISETP.GT.U32.AND P5, PT, R8, R10, PT ;  /* 0x0000000a0800720c */ /* 0x000fe20003fa4070 */
[C---:B------:R-:W-:Y:S01]  /*17c0*/  IMAD.HI.U32 R6, R4.reuse, R19, RZ ;  /* 0x0000001304067227 */ /* 0x040fe200078e00ff */
[----:B------:R-:W-:Y:S01]  /*17d0*/  IABS R17, R23 ;  /* 0x0000001700117213 */ /* 0x000fe20000000000 */
[----:B------:R1:W-:Y:S01]  /*17e0*/  STL [R1+0x8], R2 ;  /* 0x0000080201007387 */ /* 0x0003e20000100800 */
[C---:B------:R-:W-:Y:S01]  /*17f0*/  LOP3.LUT R25, R3.reuse, 0x22, RZ, 0xfc, !PT ;  /* 0x0000002203197812 */ /* 0x040fe200078efcff */
[----:B0-----:R-:W-:Y:S01]  /*1800*/  IMAD.MOV.U32 R0, RZ, RZ, R13 ;  /* 0x000000ffff007224 */ /* 0x001fe200078e000d */
[----:B------:R-:W-:Y:S01]  /*1810*/  LOP3.LUT R77, R3, 0x8c, RZ, 0xfc, !PT ;  /* 0x0000008c034d7812 */ /* 0x000fe200078efcff */
[----:B------:R-:W-:Y:S01]  /*1820*/  IMAD.HI.U32 R5, R4, R17, RZ ;  /* 0x0000001104057227 */ /* 0x000fe200078e00ff */
[----:B------:R-:W-:-:S02]  /*1830*/  IABS R21, R25 ;  /* 0x0000001900157213 */ /* 0x000fc40000000000 */
[----:B------:R-:W-:Y:S01]  /*1840*/  LOP3.LUT R76, R3, 0x8a, RZ, 0xfc, !PT ;  /* 0x0000008a034c7812 */ /* 0x000fe200078efcff */
[--C-:B------:R-:W-:Y:S01]  /*1850*/  @!P1 IMAD.IADD R15, R15, 0x1, -R8.reuse ;  /* 0x000000010f0f9824 */ /* 0x100fe200078e0a08 */
[----:B------:R-:W-:Y:S01]  /*1860*/  ISETP.GT.U32.AND P1, PT, R8, R7, PT ;  /* 0x000000070800720c */ /* 0x000fe20003f24070 */
[----:B------:R-:W-:Y:S01]  /*1870*/  @!P5 IMAD.IADD R10, R10, 0x1, -R8 ;  /* 0x000000010a0ad824 */ /* 0x000fe200078e0a08 */
[C---:B------:R-:W-:Y:S01]  /*1880*/  ISETP.GT.U32.AND P5, PT, R8.reuse, R14, PT ;  /* 0x0000000e0800720c */ /* 0x040fe20003fa4070 */
[----:B------:R-:W-:Y:S01]  /*1890*/  @!P3 IMAD.MOV R0, RZ, RZ, -R0 ;  /* 0x000000ffff00b224 */ /* 0x000fe200078e0a00 */
[C---:B------:R-:W-:Y:S01]  /*18a0*/  ISETP.GT.U32.AND P3, PT, R8.reuse, R12, PT ;  /* 0x0000000c0800720c */ /* 0x040fe20003f64070 */
[--C-:B------:R-:W-:Y:S01]  /*18b0*/  @!P6 IMAD.IADD R11, R11, 0x1, -R8.reuse ;  /* 0x000000010b0be824 */ /* 0x100fe200078e0a08 */
[----:B------:R-:W-:Y:S01]  /*18c0*/  ISETP.GT.U32.AND P6, PT, R8, R10, PT ;  /* 0x0000000a0800720c */ /* 0x000fe20003fc4070 */
[----:B------:R-:W-:Y:S01]  /*18d0*/  IMAD.MOV R5, RZ, RZ, -R5 ;  /* 0x000000ffff057224 */ /* 0x000fe200078e0a05 */
[----:B------:R-:W-:Y:S01]  /*18e0*/  IABS R73, R77 ;  /* 0x0000004d00497213 */ /* 0x000fe20000000000 */
[----:B------:R-:W-:Y:S01]  /*18f0*/  IMAD.HI.U32 R13, R4, R21, RZ ;  /* 0x00000015040d7227 */ /* 0x000fe200078e00ff */
[C---:B------:R-:W-:Y:S01]  /*1900*/  LOP3.LUT R78, R3.reuse, 0x8e, RZ, 0xfc, !PT ;  /* 0x0000008e034e7812 */ /* 0x040fe200078efcff */
[----:B------:R0:W-:Y:S01]  /*1910*/  STL [R1+0x4], R0 ;  /* 0x0000040001007387 */ /* 0x0001e20000100800 */
[----:B------:R-:W-:Y:S01]  /*1920*/  LOP3.LUT R80, R3, 0x90, RZ, 0xfc, !PT ;  /* 0x0000009003507812 */ /* 0x000fe200078efcff */
[--C-:B------:R-:W-:Y:S01]  /*1930*/  @!P1 IMAD.IADD R7, R7, 0x1, -R8.reuse ;  /* 0x0000000107079824 */ /* 0x100fe200078e0a08 */
[----:B------:R-:W-:Y:S01]  /*1940*/  IABS R75, R78 ;  /* 0x0000004e004b7213 */ /* 0x000fe20000000000 */
[--C-:B------:R-:W-:Y:S01]  /*1950*/  @!P5 IMAD.IADD R14, R14, 0x1, -R8.reuse ;  /* 0x000000010e0ed824 */ /* 0x100fe200078e0a08 */
[C---:B------:R-:W-:Y:S01]  /*1960*/  LOP3.LUT R81, R3.reuse, 0x94, RZ, 0xfc, !PT ;  /* 0x0000009403517812 */ /* 0x040fe200078efcff */
[C---:B------:R-:W-:Y:S01]  /*1970*/  IMAD R5, R8.reuse, R5, R17 ;  /* 0x0000000508057224 */ /* 0x040fe200078e0211 */
[----:B------:R-:W-:Y:S01]  /*1980*/  ISETP.GT.U32.AND P5, PT, R8, R7, PT ;  /* 0x000000070800720c */ /* 0x000fe20003fa4070 */
[--C-:B------:R-:W-:Y:S01]  /*1990*/  @!P3 IMAD.IADD R12, R12, 0x1, -R8.reuse ;  /* 0x000000010c0cb824 */ /* 0x100fe200078e0a08 */
[----:B------:R-:W-:Y:S01]  /*19a0*/  ISETP.GT.U32.AND P3, PT, R8, R11, PT ;  /* 0x0000000b0800720c */ /* 0x000fe20003f64070 */
[----:B------:R-:W-:Y:S01]  /*19b0*/  IMAD.MOV R13, RZ, RZ, -R13 ;  /* 0x000000ffff0d7224 */ /* 0x000fe200078e0a0d */
[C---:B------:R-:W-:Y:S01]  /*19c0*/  LOP3.LUT R82, R3.reuse, 0x96, RZ, 0xfc, !PT ;  /* 0x0000009603527812 */ /* 0x040fe200078efcff */
[----:B------:R-:W-:Y:S01]  /*19d0*/  @!P6 IMAD.IADD R10, R10, 0x1, -R8 ;  /* 0x000000010a0ae824 */ /* 0x000fe200078e0a08 */
[C---:B------:R-:W-:Y:S01]  /*19e0*/  ISETP.GT.U32.AND P6, PT, R8.reuse, R5, PT ;  /* 0x000000050800720c */ /* 0x040fe20003fc4070 */
[----:B------:R-:W-:Y:S01]  /*19f0*/  IMAD.MOV R6, RZ, RZ, -R6 ;  /* 0x000000ffff067224 */ /* 0x000fe200078e0a06 */
[C---:B------:R-:W-:Y:S01]  /*1a00*/  ISETP.GT.U32.AND P1, PT, R8.reuse, R12, PT ;  /* 0x0000000c0800720c */ /* 0x040fe20003f24070 */
[C---:B------:R-:W-:Y:S01]  /*1a10*/  IMAD R17, R8.reuse, R13, R21 ;  /* 0x0000000d08117224 */ /* 0x040fe200078e0215 */
[----:B------:R-:W-:Y:S01]  /*1a20*/  LOP3.LUT R83, R3, 0x98, RZ, 0xfc, !PT ;  /* 0x0000009803537812 */ /* 0x000fe200078efcff */
[C---:B------:R-:W-:Y:S01]  /*1a30*/  IMAD R16, R8.reuse, R6, R19 ;  /* 0x0000000608107224 */ /* 0x040fe200078e0213 */
[----:B------:R-:W-:Y:S01]  /*1a40*/  IABS R6, R27 ;  /* 0x0000001b00067213 */ /* 0x000fe20000000000 */
[--C-:B------:R-:W-:Y:S01]  /*1a50*/  @!P5 IMAD.IADD R7, R7, 0x1, -R8.reuse ;  /* 0x000000010707d824 */ /* 0x100fe200078e0a08 */
[C---:B------:R-:W-:Y:S01]  /*1a60*/  ISETP.GT.U32.AND P5, PT, R8.reuse, R17, PT ;  /* 0x000000110800720c */ /* 0x040fe20003fa4070 */
[----:B------:R-:W-:Y:S01]  /*1a70*/  @!P3 IMAD.IADD R11, R11, 0x1, -R8 ;  /* 0x000000010b0bb824 */ /* 0x000fe200078e0a08 */
[----:B------:R-:W-:Y:S01]  /*1a80*/  ISETP.GT.U32.AND P3, PT, R8, R16, PT ;  /* 0x000000100800720c */ /* 0x000fe20003f64070 */
[----:B------:R-:W-:Y:S01]  /*1a90*/  IMAD.MOV.U32 R13, RZ, RZ, R6 ;  /* 0x000000ffff0d7224 */ /* 0x000fe200078e0006 */
[----:B------:R-:W-:Y:S01]  /*1aa0*/  IABS R79, R83 ;  /* 0x00000053004f7213 */ /* 0x000fe20000000000 */
[----:B------:R-:W-:Y:S01]  /*1ab0*/  @!P6 IMAD.IADD R5, R5, 0x1, -R8 ;  /* 0x000000010505e824 */ /* 0x000fe200078e0a08 */
[----:B------:R-:W-:Y:S01]  /*1ac0*/  ISETP.GE.AND P6, PT, R22, RZ, PT ;  /* 0x000000ff1600720c */ /* 0x000fe20003fc6270 */
[----:B------:R-:W-:Y:S01]  /*1ad0*/  IMAD.HI.U32 R6, R4, R13, RZ ;  /* 0x0000000d04067227 */ /* 0x000fe200078e00ff */
[----:B------:R-:W-:-:S02]  /*1ae0*/  LOP3.LUT R84, R3, 0x9c, RZ, 0xfc, !PT ;  /* 0x0000009c03547812 */ /* 0x000fc400078efcff */
[C---:B------:R-:W-:Y:S01]  /*1af0*/  LOP3.LUT R87, R3.reuse, 0x9e, RZ, 0xfc, !PT ;  /* 0x0000009e03577812 */ /* 0x040fe200078efcff */
[----:B-1----:R-:W-:Y:S01]  /*1b00*/  IMAD.MOV.U32 R2, RZ, RZ, R15 ;  /* 0x000000ffff027224 */ /* 0x002fe200078e000f */
[C---:B------:R-:W-:Y:S01]  /*1b10*/  LOP3.LUT R15, R3.reuse, 0x26, RZ, 0xfc, !PT ;  /* 0x00000026030f7812 */ /* 0x040fe200078efcff */
[----:B------:R-:W-:Y:S01]  /*1b20*/  IMAD.MOV R6, RZ, RZ, -R6 ;  /* 0x000000ffff067224 */ /* 0x000fe200078e0a06 */
[----:B------:R-:W-:Y:S01]  /*1b30*/  LOP3.LUT R89, R3, 0xa0, RZ, 0xfc, !PT ;  /* 0x000000a003597812 */ /* 0x000fe200078efcff */
[----:B------:R-:W-:Y:S01]  /*1b40*/  @!P0 IMAD.MOV R2, RZ, RZ, -R2 ;  /* 0x000000ffff028224 */ /* 0x000fe200078e0a02 */
[----:B------:R-:W-:Y:S01]  /*1b50*/  ISETP.GT.U32.AND P0, PT, R8, R14, PT ;  /* 0x0000000e0800720c */ /* 0x000fe20003f04070 */
[--C-:B------:R-:W-:Y:S01]  /*1b60*/  @!P1 IMAD.IADD R12, R12, 0x1, -R8.reuse ;  /* 0x000000010c0c9824 */ /* 0x100fe200078e0a08 */
[----:B------:R-:W-:Y:S01]  /*1b70*/  ISETP.GE.AND P1, PT, R18, RZ, PT ;  /* 0x000000ff1200720c */ /* 0x000fe20003f26270 */
[--C-:B------:R-:W-:Y:S01]  /*1b80*/  @!P5 IMAD.IADD R17, R17, 0x1, -R8.reuse ;  /* 0x000000011111d824 */ /* 0x100fe200078e0a08 */
[C---:B------:R-:W-:Y:S01]  /*1b90*/  ISETP.GT.U32.AND P5, PT, R8.reuse, R5, PT ;  /* 0x000000050800720c */ /* 0x040fe20003fa4070 */
[----:B------:R-:W-:Y:S01]  /*1ba0*/  IMAD R18, R8, R6, R13 ;  /* 0x0000000608127224 */ /* 0x000fe200078e020d */
[----:B------:R-:W-:Y:S01]  /*1bb0*/  IABS R19, R15 ;  /* 0x0000000f00137213 */ /* 0x000fe20000000000 */
[----:B------:R-:W-:Y:S01]  /*1bc0*/  @!P3 IMAD.IADD R16, R16, 0x1, -R8 ;  /* 0x000000011010b824 */ /* 0x000fe200078e0a08 */
[----:B------:R-:W-:Y:S01]  /*1bd0*/  ISETP.GE.AND P3, PT, R24, RZ, PT ;  /* 0x000000ff1800720c */ /* 0x000fe20003f66270 */
[----:B------:R-:W-:Y:S01]  /*1be0*/  IMAD.MOV.U32 R13, RZ, RZ, R7 ;  /* 0x000000ffff0d7224 */ /* 0x000fe200078e0007 */
[----:B------:R-:W-:Y:S01]  /*1bf0*/  LOP3.LUT R88, R3, 0xa2, RZ, 0xfc, !PT ;  /* 0x000000a203587812 */ /* 0x000fe200078efcff */
[----:B------:R-:W-:Y:S01]  /*1c00*/  @!P4 IMAD.MOV R10, RZ, RZ, -R10 ;  /* 0x000000ffff0ac224 */ /* 0x000fe200078e0a0a */
[C---:B------:R-:W-:Y:S01]  /*1c10*/  ISETP.GT.U32.AND P4, PT, R8.reuse, R17, PT ;  /* 0x000000110800720c */ /* 0x040fe20003f84070 */
[----:B------:R-:W-:Y:S01]  /*1c20*/  @!P6 IMAD.MOV R13, RZ, RZ, -R13 ;  /* 0x000000ffff0de224 */ /* 0x000fe200078e0a0d */
[----:B------:R-:W-:Y:S01]  /*1c30*/  ISETP.GT.U32.AND P6, PT, R8, R18, PT ;  /* 0x000000120800720c */ /* 0x000fe20003fc4070 */
[--C-:B------:R-:W-:Y:S01]  /*1c40*/  @!P0 IMAD.IADD R14, R14, 0x1, -R8.reuse ;  /* 0x000000010e0e8824 */ /* 0x100fe200078e0a08 */
[----:B------:R-:W-:Y:S01]  /*1c50*/  ISETP.GE.AND P0, PT, R20, RZ, PT ;  /* 0x000000ff1400720c */ /* 0x000fe20003f06270 */
[----:B------:R-:W-:Y:S01]  /*1c60*/  @!P1 IMAD.MOV R11, RZ, RZ, -R11 ;  /* 0x000000ffff0b9224 */ /* 0x000fe200078e0a0b */
[----:B------:R-:W-:Y:S01]  /*1c70*/  ISETP.GT.U32.AND P1, PT, R8, R16, PT ;  /* 0x000000100800720c */ /* 0x000fe20003f24070 */
[----:B------:R-:W-:Y:S01]  /*1c80*/  @!P5 IMAD.IADD R5, R5, 0x1, -R8 ;  /* 0x000000010505d824 */ /* 0x000fe200078e0a08 */
[----:B------:R-:W-:Y:S01]  /*1c90*/  ISETP.GE.AND P5, PT, R25, RZ, PT ;  /* 0x000000ff1900720c */ /* 0x000fe20003fa6270 */
[----:B------:R-:W-:Y:S01]  /*1ca0*/  IMAD.HI.U32 R6, R4, R19, RZ ;  /* 0x0000001304067227 */ /* 0x000fe200078e00ff */
[C---:B------:R-:W-:Y:S01]  /*1cb0*/  LOP3.LUT R20, R3.reuse, 0x2c, RZ, 0xfc, !PT ;  /* 0x0000002c03147812 */ /* 0x040fe200078efcff */
[----:B------:R-:W-:Y:S01]  /*1cc0*/  STL [R1+0x64c], R2 ;  /* 0x00064c0201007387 */ /* 0x000fe20000100800 */
[----:B------:R-:W-:Y:S01]  /*1cd0*/  LOP3.LUT R86, R3, 0xa4, RZ, 0xfc, !PT ;  /* 0x000000a403567812 */ /* 0x000fe200078efcff */
[----:B------:R-:W-:Y:S01]  /*1ce0*/  @!P3 IMAD.MOV R14, RZ, RZ, -R14 ;  /* 0x000000ffff0eb224 */ /* 0x000fe200078e0a0e */
[----:B------:R-:W-:Y:S01]  /*1cf0*/  ISETP.GE.AND P3, PT, R26, RZ, PT ;  /* 0x000000ff1a00720c */ /* 0x000fe20003f66270 */
[----:B------:R-:W-:Y:S01]  /*1d00*/  IMAD.MOV R6, RZ, RZ, -R6 ;  /* 0x000000ffff067224 */ /* 0x000fe200078e0a06 */
[----:B------:R-:W-:Y:S01]  /*1d10*/  IABS R25, R20 ;  /* 0x0000001400197213 */ /* 0x000fe20000000000 */
[--C-:B------:R-:W-:Y:S01]  /*1d20*/  @!P6 IMAD.IADD R18, R18, 0x1, -R8.reuse ;  /* 0x000000011212e824 */ /* 0x100fe200078e0a08 */
[----:B------:R-:W-:Y:S01]  /*1d30*/  IABS R85, R86 ;  /* 0x0000005600557213 */ /* 0x000fe20000000000 */
[--C-:B------:R-:W-:Y:S01]  /*1d40*/  @!P4 IMAD.IADD R17, R17, 0x1, -R8.reuse ;  /* 0x000000011111c824 */ /* 0x100fe200078e0a08 */
[----:B------:R-:W-:Y:S01]  /*1d50*/  ISETP.GE.AND P4, PT, R15, RZ, PT ;  /* 0x000000ff0f00720c */ /* 0x000fe20003f86270 */
[----:B------:R-:W-:Y:S01]  /*1d60*/  IMAD R19, R8, R6, R19 ;  /* 0x0000000608137224 */ /* 0x000fe200078e0213 */
[C---:B------:R-:W-:Y:S01]  /*1d70*/  LOP3.LUT R6, R3.reuse, 0x28, RZ, 0xfc, !PT ;  /* 0x0000002803067812 */ /* 0x040fe200078efcff */
[----:B------:R-:W-:Y:S01]  /*1d80*/  @!P1 IMAD.IADD R16, R16, 0x1, -R8 ;  /* 0x0000000110109824 */ /* 0x000fe200078e0a08 */
[C---:B------:R-:W-:Y:S01]  /*1d90*/  ISETP.GT.U32.AND P6, PT, R8.reuse, R18, PT ;  /* 0x000000120800720c */ /* 0x040fe20003fc4070 */
[----:B------:R-:W-:Y:S01]  /*1da0*/  IMAD.MOV.U32 R15, RZ, RZ, R5 ;  /* 0x000000ffff0f7224 */ /* 0x000fe200078e0005 */
[----:B------:R-:W-:Y:S01]  /*1db0*/  LOP3.LUT R5, R3, 0x2a, RZ, 0xfc, !PT ;  /* 0x0000002a03057812 */ /* 0x000fe200078efcff */
[----:B------:R-:W-:Y:S01]  /*1dc0*/  @!P5 IMAD.MOV R17, RZ, RZ, -R17 ;  /* 0x000000ffff11d224 */ /* 0x000fe200078e0a11 */
[----:B------:R-:W-:Y:S01]  /*1dd0*/  IABS R7, R6 ;  /* 0x0000000600077213 */ /* 0x000fe20000000000 */
[----:B------:R-:W-:Y:S01]  /*1de0*/  @!P0 IMAD.MOV R12, RZ, RZ, -R12 ;  /* 0x000000ffff0c8224 */ /* 0x000fe200078e0a0c */
[----:B------:R-:W-:Y:S01]  /*1df0*/  ISETP.GT.U32.AND P5, PT, R8, R19, PT ;  /* 0x000000130800720c */ /* 0x000fe20003fa4070 */
[----:B------:R-:W-:Y:S01]  /*1e00*/  @!P3 IMAD.MOV R16, RZ, RZ, -R16 ;  /* 0x000000ffff10b224 */ /* 0x000fe200078e0a10 */
[----:B------:R-:W-:Y:S01]  /*1e10*/  ISETP.GE.AND P0, PT, R23, RZ, PT ;  /* 0x000000ff1700720c */ /* 0x000fe20003f06270 */
[----:B------:R-:W-:Y:S01]  /*1e20*/  IMAD.HI.U32 R21, R4, R29, RZ ;  /* 0x0000001d04157227 */ /* 0x000fe200078e00ff */
[----:B------:R-:W-:Y:S01]  /*1e30*/  ISETP.GE.AND P1, PT, R27, RZ, PT ;  /* 0x000000ff1b00720c */ /* 0x000fe20003f26270 */
[----:B------:R-:W-:Y:S01]  /*1e40*/  STL [R1+0x650], R10 ;  /* 0x0006500a01007387 */ /* 0x000fe20000100800 */
[----:B------:R-:W-:Y:S01]  /*1e50*/  ISETP.GE.AND P3, PT, R5, RZ, PT ;  /* 0x000000ff0500720c */ /* 0x000fe20003f66270 */
[--C-:B------:R-:W-:Y:S01]  /*1e60*/  @!P6 IMAD.IADD R18, R18, 0x1, -R8.reuse ;  /* 0x000000011212e824 */ /* 0x100fe200078e0a08 */
[----:B------:R-:W-:Y:S01]  /*1e70*/  IABS R23, R5 ;  /* 0x0000000500177213 */ /* 0x000fe20000000000 */
[----:B------:R-:W-:Y:S01]  /*1e80*/  IMAD.HI.U32 R5, R4, R7, RZ ;  /* 0x0000000704057227 */ /* 0x000fe200078e00ff */
[----:B------:R-:W-:Y:S01]  /*1e90*/  ISETP.GE.AND P6, PT, R20, RZ, PT ;  /* 0x000000ff1400720c */ /* 0x000fe20003fc6270 */
[----:B------:R-:W-:Y:S01]  /*1ea0*/  STL [R1+0x654], R11 ;  /* 0x0006540b01007387 */ /* 0x000fe20000100800 */
[----:B------:R-:W-:Y:S01]  /*1eb0*/  IABS R27, R28 ;  /* 0x0000001c001b7213 */ /* 0x000fe20000000000 */
[----:B------:R-:W-:Y:S01]  /*1ec0*/  IMAD.MOV R5, RZ, RZ, -R5 ;  /* 0x000000ffff057224 */ /* 0x000fe200078e0a05 */
[----:B------:R-:W-:Y:S01]  /*1ed0*/  LOP3.LUT R93, R3, 0xa6, RZ, 0xfc, !PT ;  /* 0x000000a6035d7812 */ /* 0x000fe200078efcff */
[----:B------:R-:W-:Y:S01]  /*1ee0*/  @!P5 IMAD.IADD R19, R19, 0x1, -R8 ;  /* 0x000000011313d824 */ /* 0x000fe200078e0a08 */
[C---:B------:R-:W-:Y:S01]  /*1ef0*/  LOP3.LUT R91, R3.reuse, 0xa8, RZ, 0xfc, !PT ;  /* 0x000000a8035b7812 */ /* 0x040fe200078efcff */
[----:B------:R-:W-:Y:S01]  /*1f00*/  IMAD R20, R8, R5, R7 ;  /* 0x0000000508147224 */ /* 0x000fe200078e0207 */
[C---:B------:R-:W-:Y:S01]  /*1f10*/  LOP3.LUT R90, R3.reuse, 0xaa, RZ, 0xfc, !PT ;  /* 0x000000aa035a7812 */ /* 0x040fe200078efcff */
[----:B------:R-:W-:Y:S01]  /*1f20*/  @!P0 IMAD.MOV R15, RZ, RZ, -R15 ;  /* 0x000000ffff0f8224 */ /* 0x000fe200078e0a0f */
[----:B------:R-:W-:Y:S01]  /*1f30*/  ISETP.GE.AND P0, PT, R6, RZ, PT ;  /* 0x000000ff0600720c */ /* 0x000fe20003f06270 */
[----:B------:R-:W-:Y:S01]  /*1f40*/  @!P1 IMAD.MOV R18, RZ, RZ, -R18 ;  /* 0x000000ffff129224 */ /* 0x000fe200078e0a12 */
[----:B------:R-:W-:Y:S01]  /*1f50*/  ISETP.GT.U32.AND P5, PT, R8, R19, PT ;  /* 0x000000130800720c */ /* 0x000fe20003fa4070 */
[----:B------:R-:W-:Y:S01]  /*1f60*/  IMAD.HI.U32 R5, R4, R23, RZ ;  /* 0x0000001704057227 */ /* 0x000fe200078e00ff */
[----:B------:R-:W-:Y:S01]  /*1f70*/  ISETP.GT.U32.AND P1, PT, R8, R20, PT ;  /* 0x000000140800720c */ /* 0x000fe20003f24070 */
[----:B------:R-:W-:Y:S01]  /*1f80*/  STL [R1+0x658], R12 ;  /* 0x0006580c01007387 */ /* 0x000fe20000100800 */
[C---:B------:R-:W-:Y:S01]  /*1f90*/  LOP3.LUT R92, R3.reuse, 0xac, RZ, 0xfc, !PT ;  /* 0x000000ac035c7812 */ /* 0x040fe200078efcff */
[----:B------:R-:W-:Y:S01]  /*1fa0*/  IMAD.HI.U32 R6, R4, R25, RZ ;  /* 0x0000001904067227 */ /* 0x000fe200078e00ff */
[C---:B------:R-:W-:Y:S01]  /*1fb0*/  LOP3.LUT R94, R3.reuse, 0xb0, RZ, 0xfc, !PT ;  /* 0x000000b0035e7812 */ /* 0x040fe200078efcff */
[----:B------:R1:W-:Y:S01]  /*1fc0*/  STL [R1+0x65c], R13 ;  /* 0x00065c0d01007387 */ /* 0x0003e20000100800 */
[C---:B------:R-:W-:Y:S01]  /*1fd0*/  LOP3.LUT R95, R3.reuse, 0xb2, RZ, 0xfc, !PT ;  /* 0x000000b2035f7812 */ /* 0x040fe200078efcff */
[----:B------:R-:W-:Y:S01]  /*1fe0*/  IMAD.MOV R5, RZ, RZ, -R5 ;  /* 0x000000ffff057224 */ /* 0x000fe200078e0a05 */
[C---:B------:R-:W-:Y:S01]  /*1ff0*/  LOP3.LUT R96, R3.reuse, 0xb8, RZ, 0xfc, !PT ;  /* 0x000000b803607812 */ /* 0x040fe200078efcff */
[----:B------:R-:W-:Y:S01]  /*2000*/  IMAD.MOV R6, RZ, RZ, -R6 ;  /* 0x000000ffff067224 */ /* 0x000fe200078e0a06 */
[C---:B------:R-:W-:Y:S01]  /*2010*/  LOP3.LUT R108, R3.reuse, 0xbe, RZ, 0xfc, !PT ;  /* 0x000000be036c7812 */ /* 0x040fe200078efcff */
[----:B------:R-:W-:Y:S01]  /*2020*/  IMAD.MOV R24, RZ, RZ, -R21 ;  /* 0x000000ffff187224 */ /* 0x000fe200078e0a15 */
[----:B------:R-:W-:Y:S01]  /*2030*/  LOP3.LUT R100, R3, 0xbc, RZ, 0xfc, !PT ;  /* 0x000000bc03647812 */ /* 0x000fe200078efcff */
[C---:B------:R-:W-:Y:S01]  /*2040*/  IMAD R21, R8.reuse, R5, R23 ;  /* 0x0000000508157224 */ /* 0x040fe200078e0217 */
[----:B------:R-:W-:Y:S01]  /*2050*/  IABS R97, R108 ;  /* 0x0000006c00617213 */ /* 0x000fe20000000000 */
[C---:B------:R-:W-:Y:S01]  /*2060*/  IMAD R22, R8.reuse, R6, R25 ;  /* 0x0000000608167224 */ /* 0x040fe200078e0219 */
[----:B------:R-:W-:Y:S01]  /*2070*/  IABS R25, R32 ;  /* 0x0000002000197213 */ /* 0x000fe20000000000 */
[--C-:B------:R-:W-:Y:S01]  /*2080*/  @!P5 IMAD.IADD R19, R19, 0x1, -R8.reuse ;  /* 0x000000011313d824 */ /* 0x100fe200078e0a08 */
[----:B------:R-:W-:Y:S01]  /*2090*/  ISETP.GT.U32.AND P5, PT, R8, R21, PT ;  /* 0x000000150800720c */ /* 0x000fe20003fa4070 */
[--C-:B------:R-:W-:Y:S01]  /*20a0*/  @!P1 IMAD.IADD R20, R20, 0x1, -R8.reuse ;  /* 0x0000000114149824 */ /* 0x100fe200078e0a08 */
[----:B------:R-:W-:Y:S01]  /*20b0*/  ISETP.GT.U32.AND P1, PT, R8, R22, PT ;  /* 0x000000160800720c */ /* 0x000fe20003f24070 */
[C---:B------:R-:W-:Y:S01]  /*20c0*/  IMAD.HI.U32 R7, R4.reuse, R27, RZ ;  /* 0x0000001b04077227 */ /* 0x040fe200078e00ff */
[----:B------:R-:W-:Y:S01]  /*20d0*/  IABS R105, R100 ;  /* 0x0000006400697213 */ /* 0x000fe20000000000 */
[----:B------:R-:W-:Y:S01]  /*20e0*/  STL [R1+0x660], R14 ;  /* 0x0006600e01007387 */ /* 0x000fe20000100800 */
[C---:B------:R-:W-:Y:S01]  /*20f0*/  LOP3.LUT R107, R3.reuse, 0xc0, RZ, 0xfc, !PT ;  /* 0x000000c0036b7812 */ /* 0x040fe200078efcff */
[----:B------:R-:W-:Y:S01]  /*2100*/  IMAD.MOV R7, RZ, RZ, -R7 ;  /* 0x000000ffff077224 */ /* 0x000fe200078e0a07 */
[C---:B------:R-:W-:Y:S01]  /*2110*/  LOP3.LUT R103, R3.reuse, 0xc2, RZ, 0xfc, !PT ;  /* 0x000000c203677812 */ /* 0x040fe200078efcff */
[----:B------:R-:W-:Y:S01]  /*2120*/  IMAD.HI.U32 R5, R4, R25, RZ ;  /* 0x0000001904057227 */ /* 0x000fe200078e00ff */
[----:B------:R-:W-:Y:S01]  /*2130*/  LOP3.LUT R104, R3, 0xc4, RZ, 0xfc, !PT ;  /* 0x000000c403687812 */ /* 0x000fe200078efcff */
[----:B------:R-:W-:Y:S01]  /*2140*/  STL [R1+0x664], R15 ;  /* 0x0006640f01007387 */ /* 0x000fe20000100800 */
[----:B------:R-:W-:Y:S01]  /*2150*/  IABS R99, R103 ;  /* 0x0000006700637213 */ /* 0x000fe20000000000 */
[--C-:B------:R-:W-:Y:S01]  /*2160*/  @!P5 IMAD.IADD R21, R21, 0x1, -R8.reuse ;  /* 0x000000011515d824 */ /* 0x100fe200078e0a08 */
[----:B------:R-:W-:Y:S01]  /*2170*/  ISETP.GT.U32.AND P5, PT, R8, R20, PT ;  /* 0x000000140800720c */ /* 0x000fe20003fa4070 */
[--C-:B------:R-:W-:Y:S01]  /*2180*/  @!P1 IMAD.IADD R22, R22, 0x1, -R8.reuse ;  /* 0x0000000116169824 */ /* 0x100fe200078e0a08 */
[C---:B------:R-:W-:Y:S01]  /*2190*/  LOP3.LUT R120, R3.reuse, 0xdc, RZ, 0xfc, !PT ;  /* 0x000000dc03787812 */ /* 0x040fe200078efcff */
[C---:B------:R-:W-:Y:S01]  /*21a0*/  IMAD R23, R8.reuse, R7, R27 ;  /* 0x0000000708177224 */ /* 0x040fe200078e021b */
[----:B------:R-:W-:Y:S01]  /*21b0*/  IABS R7, R33 ;  /* 0x0000002100077213 */ /* 0x000fe20000000000 */
[----:B------:R-:W-:Y:S01]  /*21c0*/  IMAD.MOV R5, RZ, RZ, -R5 ;  /* 0x000000ffff057224 */ /* 0x000fe200078e0a05 */
[C---:B------:R-:W-:Y:S01]  /*21d0*/  ISETP.GT.U32.AND P1, PT, R8.reuse, R22, PT ;  /* 0x000000160800720c */ /* 0x040fe20003f24070 */
[----:B------:R-:W-:Y:S01]  /*21e0*/  @!P4 IMAD.MOV R19, RZ, RZ, -R19 ;  /* 0x000000ffff13c224 */ /* 0x000fe200078e0a13 */
[C---:B------:R-:W-:Y:S01]  /*21f0*/  ISETP.GT.U32.AND P4, PT, R8.reuse, R21, PT ;  /* 0x000000150800720c */ /* 0x040fe20003f84070 */
[C---:B------:R-:W-:Y:S01]  /*2200*/  IMAD R25, R8.reuse, R5, R25 ;  /* 0x0000000508197224 */ /* 0x040fe200078e0219 */
[----:B------:R-:W-:Y:S01]  /*2210*/  IABS R27, R34 ;  /* 0x00000022001b7213 */ /* 0x000fe20000000000 */
[----:B------:R-:W-:Y:S01]  /*2220*/  IMAD R24, R8, R24, R29 ;  /* 0x0000001808187224 */ /* 0x000fe200078e021d */
[----:B------:R-:W-:Y:S01]  /*2230*/  IABS R29, R35 ;  /* 0x00000023001d7213 */ /* 0x000fe20000000000 */
[--C-:B------:R-:W-:Y:S01]  /*2240*/  @!P5 IMAD.IADD R20, R20, 0x1, -R8.reuse ;  /* 0x000000011414d824 */ /* 0x100fe200078e0a08 */
[----:B------:R-:W-:Y:S01]  /*2250*/  ISETP.GT.U32.AND P5, PT, R8, R23, PT ;  /* 0x000000170800720c */ /* 0x000fe20003fa4070 */
[----:B------:R-:W-:Y:S01]  /*2260*/  IMAD.HI.U32 R6, R4, R7, RZ ;  /* 0x0000000704067227 */ /* 0x000fe200078e00ff */
[----:B------:R-:W-:Y:S01]  /*2270*/  LOP3.LUT R117, R3, 0xda, RZ, 0xfc, !PT ;  /* 0x000000da03757812 */ /* 0x000fe200078efcff */
[----:B------:R2:W-:Y:S01]  /*2280*/  STL [R1+0x67c], R16 ;  /* 0x00067c1001007387 */ /* 0x0005e20000100800 */
[----:B------:R-:W-:Y:S01]  /*2290*/  IABS R112, R120 ;  /* 0x0000007800707213 */ /* 0x000fe20000000000 */
[--C-:B------:R-:W-:Y:S01]  /*22a0*/  @!P1 IMAD.IADD R22, R22, 0x1, -R8.reuse ;  /* 0x0000000116169824 */ /* 0x100fe200078e0a08 */
[C---:B------:R-:W-:Y:S01]  /*22b0*/  ISETP.GT.U32.AND P1, PT, R8.reuse, R25, PT ;  /* 0x000000190800720c */ /* 0x040fe20003f24070 */
[----:B------:R-:W-:Y:S01]  /*22c0*/  @!P4 IMAD.IADD R21, R21, 0x1, -R8 ;  /* 0x000000011515c824 */ /* 0x000fe200078e0a08 */
[----:B------:R-:W-:Y:S01]  /*22d0*/  ISETP.GT.U32.AND P4, PT, R8, R24, PT ;  /* 0x000000180800720c */ /* 0x000fe20003f84070 */
[----:B------:R-:W-:Y:S01]  /*22e0*/  IMAD.MOV R6, RZ, RZ, -R6 ;  /* 0x000000ffff067224 */ /* 0x000fe200078e0a06 */
[----:B------:R-:W-:Y:S01]  /*22f0*/  IABS R111, R117 ;  /* 0x00000075006f7213 */ /* 0x000fe20000000000 */
[----:B------:R-:W-:Y:S01]  /*2300*/  IMAD.HI.U32 R5, R4, R27, RZ ;  /* 0x0000001b04057227 */ /* 0x000fe200078e00ff */
[----:B------:R-:W-:-:S02]  /*2310*/  LOP3.LUT R119, R3, 0xde, RZ, 0xfc, !PT ;  /* 0x000000de03777812 */ /* 0x000fc400078efcff */
[----:B------:R-:W-:Y:S01]  /*2320*/  LOP3.LUT R121, R3, 0xe0, RZ, 0xfc, !PT ;  /* 0x000000e003797812 */ /* 0x000fe200078efcff */
[--C-:B------:R-:W-:Y:S01]  /*2330*/  @!P5 IMAD.IADD R23, R23, 0x1, -R8.reuse ;  /* 0x000000011717d824 */ /* 0x100fe200078e0a08 */
[----:B------:R-:W-:Y:S01]  /*2340*/  IABS R114, R119 ;  /* 0x0000007700727213 */ /* 0x000fe20000000000 */
[C---:B------:R-:W-:Y:S01]  /*2350*/  IMAD R26, R8.reuse, R6, R7 ;  /* 0x00000006081a7224 */ /* 0x040fe200078e0207 */
[----:B------:R-:W-:Y:S01]  /*2360*/  IABS R116, R121 ;  /* 0x0000007900747213 */ /* 0x000fe20000000000 */
[----:B------:R-:W-:Y:S01]  /*2370*/  @!P1 IMAD.IADD R25, R25, 0x1, -R8 ;  /* 0x0000000119199824 */ /* 0x000fe200078e0a08 */
[----:B------:R-:W-:Y:S01]  /*2380*/  ISETP.GT.U32.AND P1, PT, R8, R23, PT ;  /* 0x000000170800720c */ /* 0x000fe20003f24070 */
[----:B------:R-:W-:Y:S01]  /*2390*/  IMAD.HI.U32 R6, R4, R29, RZ ;  /* 0x0000001d04067227 */ /* 0x000fe200078e00ff */
[----:B------:R-:W-:Y:S02]  /*23a0*/  ISETP.GT.U32.AND P5, PT, R8, R26, PT ;  /* 0x0000001a0800720c */ /* 0x000fe40003fa4070 */
[C---:B------:R-:W-:Y:S01]  /*23b0*/  LOP3.LUT R118, R3.reuse, 0xe2, RZ, 0xfc, !PT ;  /* 0x000000e203767812 */ /* 0x040fe200078efcff */
[----:B------:R-:W-:Y:S01]  /*23c0*/  IMAD.MOV R6, RZ, RZ, -R6 ;  /* 0x000000ffff067224 */ /* 0x000fe200078e0a06 */
[C---:B0-----:R-:W-:Y:S01]  /*23d0*/  LOP3.LUT R0, R3.reuse, 0xee, RZ, 0xfc, !PT ;  /* 0x000000ee03007812 */ /* 0x041fe200078efcff */
[----:B------:R-:W-:Y:S01]  /*23e0*/  IMAD.MOV R5, RZ, RZ, -R5 ;  /* 0x000000ffff057224 */ /* 0x000fe200078e0a05 */
[C---:B-1----:R-:W-:Y:S01]  /*23f0*/  LOP3.LUT R13, R3.reuse, 0xf0, RZ, 0xfc, !PT ;  /* 0x000000f0030d7812 */ /* 0x042fe200078efcff */
[--C-:B------:R-:W-:Y:S01]  /*2400*/  @!P4 IMAD.IADD R24, R24, 0x1, -R8.reuse ;  /* 0x000000011818c824 */ /* 0x100fe200078e0a08 */
[----:B------:R-:W-:Y:S01]  /*2410*/  ISETP.GE.AND P4, PT, R28, RZ, PT ;  /* 0x000000ff1c00720c */ /* 0x000fe20003f86270 */
[C---:B------:R-:W-:Y:S01]  /*2420*/  IMAD R28, R8.reuse, R6, R29 ;  /* 0x00000006081c7224 */ /* 0x040fe200078e021d */
[C---:B------:R-:W-:Y:S01]  /*2430*/  LOP3.LUT R6, R3.reuse, 0x3c, RZ, 0xfc, !PT ;  /* 0x0000003c03067812 */ /* 0x040fe200078efcff */
[C---:B------:R-:W-:Y:S01]  /*2440*/  IMAD R27, R8.reuse, R5, R27 ;  /* 0x00000005081b7224 */ /* 0x040fe200078e021b */
[----:B------:R-:W-:Y:S01]  /*2450*/  LOP3.LUT R2, R3, 0xf2, RZ, 0xfc, !PT ;  /* 0x000000f203027812 */ /* 0x000fe200078efcff */
[----:B------:R-:W-:Y:S01]  /*2460*/  @!P1 IMAD.IADD R23, R23, 0x1, -R8 ;  /* 0x0000000117179824 */ /* 0x000fe200078e0a08 */
[----:B------:R-:W-:Y:S01]  /*2470*/  ISETP.GT.U32.AND P1, PT, R8, R28, PT ;  /* 0x0000001c0800720c */ /* 0x000fe20003f24070 */
[----:B------:R-:W-:Y:S01]  /*2480*/  IMAD.HI.U32 R7, R4, R31, RZ ;  /* 0x0000001f04077227 */ /* 0x000fe200078e00ff */
[----:B------:R-:W-:-:S02]  /*2490*/  IABS R122, R13 ;  /* 0x0000000d007a7213 */ /* 0x000fc40000000000 */
[----:B------:R-:W-:Y:S01]  /*24a0*/  LOP3.LUT R9, R3, 0xf4, RZ, 0xfc, !PT ;  /* 0x000000f403097812 */ /* 0x000fe200078efcff */
[----:B------:R-:W-:Y:S01]  /*24b0*/  @!P6 IMAD.MOV R22, RZ, RZ, -R22 ;  /* 0x000000ffff16e224 */ /* 0x000fe200078e0a16 */
[C---:B------:R-:W-:Y:S01]  /*24c0*/  ISETP.GT.U32.AND P6, PT, R8.reuse, R27, PT ;  /* 0x0000001b0800720c */ /* 0x040fe20003fc4070 */
[----:B------:R-:W-:Y:S01]  /*24d0*/  @!P0 IMAD.MOV R20, RZ, RZ, -R20 ;  /* 0x000000ffff148224 */ /* 0x000fe200078e0a14 */
[----:B------:R-:W-:Y:S01]  /*24e0*/  ISETP.GT.U32.AND P0, PT, R8, R24, PT ;  /* 0x000000180800720c */ /* 0x000fe20003f04070 */
[----:B------:R-:W-:Y:S01]  /*24f0*/  IMAD.MOV R7, RZ, RZ, -R7 ;  /* 0x000000ffff077224 */ /* 0x000fe200078e0a07 */
[----:B------:R-:W-:Y:S01]  /*2500*/  IABS R123, R2 ;  /* 0x00000002007b7213 */ /* 0x000fe20000000000 */
[--C-:B------:R-:W-:Y:S01]  /*2510*/  @!P5 IMAD.IADD R26, R26, 0x1, -R8.reuse ;  /* 0x000000011a1ad824 */ /* 0x100fe200078e0a08 */
[C---:B------:R-:W-:Y:S01]  /*2520*/  ISETP.GT.U32.AND P5, PT, R8.reuse, R25, PT ;  /* 0x000000190800720c */ /* 0x040fe20003fa4070 */
[C---:B------:R-:W-:Y:S01]  /*2530*/  IMAD R29, R8.reuse, R7, R31 ;  /* 0x00000007081d7224 */ /* 0x040fe200078e021f */
[----:B------:R-:W-:Y:S01]  /*2540*/  IABS R7, R6 ;  /* 0x0000000600077213 */ /* 0x000fe20000000000 */
[----:B------:R-:W-:Y:S01]  /*2550*/  @!P3 IMAD.MOV R21, RZ, RZ, -R21 ;  /* 0x000000ffff15b224 */ /* 0x000fe200078e0a15 */
[----:B------:R-:W-:Y:S01]  /*2560*/  ISETP.GT.U32.AND P3, PT, R8, R26, PT ;  /* 0x0000001a0800720c */ /* 0x000fe20003f64070 */
[----:B------:R-:W-:Y:S01]  /*2570*/  @!P1 IMAD.IADD R28, R28, 0x1, -R8 ;  /* 0x000000011c1c9824 */ /* 0x000fe200078e0a08 */
[----:B------:R-:W-:Y:S01]  /*2580*/  IABS R31, R37 ;  /* 0x00000025001f7213 */ /* 0x000fe20000000000 */
[----:B------:R-:W-:Y:S01]  /*2590*/  IMAD.HI.U32 R5, R4, R7, RZ ;  /* 0x0000000704057227 */ /* 0x000fe200078e00ff */
[----:B------:R-:W-:-:S02]  /*25a0*/  ISETP.GE.AND P1, PT, R34, RZ, PT ;  /* 0x000000ff2200720c */ /* 0x000fc40003f26270 */
[----:B------:R-:W-:Y:S01]  /*25b0*/  LOP3.LUT R34, R3, 0x40, RZ, 0xfc, !PT ;  /* 0x0000004003227812 */ /* 0x000fe200078efcff */
[--C-:B------:R-:W-:Y:S01]  /*25c0*/  @!P6 IMAD.IADD R27, R27, 0x1, -R8.reuse ;  /* 0x000000011b1be824 */ /* 0x100fe200078e0a08 */
[----:B------:R-:W-:Y:S01]  /*25d0*/  ISETP.GE.AND P6, PT, R33, RZ, PT ;  /* 0x000000ff2100720c */ /* 0x000fe20003fc6270 */
[----:B------:R-:W-:Y:S01]  /*25e0*/  @!P0 IMAD.IADD R24, R24, 0x1, -R8 ;  /* 0x0000000118188824 */ /* 0x000fe200078e0a08 */
[----:B------:R-:W-:Y:S01]  /*25f0*/  ISETP.GE.AND P0, PT, R30, RZ, PT ;  /* 0x000000ff1e00720c */ /* 0x000fe20003f06270 */
[----:B------:R-:W-:Y:S01]  /*2600*/  @!P4 IMAD.MOV R23, RZ, RZ, -R23 ;  /* 0x000000ffff17c224 */ /* 0x000fe200078e0a17 */
[----:B------:R-:W-:Y:S01]  /*2610*/  ISETP.GT.U32.AND P4, PT, R8, R28, PT ;  /* 0x0000001c0800720c */ /* 0x000fe20003f84070 */
[----:B------:R-:W-:Y:S01]  /*2620*/  IMAD.MOV R30, RZ, RZ, -R5 ;  /* 0x000000ffff1e7224 */ /* 0x000fe200078e0a05 */
[----:B------:R-:W-:Y:S01]  /*2630*/  IABS R124, R9 ;  /* 0x00000009007c7213 */ /* 0x000fe20000000000 */
[----:B------:R-:W-:Y:S01]  /*2640*/  IMAD.HI.U32 R5, R4, R31, RZ ;  /* 0x0000001f04057227 */ /* 0x000fe200078e00ff */
[----:B------:R-:W-:-:S02]  /*2650*/  LOP3.LUT R10, R3, 0xf8, RZ, 0xfc, !PT ;  /* 0x000000f8030a7812 */ /* 0x000fc400078efcff */
[C---:B------:R-:W-:Y:S01]  /*2660*/  LOP3.LUT R11, R3.reuse, 0xf6, RZ, 0xfc, !PT ;  /* 0x000000f6030b7812 */ /* 0x040fe200078efcff */
[----:B------:R-:W-:Y:S01]  /*2670*/  IMAD.MOV R5, RZ, RZ, -R5 ;  /* 0x000000ffff057224 */ /* 0x000fe200078e0a05 */
[C---:B------:R-:W-:Y:S01]  /*2680*/  LOP3.LUT R64, R3.reuse, 0xfa, RZ, 0xfc, !PT ;  /* 0x000000fa03407812 */ /* 0x040fe200078efcff */
[----:B------:R-:W-:Y:S01]  /*2690*/  @!P3 IMAD.IADD R26, R26, 0x1, -R8 ;  /* 0x000000011a1ab824 */ /* 0x000fe200078e0a08 */
[----:B------:R-:W-:Y:S01]  /*26a0*/  ISETP.GE.AND P3, PT, R32, RZ, PT ;  /* 0x000000ff2000720c */ /* 0x000fe20003f66270 */
[C---:B------:R-:W-:Y:S01]  /*26b0*/  IMAD R30, R8.reuse, R30, R7 ;  /* 0x0000001e081e7224 */ /* 0x040fe200078e0207 */
[----:B------:R-:W-:Y:S01]  /*26c0*/  IABS R7, R34 ;  /* 0x0000002200077213 */ /* 0x000fe20000000000 */
[C---:B------:R-:W-:Y:S01]  /*26d0*/  IMAD R31, R8.reuse, R5, R31 ;  /* 0x00000005081f7224 */ /* 0x040fe200078e021f */
[----:B------:R-:W-:Y:S01]  /*26e0*/  LOP3.LUT R65, R3, 0xfc, RZ, 0xfc, !PT ;  /* 0x000000fc03417812 */ /* 0x000fe200078efcff */
[----:B------:R-:W-:Y:S01]  /*26f0*/  @!P6 IMAD.MOV R26, RZ, RZ, -R26 ;  /* 0x000000ffff1ae224 */ /* 0x000fe200078e0a1a */
[----:B------:R-:W-:Y:S01]  /*2700*/  ISETP.GT.U32.AND P6, PT, R8, R30, PT ;  /* 0x0000001e0800720c */ /* 0x000fe20003fc4070 */
[--C-:B------:R-:W-:Y:S01]  /*2710*/  @!P4 IMAD.IADD R28, R28, 0x1, -R8.reuse ;  /* 0x000000011c1cc824 */ /* 0x100fe200078e0a08 */
[C---:B------:R-:W-:Y:S01]  /*2720*/  ISETP.GT.U32.AND P4, PT, R8.reuse, R31, PT ;  /* 0x0000001f0800720c */ /* 0x040fe20003f84070 */
[----:B------:R-:W-:Y:S01]  /*2730*/  @!P5 IMAD.IADD R25, R25, 0x1, -R8 ;  /* 0x000000011919d824 */ /* 0x000fe200078e0a08 */
[----:B------:R-:W-:Y:S01]  /*2740*/  ISETP.GT.U32.AND P5, PT, R8, R29, PT ;  /* 0x0000001d0800720c */ /* 0x000fe20003fa4070 */
[----:B------:R-:W-:Y:S01]  /*2750*/  IMAD.HI.U32 R5, R4, R7, RZ ;  /* 0x0000000704057227 */ /* 0x000fe200078e00ff */
[----:B------:R-:W-:-:S03]  /*2760*/  IABS R12, R65 ;  /* 0x00000041000c7213 */ /* 0x000fc60000000000 */
[----:B------:R-:W-:Y:S01]  /*2770*/  @!P3 IMAD.MOV R25, RZ, RZ, -R25 ;  /* 0x000000ffff19b224 */ /* 0x000fe200078e0a19 */
[----:B------:R-:W-:Y:S01]  /*2780*/  ISETP.GE.AND P3, PT, R35, RZ, PT ;  /* 0x000000ff2300720c */ /* 0x000fe20003f66270 */
[----:B------:R-:W-:Y:S01]  /*2790*/  IMAD.MOV R32, RZ, RZ, -R5 ;  /* 0x000000ffff207224 */ /* 0x000fe200078e0a05 */
[----:B------:R-:W-:Y:S01]  /*27a0*/  LOP3.LUT R35, R3, 0x42, RZ, 0xfc, !PT ;  /* 0x0000004203237812 */ /* 0x000fe200078efcff */
[--C-:B------:R-:W-:Y:S02]  /*27b0*/  @!P6 IMAD.IADD R30, R30, 0x1, -R8.reuse ;  /* 0x000000011e1ee824 */ /* 0x100fe400078e0a08 */
[--C-:B------:R-:W-:Y:S01]  /*27c0*/  @!P4 IMAD.IADD R31, R31, 0x1, -R8.reuse ;  /* 0x000000011f1fc824 */ /* 0x100fe200078e0a08 */
[----:B------:R-:W-:Y:S01]  /*27d0*/  IABS R33, R35 ;  /* 0x0000002300217213 */ /* 0x000fe20000000000 */
[----:B------:R-:W-:Y:S01]  /*27e0*/  @!P5 IMAD.IADD R29, R29, 0x1, -R8 ;  /* 0x000000011d1dd824 */ /* 0x000fe200078e0a08 */
[C---:B------:R-:W-:Y:S01]  /*27f0*/  ISETP.GT.U32.AND P5, PT, R8.reuse, R27, PT ;  /* 0x0000001b0800720c */ /* 0x040fe20003fa4070 */
[----:B------:R-:W-:Y:S01]  /*2800*/  @!P0 IMAD.MOV R24, RZ, RZ, -R24 ;  /* 0x000000ffff188224 */ /* 0x000fe200078e0a18 */
[----:B------:R-:W-:Y:S01]  /*2810*/  ISETP.GT.U32.AND P6, PT, R8, R30, PT ;  /* 0x0000001e0800720c */ /* 0x000fe20003fc4070 */
[----:B------:R-:W-:Y:S01]  /*2820*/  IMAD.HI.U32 R5, R4, R33, RZ ;  /* 0x0000002104057227 */ /* 0x000fe200078e00ff */
[----:B------:R-:W-:-:S02]  /*2830*/  ISETP.GT.U32.AND P4, PT, R8, R31, PT ;  /* 0x0000001f0800720c */ /* 0x000fc40003f84070 */
[C---:B------:R-:W-:Y:S01]  /*2840*/  ISETP.GT.U32.AND P0, PT, R8.reuse, R29, PT ;  /* 0x0000001d0800720c */ /* 0x040fe20003f04070 */
[----:B------:R-:W-:Y:S02]  /*2850*/  IMAD.MOV R5, RZ, RZ, -R5 ;  /* 0x000000ffff057224 */ /* 0x000fe400078e0a05 */
[C---:B------:R-:W-:Y:S02]  /*2860*/  IMAD R32, R8.reuse, R32, R7 ;  /* 0x0000002008207224 */ /* 0x040fe400078e0207 */
[----:B------:R-:W-:Y:S02]  /*2870*/  IMAD R33, R8, R5, R33 ;  /* 0x0000000508217224 */ /* 0x000fe400078e0221 */
[--C-:B------:R-:W-:Y:S01]  /*2880*/  @!P5 IMAD.IADD R27, R27, 0x1, -R8.reuse ;  /* 0x000000011b1bd824 */ /* 0x100fe200078e0a08 */
[----:B------:R-:W-:Y:S01]  /*2890*/  ISETP.GE.AND P5, PT, R36, RZ, PT ;  /* 0x000000ff2400720c */ /* 0x000fe20003fa6270 */
[--C-:B------:R-:W-:Y:S01]  /*28a0*/  @!P6 IMAD.IADD R30, R30, 0x1, -R8.reuse ;  /* 0x000000011e1ee824 */ /* 0x100fe200078e0a08 */
[C---:B------:R-:W-:Y:S01]  /*28b0*/  ISETP.GT.U32.AND P6, PT, R8.reuse, R32, PT ;  /* 0x000000200800720c */ /* 0x040fe20003fc4070 */
[--C-:B------:R-:W-:Y:S01]  /*28c0*/  @!P4 IMAD.IADD R31, R31, 0x1, -R8.reuse ;  /* 0x000000011f1fc824 */ /* 0x100fe200078e0a08 */
[----:B------:R-:W-:Y:S01]  /*28d0*/  ISETP.GT.U32.AND P4, PT, R8, R33, PT ;  /* 0x000000210800720c */ /* 0x000fe20003f84070 */
[----:B------:R-:W-:Y:S01]  /*28e0*/  @!P0 IMAD.IADD R29, R29, 0x1, -R8 ;  /* 0x000000011d1d8824 */ /* 0x000fe200078e0a08 */
[----:B------:R-:W-:Y:S01]  /*28f0*/  ISETP.GE.AND P0, PT, R6, RZ, PT ;  /* 0x000000ff0600720c */ /* 0x000fe20003f06270 */
[----:B------:R-:W-:Y:S01]  /*2900*/  @!P3 IMAD.MOV R28, RZ, RZ, -R28 ;  /* 0x000000ffff1cb224 */ /* 0x000fe200078e0a1c */
[----:B------:R-:W-:Y:S01]  /*2910*/  LOP3.LUT R6, R3, 0x44, RZ, 0xfc, !PT ;  /* 0x0000004403067812 */ /* 0x000fe200078efcff */
[----:B------:R-:W-:Y:S01]  /*2920*/  @!P1 IMAD.MOV R27, RZ, RZ, -R27 ;  /* 0x000000ffff1b9224 */ /* 0x000fe200078e0a1b */
[----:B------:R-:W-:Y:S01]  /*2930*/  ISETP.GE.AND P3, PT, R34, RZ, PT ;  /* 0x000000ff2200720c */ /* 0x000fe20003f66270 */
[----:B------:R-:W-:Y:S01]  /*2940*/  IMAD.HI.U32 R7, R4, R39, RZ ;  /* 0x0000002704077227 */ /* 0x000fe200078e00ff */
[----:B------:R-:W-:-:S02]  /*2950*/  ISETP.GE.AND P1, PT, R37, RZ, PT ;  /* 0x000000ff2500720c */ /* 0x000fc40003f26270 */
[----:B------:R-:W-:Y:S01]  /*2960*/  LOP3.LUT R34, R3, 0x46, RZ, 0xfc, !PT ;  /* 0x0000004603227812 */ /* 0x000fe200078efcff */
[----:B------:R-:W-:Y:S01]  /*2970*/  @!P5 IMAD.MOV R29, RZ, RZ, -R29 ;  /* 0x000000ffff1dd224 */ /* 0x000fe200078e0a1d */
[----:B------:R-:W-:Y:S01]  /*2980*/  ISETP.GE.AND P5, PT, R35, RZ, PT ;  /* 0x000000ff2300720c */ /* 0x000fe20003fa6270 */
[--C-:B------:R-:W-:Y:S01]  /*2990*/  @!P6 IMAD.IADD R32, R32, 0x1, -R8.reuse ;  /* 0x000000012020e824 */ /* 0x100fe200078e0a08 */
[----:B------:R-:W-:Y:S01]  /*29a0*/  IABS R35, R6 ;  /* 0x0000000600237213 */ /* 0x000fe20000000000 */
[----:B------:R-:W-:Y:S01]  /*29b0*/  @!P4 IMAD.IADD R33, R33, 0x1, -R8 ;  /* 0x000000012121c824 */ /* 0x000fe200078e0a08 */
[----:B------:R-:W-:Y:S01]  /*29c0*/  IABS R37, R34 ;  /* 0x0000002200257213 */ /* 0x000fe20000000000 */
[----:B------:R-:W-:Y:S01]  /*29d0*/  @!P0 IMAD.MOV R30, RZ, RZ, -R30 ;  /* 0x000000ffff1e8224 */ /* 0x000fe200078e0a1e */
[----:B------:R-:W-:Y:S01]  /*29e0*/  ISETP.GT.U32.AND P6, PT, R8, R32, PT ;  /* 0x000000200800720c */ /* 0x000fe20003fc4070 */
[----:B------:R-:W-:Y:S01]  /*29f0*/  IMAD.HI.U32 R5, R4, R35, RZ ;  /* 0x0000002304057227 */ /* 0x000fe200078e00ff */
[----:B------:R-:W-:-:S02]  /*2a00*/  ISETP.GE.AND P0, PT, R6, RZ, PT ;  /* 0x000000ff0600720c */ /* 0x000fc40003f06270 */
[----:B------:R-:W-:Y:S01]  /*2a10*/  ISETP.GT.U32.AND P4, PT, R8, R33, PT ;  /* 0x000000210800720c */ /* 0x000fe20003f84070 */
[----:B------:R-:W-:-:S04]  /*2a20*/  IMAD.HI.U32 R6, R4, R37, RZ ;  /* 0x0000002504067227 */ /* 0x000fc800078e00ff */
[----:B------:R-:W-:Y:S02]  /*2a30*/  IMAD.MOV R5, RZ, RZ, -R5 ;  /* 0x000000ffff057224 */ /* 0x000fe400078e0a05 */
[----:B------:R-:W-:Y:S02]  /*2a40*/  IMAD.MOV R6, RZ, RZ, -R6 ;  /* 0x000000ffff067224 */ /* 0x000fe400078e0a06 */
[----:B------:R-:W-:Y:S01]  /*2a50*/  @!P1 IMAD.MOV R31, RZ, RZ, -R31 ;  /* 0x000000ffff1f9224 */ /* 0x000fe200078e0a1f */
[----:B------:R-:W-:Y:S01]  /*2a60*/  ISETP.GE.AND P1, PT, R34, RZ, PT ;  /* 0x000000ff2200720c */ /* 0x000fe20003f26270 */
[C---:B------:R-:W-:Y:S02]  /*2a70*/  IMAD R34, R8.reuse, R5, R35 ;  /* 0x0000000508227224 */ /* 0x040fe400078e0223 */
[----:B------:R-:W-:Y:S02]  /*2a80*/  IMAD.MOV R7, RZ, RZ, -R7 ;  /* 0x000000ffff077224 */ /* 0x000fe400078e0a07 */
[----:B------:R-:W-:Y:S01]  /*2a90*/  IMAD R35, R8, R6, R37 ;  /* 0x0000000608237224 */ /* 0x000fe200078e0225 */
[----:B------:R-:W-:Y:S01]  /*2aa0*/  IABS R37, R40 ;  /* 0x0000002800257213 */ /* 0x000fe20000000000 */
[--C-:B------:R-:W-:Y:S01]  /*2ab0*/  @!P6 IMAD.IADD R32, R32, 0x1, -R8.reuse ;  /* 0x000000012020e824 */ /* 0x100fe200078e0a08 */
[C---:B------:R-:W-:Y:S01]  /*2ac0*/  ISETP.GT.U32.AND P6, PT, R8.reuse, R34, PT ;  /* 0x000000220800720c */ /* 0x040fe20003fc4070 */
[C---:B------:R-:W-:Y:S01]  /*2ad0*/  IMAD R36, R8.reuse, R7, R39 ;  /* 0x0000000708247224 */ /* 0x040fe200078e0227 */
[----:B------:R-:W-:Y:S01]  /*2ae0*/  IABS R39, R42 ;  /* 0x0000002a00277213 */ /* 0x000fe20000000000 */
[----:B------:R-:W-:Y:S01]  /*2af0*/  @!P4 IMAD.IADD R33, R33, 0x1, -R8 ;  /* 0x000000012121c824 */ /* 0x000fe200078e0a08 */
[C---:B------:R-:W-:Y:S01]  /*2b00*/  ISETP.GT.U32.AND P4, PT, R8.reuse, R35, PT ;  /* 0x000000230800720c */ /* 0x040fe20003f84070 */
[----:B------:R-:W-:Y:S01]  /*2b10*/  @!P3 IMAD.MOV R32, RZ, RZ, -R32 ;  /* 0x000000ffff20b224 */ /* 0x000fe200078e0a20 */
[----:B------:R-:W-:Y:S01]  /*2b20*/  ISETP.GT.U32.AND P3, PT, R8, R36, PT ;  /* 0x000000240800720c */ /* 0x000fe20003f64070 */
[----:B------:R-:W-:-:S04]  /*2b30*/  IMAD.HI.U32 R5, R4, R37, RZ ;  /* 0x0000002504057227 */ /* 0x000fc800078e00ff */
[----:B------:R-:W-:Y:S02]  /*2b40*/  IMAD.MOV R5, RZ, RZ, -R5 ;  /* 0x000000ffff057224 */ /* 0x000fe400078e0a05 */
[--C-:B------:R-:W-:Y:S02]  /*2b50*/  @!P6 IMAD.IADD R34, R34, 0x1, -R8.reuse ;  /* 0x000000012222e824 */ /* 0x100fe400078e0a08 */
[C---:B------:R-:W-:Y:S02]  /*2b60*/  IMAD R37, R8.reuse, R5, R37 ;  /* 0x0000000508257224 */ /* 0x040fe400078e0225 */
[--C-:B------:R-:W-:Y:S01]  /*2b70*/  @!P4 IMAD.IADD R35, R35, 0x1, -R8.reuse ;  /* 0x000000012323c824 */ /* 0x100fe200078e0a08 */
[----:B------:R-:W-:Y:S01]  /*2b80*/  ISETP.GT.U32.AND P6, PT, R8, R34, PT ;  /* 0x000000220800720c */ /* 0x000fe20003fc4070 */
[----:B------:R-:W-:Y:S02]  /*2b90*/  @!P3 IMAD.IADD R36, R36, 0x1, -R8 ;  /* 0x000000012424b824 */ /* 0x000fe400078e0a08 */
[----:B------:R-:W-:Y:S01]  /*2ba0*/  IMAD.HI.U32 R5, R4, R39, RZ ;  /* 0x0000002704057227 */ /* 0x000fe200078e00ff */
[----:B------:R-:W-:-:S02]  /*2bb0*/  ISETP.GT.U32.AND P4, PT, R8, R35, PT ;  /* 0x000000230800720c */ /* 0x000fc40003f84070 */
[----:B------:R-:W-:Y:S01]  /*2bc0*/  ISETP.GT.U32.AND P3, PT, R8, R36, PT ;  /* 0x000000240800720c */ /* 0x000fe20003f64070 */
[----:B------:R-:W-:-:S04]  /*2bd0*/  IMAD.HI.U32 R6, R4, R41, RZ ;  /* 0x0000002904067227 */ /* 0x000fc800078e00ff */
[----:B------:R-:W-:Y:S01]  /*2be0*/  @!P5 IMAD.MOV R33, RZ, RZ, -R33 ;  /* 0x000000ffff21d224 */ /* 0x000fe200078e0a21 */
[----:B------:R-:W-:Y:S01]  /*2bf0*/  ISETP.GE.AND P5, PT, R38, RZ, PT ;  /* 0x000000ff2600720c */ /* 0x000fe20003fa6270 */
[----:B------:R-:W-:Y:S02]  /*2c00*/  IMAD.MOV R5, RZ, RZ, -R5 ;  /* 0x000000ffff057224 */ /* 0x000fe400078e0a05 */
[----:B------:R-:W-:-:S04]  /*2c10*/  IMAD.HI.U32 R7, R4, R43, RZ ;  /* 0x0000002b04077227 */ /* 0x000fc800078e00ff */
[----:B------:R-:W-:Y:S02]  /*2c20*/  IMAD.MOV R6, RZ, RZ, -R6 ;  /* 0x000000ffff067224 */ /* 0x000fe400078e0a06 */
[----:B------:R-:W-:Y:S02]  /*2c30*/  IMAD R38, R8, R5, R39 ;  /* 0x0000000508267224 */ /* 0x000fe400078e0227 */
[--C-:B------:R-:W-:Y:S01]  /*2c40*/  @!P6 IMAD.IADD R34, R34, 0x1, -R8.reuse ;  /* 0x000000012222e824 */ /* 0x100fe200078e0a08 */
[C---:B------:R-:W-:Y:S01]  /*2c50*/  ISETP.GT.U32.AND P6, PT, R8.reuse, R37, PT ;  /* 0x000000250800720c */ /* 0x040fe20003fc4070 */
[----:B------:R-:W-:Y:S02]  /*2c60*/  IMAD.MOV R7, RZ, RZ, -R7 ;  /* 0x000000ffff077224 */ /* 0x000fe400078e0a07 */
[----:B------:R-:W-:Y:S01]  /*2c70*/  IMAD R39, R8, R6, R41 ;  /* 0x0000000608277224 */ /* 0x000fe200078e0229 */
[----:B------:R-:W-:Y:S01]  /*2c80*/  LOP3.LUT R6, R3, 0x52, RZ, 0xfc, !PT ;  /* 0x0000005203067812 */ /* 0x000fe200078efcff */
[--C-:B------:R-:W-:Y:S01]  /*2c90*/  @!P4 IMAD.IADD R35, R35, 0x1, -R8.reuse ;  /* 0x000000012323c824 */ /* 0x100fe200078e0a08 */
[----:B------:R-:W-:Y:S01]  /*2ca0*/  ISETP.GE.AND P4, PT, R40, RZ, PT ;  /* 0x000000ff2800720c */ /* 0x000fe20003f86270 */
[----:B------:R-:W-:Y:S01]  /*2cb0*/  IMAD R40, R8, R7, R43 ;  /* 0x0000000708287224 */ /* 0x000fe200078e022b */
[----:B------:R-:W-:Y:S01]  /*2cc0*/  IABS R41, R6 ;  /* 0x0000000600297213 */ /* 0x000fe20000000000 */
[----:B------:R-:W-:Y:S01]  /*2cd0*/  @!P3 IMAD.IADD R36, R36, 0x1, -R8 ;  /* 0x000000012424b824 */ /* 0x000fe200078e0a08 */
[C---:B------:R-:W-:Y:S01]  /*2ce0*/  ISETP.GT.U32.AND P3, PT, R8.reuse, R39, PT ;  /* 0x000000270800720c */ /* 0x040fe20003f64070 */
[----:B------:R-:W-:Y:S01]  /*2cf0*/  @!P1 IMAD.MOV R35, RZ, RZ, -R35 ;  /* 0x000000ffff239224 */ /* 0x000fe200078e0a23 */
[----:B------:R-:W-:Y:S01]  /*2d00*/  IABS R7, R46 ;  /* 0x0000002e00077213 */ /* 0x000fe20000000000 */
[----:B------:R-:W-:Y:S01]  /*2d10*/  @!P5 IMAD.MOV R36, RZ, RZ, -R36 ;  /* 0x000000ffff24d224 */ /* 0x000fe200078e0a24 */
[----:B------:R-:W-:Y:S01]  /*2d20*/  ISETP.GT.U32.AND P5, PT, R8, R40, PT ;  /* 0x000000280800720c */ /* 0x000fe20003fa4070 */
[----:B------:R-:W-:Y:S01]  /*2d30*/  @!P6 IMAD.IADD R37, R37, 0x1, -R8 ;  /* 0x000000012525e824 */ /* 0x000fe200078e0a08 */
[----:B------:R-:W-:Y:S01]  /*2d40*/  ISETP.GE.AND P1, PT, R42, RZ, PT ;  /* 0x000000ff2a00720c */ /* 0x000fe20003f26270 */
[----:B------:R-:W-:Y:S01]  /*2d50*/  IMAD.HI.U32 R5, R4, R41, RZ ;  /* 0x0000002904057227 */ /* 0x000fe200078e00ff */
[----:B------:R-:W-:-:S02]  /*2d60*/  IABS R43, R48 ;  /* 0x00000030002b7213 */ /* 0x000fc40000000000 */
[C---:B------:R-:W-:Y:S01]  /*2d70*/  ISETP.GT.U32.AND P6, PT, R8.reuse, R37, PT ;  /* 0x000000250800720c */ /* 0x040fe20003fc4070 */
[----:B------:R-:W-:Y:S02]  /*2d80*/  IMAD.MOV R5, RZ, RZ, -R5 ;  /* 0x000000ffff057224 */ /* 0x000fe400078e0a05 */
[--C-:B------:R-:W-:Y:S02]  /*2d90*/  @!P3 IMAD.IADD R39, R39, 0x1, -R8.reuse ;  /* 0x000000012727b824 */ /* 0x100fe400078e0a08 */
[----:B------:R-:W-:Y:S02]  /*2da0*/  IMAD R41, R8, R5, R41 ;  /* 0x0000000508297224 */ /* 0x000fe400078e0229 */
[----:B------:R-:W-:Y:S01]  /*2db0*/  @!P5 IMAD.IADD R40, R40, 0x1, -R8 ;  /* 0x000000012828d824 */ /* 0x000fe200078e0a08 */
[----:B------:R-:W-:Y:S01]  /*2dc0*/  ISETP.GT.U32.AND P5, PT, R8, R39, PT ;  /* 0x000000270800720c */ /* 0x000fe20003fa4070 */
[----:B------:R-:W-:-:S04]  /*2dd0*/  IMAD.HI.U32 R5, R4, R7, RZ ;  /* 0x0000000704057227 */ /* 0x000fc800078e00ff */
[----:B------:R-:W-:Y:S02]  /*2de0*/  IMAD.MOV R5, RZ, RZ, -R5 ;  /* 0x000000ffff057224 */ /* 0x000fe400078e0a05 */
[----:B------:R-:W-:Y:S01]  /*2df0*/  @!P0 IMAD.MOV R34, RZ, RZ, -R34 ;  /* 0x000000ffff228224 */ /* 0x000fe200078e0a22 */
[----:B------:R-:W-:Y:S01]  /*2e00*/  ISETP.GT.U32.AND P0, PT, R8, R38, PT ;  /* 0x000000260800720c */ /* 0x000fe20003f04070 */
[--C-:B------:R-:W-:Y:S01]  /*2e10*/  @!P6 IMAD.IADD R37, R37, 0x1, -R8.reuse ;  /* 0x000000012525e824 */ /* 0x100fe200078e0a08 */
[----:B------:R-:W-:Y:S01]  /*2e20*/  ISETP.GE.AND P6, PT, R44, RZ, PT ;  /* 0x000000ff2c00720c */ /* 0x000fe20003fc6270 */
[C---:B------:R-:W-:Y:S02]  /*2e30*/  IMAD R42, R8.reuse, R5, R7 ;  /* 0x00000005082a7224 */ /* 0x040fe400078e0207 */
[----:B------:R-:W-:Y:S01]  /*2e40*/  @!P4 IMAD.MOV R37, RZ, RZ, -R37 ;  /* 0x000000ffff25c224 */ /* 0x000fe200078e0a25 */
[C---:B------:R-:W-:Y:S01]  /*2e50*/  ISETP.GT.U32.AND P4, PT, R8.reuse, R40, PT ;  /* 0x000000280800720c */ /* 0x040fe20003f84070 */
[----:B------:R-:W-:Y:S01]  /*2e60*/  @!P5 IMAD.IADD R39, R39, 0x1, -R8 ;  /* 0x000000012727d824 */ /* 0x000fe200078e0a08 */
[----:B------:R-:W-:Y:S01]  /*2e70*/  ISETP.GT.U32.AND P5, PT, R8, R42, PT ;  /* 0x0000002a0800720c */ /* 0x000fe20003fa4070 */
[----:B------:R-:W-:-:S04]  /*2e80*/  IMAD.HI.U32 R7, R4, R47, RZ ;  /* 0x0000002f04077227 */ /* 0x000fc800078e00ff */
[----:B------:R-:W-:Y:S01]  /*2e90*/  @!P0 IMAD.IADD R38, R38, 0x1, -R8 ;  /* 0x0000000126268824 */ /* 0x000fe200078e0a08 */
[----:B------:R-:W-:Y:S01]  /*2ea0*/  ISETP.GE.AND P0, PT, R45, RZ, PT ;  /* 0x000000ff2d00720c */ /* 0x000fe20003f06270 */
[----:B------:R-:W-:Y:S01]  /*2eb0*/  IMAD.MOV R7, RZ, RZ, -R7 ;  /* 0x000000ffff077224 */ /* 0x000fe200078e0a07 */
[----:B------:R-:W-:Y:S01]  /*2ec0*/  IABS R45, R49 ;  /* 0x00000031002d7213 */ /* 0x000fe20000000000 */
[----:B------:R-:W-:Y:S01]  /*2ed0*/  IMAD.HI.U32 R5, R4, R43, RZ ;  /* 0x0000002b04057227 */ /* 0x000fe200078e00ff */
[----:B------:R-:W-:-:S03]  /*2ee0*/  ISETP.GT.U32.AND P3, PT, R8, R38, PT ;  /* 0x000000260800720c */ /* 0x000fc60003f64070 */
[--C-:B------:R-:W-:Y:S01]  /*2ef0*/  @!P4 IMAD.IADD R40, R40, 0x1, -R8.reuse ;  /* 0x000000012828c824 */ /* 0x100fe200078e0a08 */
[----:B------:R-:W-:Y:S01]  /*2f00*/  ISETP.GE.AND P4, PT, R6, RZ, PT ;  /* 0x000000ff0600720c */ /* 0x000fe20003f86270 */
[----:B------:R-:W-:Y:S02]  /*2f10*/  @!P5 IMAD.IADD R42, R42, 0x1, -R8 ;  /* 0x000000012a2ad824 */ /* 0x000fe400078e0a08 */
[----:B------:R-:W-:-:S03]  /*2f20*/  IMAD.HI.U32 R6, R4, R45, RZ ;  /* 0x0000002d04067227 */ /* 0x000fc600078e00ff */
[C---:B------:R-:W-:Y:S01]  /*2f30*/  ISETP.GT.U32.AND P5, PT, R8.reuse, R42, PT ;  /* 0x0000002a0800720c */ /* 0x040fe20003fa4070 */
[----:B------:R-:W-:Y:S02]  /*2f40*/  IMAD.MOV R6, RZ, RZ, -R6 ;  /* 0x000000ffff067224 */ /* 0x000fe400078e0a06 */
[----:B------:R-:W-:Y:S02]  /*2f50*/  @!P0 IMAD.MOV R40, RZ, RZ, -R40 ;  /* 0x000000ffff288224 */ /* 0x000fe400078e0a28 */
[C---:B------:R-:W-:Y:S01]  /*2f60*/  IMAD R44, R8.reuse, R6, R45 ;  /* 0x00000006082c7224 */ /* 0x040fe200078e022d */
[----:B------:R-:W-:Y:S01]  /*2f70*/  IABS R6, R55 ;  /* 0x0000003700067213 */ /* 0x000fe20000000000 */
[----:B------:R-:W-:Y:S01]  /*2f80*/  IMAD R45, R8, R7, R47 ;  /* 0x00000007082d7224 */ /* 0x000fe200078e022f */
[----:B------:R-:W-:Y:S01]  /*2f90*/  IABS R7, R51 ;  /* 0x0000003300077213 */ /* 0x000fe20000000000 */
[--C-:B------:R-:W-:Y:S01]  /*2fa0*/  @!P3 IMAD.IADD R38, R38, 0x1, -R8.reuse ;  /* 0x000000012626b824 */ /* 0x100fe200078e0a08 */
[C---:B------:R-:W-:Y:S01]  /*2fb0*/  ISETP.GT.U32.AND P0, PT, R8.reuse, R44, PT ;  /* 0x0000002c0800720c */ /* 0x040fe20003f04070 */
[----:B------:R-:W-:Y:S01]  /*2fc0*/  IMAD.MOV R5, RZ, RZ, -R5 ;  /* 0x000000ffff057224 */ /* 0x000fe200078e0a05 */
[----:B------:R-:W-:Y:S01]  /*2fd0*/  ISETP.GT.U32.AND P3, PT, R8, R41, PT ;  /* 0x000000290800720c */ /* 0x000fe20003f64070 */
[----:B------:R-:W-:Y:S01]  /*2fe0*/  @!P5 IMAD.IADD R42, R42, 0x1, -R8 ;  /* 0x000000012a2ad824 */ /* 0x000fe200078e0a08 */
[C---:B------:R-:W-:Y:S01]  /*2ff0*/  ISETP.GT.U32.AND P5, PT, R8.reuse, R45, PT ;  /* 0x0000002d0800720c */ /* 0x040fe20003fa4070 */
[----:B------:R-:W-:Y:S01]  /*3000*/  IMAD R43, R8, R5, R43 ;  /* 0x00000005082b7224 */ /* 0x000fe200078e022b */
[----:B------:R-:W-:Y:S01]  /*3010*/  IABS R47, R52 ;  /* 0x00000034002f7213 */ /* 0x000fe20000000000 */
[----:B------:R-:W-:-:S02]  /*3020*/  @!P6 IMAD.MOV R39, RZ, RZ, -R39 ;  /* 0x000000ffff27e224 */ /* 0x000fc400078e0a27 */
[----:B------:R-:W-:Y:S01]  /*3030*/  IMAD.HI.U32 R5, R4, R7, RZ ;  /* 0x0000000704057227 */ /* 0x000fe200078e00ff */
[----:B------:R-:W-:-:S03]  /*3040*/  ISETP.GT.U32.AND P6, PT, R8, R43, PT ;  /* 0x0000002b0800720c */ /* 0x000fc60003fc4070 */
[--C-:B------:R-:W-:Y:S02]  /*3050*/  @!P0 IMAD.IADD R44, R44, 0x1, -R8.reuse ;  /* 0x000000012c2c8824 */ /* 0x100fe400078e0a08 */
[--C-:B------:R-:W-:Y:S01]  /*3060*/  @!P3 IMAD.IADD R41, R41, 0x1, -R8.reuse ;  /* 0x000000012929b824 */ /* 0x100fe200078e0a08 */
[----:B------:R-:W-:Y:S01]  /*3070*/  ISETP.GE.AND P3, PT, R46, RZ, PT ;  /* 0x000000ff2e00720c */ /* 0x000fe20003f66270 */
[----:B------:R-:W-:Y:S01]  /*3080*/  @!P5 IMAD.IADD R45, R45, 0x1, -R8 ;  /* 0x000000012d2dd824 */ /* 0x000fe200078e0a08 */
[----:B------:R-:W-:Y:S01]  /*3090*/  ISETP.GT.U32.AND P5, PT, R8, R44, PT ;  /* 0x0000002c0800720c */ /* 0x000fe20003fa4070 */
[----:B------:R-:W-:Y:S02]  /*30a0*/  IMAD.MOV R46, RZ, RZ, -R5 ;  /* 0x000000ffff2e7224 */ /* 0x000fe400078e0a05 */
[----:B------:R-:W-:-:S04]  /*30b0*/  IMAD.HI.U32 R5, R4, R47, RZ ;  /* 0x0000002f04057227 */ /* 0x000fc800078e00ff */
[----:B------:R-:W-:Y:S02]  /*30c0*/  IMAD.MOV R5, RZ, RZ, -R5 ;  /* 0x000000ffff057224 */ /* 0x000fe400078e0a05 */
[--C-:B------:R-:W-:Y:S01]  /*30d0*/  @!P6 IMAD.IADD R43, R43, 0x1, -R8.reuse ;  /* 0x000000012b2be824 */ /* 0x100fe200078e0a08 */
[----:B------:R-:W-:Y:S01]  /*30e0*/  ISETP.GE.AND P6, PT, R49, RZ, PT ;  /* 0x000000ff3100720c */ /* 0x000fe20003fc6270 */
[----:B------:R-:W-:Y:S01]  /*30f0*/  IMAD R47, R8, R5, R47 ;  /* 0x00000005082f7224 */ /* 0x000fe200078e022f */
[----:B------:R-:W-:Y:S01]  /*3100*/  IABS R49, R54 ;  /* 0x0000003600317213 */ /* 0x000fe20000000000 */
[----:B------:R-:W-:Y:S01]  /*3110*/  @!P5 IMAD.IADD R44, R44, 0x1, -R8 ;  /* 0x000000012c2cd824 */ /* 0x000fe200078e0a08 */
[C---:B------:R-:W-:Y:S01]  /*3120*/  ISETP.GT.U32.AND P0, PT, R8.reuse, R43, PT ;  /* 0x0000002b0800720c */ /* 0x040fe20003f04070 */
[----:B------:R-:W-:Y:S01]  /*3130*/  @!P1 IMAD.MOV R38, RZ, RZ, -R38 ;  /* 0x000000ffff269224 */ /* 0x000fe200078e0a26 */
[C---:B------:R-:W-:Y:S01]  /*3140*/  ISETP.GT.U32.AND P5, PT, R8.reuse, R47, PT ;  /* 0x0000002f0800720c */ /* 0x040fe20003fa4070 */
[C---:B------:R-:W-:Y:S01]  /*3150*/  IMAD R46, R8.reuse, R46, R7 ;  /* 0x0000002e082e7224 */ /* 0x040fe200078e0207 */
[----:B------:R-:W-:Y:S01]  /*3160*/  ISETP.GT.U32.AND P1, PT, R8, R41, PT ;  /* 0x000000290800720c */ /* 0x000fe20003f24070 */
[----:B------:R-:W-:Y:S01]  /*3170*/  @!P3 IMAD.MOV R42, RZ, RZ, -R42 ;  /* 0x000000ffff2ab224 */ /* 0x000fe200078e0a2a */
[----:B------:R-:W-:Y:S01]  /*3180*/  IABS R7, R53 ;  /* 0x0000003500077213 */ /* 0x000fe20000000000 */
[----:B------:R-:W-:-:S04]  /*3190*/  IMAD.HI.U32 R115, R4, R112, RZ ;  /* 0x0000007004737227 */ /* 0x000fc800078e00ff */
[----:B------:R-:W-:-:S04]  /*31a0*/  IMAD.HI.U32 R5, R4, R7, RZ ;  /* 0x0000000704057227 */ /* 0x000fc800078e00ff */
[--C-:B------:R-:W-:Y:S01]  /*31b0*/  @!P0 IMAD.IADD R43, R43, 0x1, -R8.reuse ;  /* 0x000000012b2b8824 */ /* 0x100fe200078e0a08 */
[----:B------:R-:W-:Y:S01]  /*31c0*/  ISETP.GT.U32.AND P0, PT, R8, R46, PT ;  /* 0x0000002e0800720c */ /* 0x000fe20003f04070 */
[--C-:B------:R-:W-:Y:S02]  /*31d0*/  @!P5 IMAD.IADD R47, R47, 0x1, -R8.reuse ;  /* 0x000000012f2fd824 */ /* 0x100fe400078e0a08 */
[----:B------:R-:W-:Y:S01]  /*31e0*/  @!P1 IMAD.IADD R41, R41, 0x1, -R8 ;  /* 0x0000000129299824 */ /* 0x000fe200078e0a08 */
[----:B------:R-:W-:Y:S01]  /*31f0*/  ISETP.GE.AND P1, PT, R48, RZ, PT ;  /* 0x000000ff3000720c */ /* 0x000fe20003f26270 */
[----:B------:R-:W-:Y:S01]  /*3200*/  IMAD.MOV R48, RZ, RZ, -R5 ;  /* 0x000000ffff307224 */ /* 0x000fe200078e0a05 */
[----:B------:R-:W-:Y:S01]  /*3210*/  ISETP.GT.U32.AND P3, PT, R8, R47, PT ;  /* 0x0000002f0800720c */ /* 0x000fe20003f64070 */
[----:B------:R-:W-:-:S04]  /*3220*/  IMAD.HI.U32 R5, R4, R49, RZ ;  /* 0x0000003104057227 */ /* 0x000fc800078e00ff */
[----:B------:R-:W-:Y:S02]  /*3230*/  IMAD R48, R8, R48, R7 ;  /* 0x0000003008307224 */ /* 0x000fe400078e0207 */
[----:B------:R-:W-:Y:S02]  /*3240*/  IMAD.MOV.U32 R7, RZ, RZ, R6 ;  /* 0x000000ffff077224 */ /* 0x000fe400078e0006 */
[----:B------:R-:W-:Y:S02]  /*3250*/  IMAD.MOV R6, RZ, RZ, -R5 ;  /* 0x000000ffff067224 */ /* 0x000fe400078e0a05 */
[--C-:B------:R-:W-:Y:S01]  /*3260*/  @!P0 IMAD.IADD R46, R46, 0x1, -R8.reuse ;  /* 0x000000012e2e8824 */ /* 0x100fe200078e0a08 */
[----:B------:R-:W-:Y:S01]  /*3270*/  ISETP.GE.AND P0, PT, R51, RZ, PT ;  /* 0x000000ff3300720c */ /* 0x000fe20003f06270 */
[C---:B------:R-:W-:Y:S01]  /*3280*/  IMAD R49, R8.reuse, R6, R49 ;  /* 0x0000000608317224 */ /* 0x040fe200078e0231 */
[----:B------:R-:W-:Y:S01]  /*3290*/  LOP3.LUT R6, R3, 0x66, RZ, 0xfc, !PT ;  /* 0x0000006603067812 */ /* 0x000fe200078efcff */
[----:B------:R-:W-:Y:S01]  /*32a0*/  @!P4 IMAD.MOV R41, RZ, RZ, -R41 ;  /* 0x000000ffff29c224 */ /* 0x000fe200078e0a29 */
[C---:B------:R-:W-:Y:S01]  /*32b0*/  ISETP.GT.U32.AND P4, PT, R8.reuse, R45, PT ;  /* 0x0000002d0800720c */ /* 0x040fe20003f84070 */
[----:B------:R-:W-:Y:S01]  /*32c0*/  @!P3 IMAD.IADD R47, R47, 0x1, -R8 ;  /* 0x000000012f2fb824 */ /* 0x000fe200078e0a08 */
[C---:B------:R-:W-:Y:S01]  /*32d0*/  ISETP.GT.U32.AND P5, PT, R8.reuse, R46, PT ;  /* 0x0000002e0800720c */ /* 0x040fe20003fa4070 */
[----:B------:R-:W-:Y:S01]  /*32e0*/  @!P1 IMAD.MOV R43, RZ, RZ, -R43 ;  /* 0x000000ffff2b9224 */ /* 0x000fe200078e0a2b */
[C---:B------:R-:W-:Y:S01]  /*32f0*/  ISETP.GT.U32.AND P3, PT, R8.reuse, R49, PT ;  /* 0x000000310800720c */ /* 0x040fe20003f64070 */
[----:B------:R-:W-:Y:S01]  /*3300*/  @!P6 IMAD.MOV R44, RZ, RZ, -R44 ;  /* 0x000000ffff2ce224 */ /* 0x000fe200078e0a2c */
[----:B------:R-:W-:Y:S01]  /*3310*/  ISETP.GT.U32.AND P1, PT, R8, R48, PT ;  /* 0x000000300800720c */ /* 0x000fe20003f24070 */
[----:B------:R-:W-:Y:S01]  /*3320*/  IMAD.HI.U32 R5, R4, R7, RZ ;  /* 0x0000000704057227 */ /* 0x000fe200078e00ff */
[----:B------:R-:W-:-:S02]  /*3330*/  ISETP.GE.AND P6, PT, R52, RZ, PT ;  /* 0x000000ff3400720c */ /* 0x000fc40003fc6270 */
[----:B------:R-:W-:Y:S01]  /*3340*/  IABS R51, R6 ;  /* 0x0000000600337213 */ /* 0x000fe20000000000 */
[----:B------:R-:W-:Y:S02]  /*3350*/  IMAD.MOV R5, RZ, RZ, -R5 ;  /* 0x000000ffff057224 */ /* 0x000fe400078e0a05 */
[--C-:B------:R-:W-:Y:S01]  /*3360*/  @!P4 IMAD.IADD R45, R45, 0x1, -R8.reuse ;  /* 0x000000012d2dc824 */ /* 0x100fe200078e0a08 */
[----:B------:R-:W-:Y:S01]  /*3370*/  ISETP.GE.AND P4, PT, R50, RZ, PT ;  /* 0x000000ff3200720c */ /* 0x000fe20003f86270 */
[--C-:B------:R-:W-:Y:S01]  /*3380*/  @!P5 IMAD.IADD R46, R46, 0x1, -R8.reuse ;  /* 0x000000012e2ed824 */ /* 0x100fe200078e0a08 */
[----:B------:R-:W-:Y:S01]  /*3390*/  ISETP.GE.AND P5, PT, R54, RZ, PT ;  /* 0x000000ff3600720c */ /* 0x000fe20003fa6270 */
[----:B------:R-:W-:Y:S01]  /*33a0*/  IMAD R50, R8, R5, R7 ;  /* 0x0000000508327224 */ /* 0x000fe200078e0207 */
[----:B------:R-:W-:Y:S01]  /*33b0*/  LOP3.LUT R54, R3, 0x68, RZ, 0xfc, !PT ;  /* 0x0000006803367812 */ /* 0x000fe200078efcff */
[----:B------:R-:W-:Y:S02]  /*33c0*/  @!P3 IMAD.IADD R49, R49, 0x1, -R8 ;  /* 0x000000013131b824 */ /* 0x000fe400078e0a08 */
[----:B------:R-:W-:Y:S01]  /*33d0*/  IMAD.HI.U32 R5, R4, R51, RZ ;  /* 0x0000003304057227 */ /* 0x000fe200078e00ff */
[----:B------:R-:W-:-:S02]  /*33e0*/  IABS R7, R54 ;  /* 0x0000003600077213 */ /* 0x000fc40000000000 */
[----:B------:R-:W-:Y:S01]  /*33f0*/  ISETP.GT.U32.AND P3, PT, R8, R49, PT ;  /* 0x000000310800720c */ /* 0x000fe20003f64070 */
[----:B------:R-:W-:Y:S02]  /*3400*/  @!P1 IMAD.IADD R48, R48, 0x1, -R8 ;  /* 0x0000000130309824 */ /* 0x000fe400078e0a08 */
[----:B------:R-:W-:Y:S01]  /*3410*/  @!P6 IMAD.MOV R47, RZ, RZ, -R47 ;  /* 0x000000ffff2fe224 */ /* 0x000fe200078e0a2f */
[C---:B------:R-:W-:Y:S01]  /*3420*/  ISETP.GT.U32.AND P6, PT, R8.reuse, R50, PT ;  /* 0x000000320800720c */ /* 0x040fe20003fc4070 */
[----:B------:R-:W-:Y:S01]  /*3430*/  IMAD.MOV R5, RZ, RZ, -R5 ;  /* 0x000000ffff057224 */ /* 0x000fe200078e0a05 */
[C---:B------:R-:W-:Y:S01]  /*3440*/  ISETP.GT.U32.AND P1, PT, R8.reuse, R48, PT ;  /* 0x000000300800720c */ /* 0x040fe20003f24070 */
[----:B------:R-:W-:Y:S01]  /*3450*/  @!P4 IMAD.MOV R45, RZ, RZ, -R45 ;  /* 0x000000ffff2dc224 */ /* 0x000fe200078e0a2d */
[----:B------:R-:W-:Y:S01]  /*3460*/  ISETP.GE.AND P4, PT, R53, RZ, PT ;  /* 0x000000ff3500720c */ /* 0x000fe20003f86270 */
[----:B------:R-:W-:Y:S02]  /*3470*/  IMAD R51, R8, R5, R51 ;  /* 0x0000000508337224 */ /* 0x000fe400078e0233 */
[----:B------:R-:W-:-:S04]  /*3480*/  IMAD.HI.U32 R5, R4, R7, RZ ;  /* 0x0000000704057227 */ /* 0x000fc800078e00ff */
[----:B------:R-:W-:Y:S02]  /*3490*/  IMAD.MOV R52, RZ, RZ, -R5 ;  /* 0x000000ffff347224 */ /* 0x000fe400078e0a05 */
[----:B------:R-:W-:Y:S01]  /*34a0*/  @!P0 IMAD.MOV R46, RZ, RZ, -R46 ;  /* 0x000000ffff2e8224 */ /* 0x000fe200078e0a2e */
[----:B------:R-:W-:Y:S01]  /*34b0*/  ISETP.GE.AND P0, PT, R55, RZ, PT ;  /* 0x000000ff3700720c */ /* 0x000fe20003f06270 */
[--C-:B------:R-:W-:Y:S01]  /*34c0*/  @!P6 IMAD.IADD R50, R50, 0x1, -R8.reuse ;  /* 0x000000013232e824 */ /* 0x100fe200078e0a08 */
[----:B------:R-:W-:Y:S01]  /*34d0*/  LOP3.LUT R55, R3, 0x6a, RZ, 0xfc, !PT ;  /* 0x0000006a03377812 */ /* 0x000fe200078efcff */
[--C-:B------:R-:W-:Y:S01]  /*34e0*/  @!P3 IMAD.IADD R49, R49, 0x1, -R8.reuse ;  /* 0x000000013131b824 */ /* 0x100fe200078e0a08 */
[----:B------:R-:W-:Y:S01]  /*34f0*/  ISETP.GE.AND P3, PT, R54, RZ, PT ;  /* 0x000000ff3600720c */ /* 0x000fe20003f66270 */
[C---:B------:R-:W-:Y:S01]  /*3500*/  IMAD R52, R8.reuse, R52, R7 ;  /* 0x0000003408347224 */ /* 0x040fe200078e0207 */
[----:B------:R-:W-:Y:S01]  /*3510*/  ISETP.GT.U32.AND P6, PT, R8, R50, PT ;  /* 0x000000320800720c */ /* 0x000fe20003fc4070 */
[----:B------:R-:W-:Y:S01]  /*3520*/  @!P1 IMAD.IADD R48, R48, 0x1, -R8 ;  /* 0x0000000130309824 */ /* 0x000fe200078e0a08 */
[----:B------:R-:W-:Y:S01]  /*3530*/  IABS R53, R55 ;  /* 0x0000003700357213 */ /* 0x000fe20000000000 */
        /* <DEDUP_REMOVED lines=8> */
[----:B------:R-:W-:Y:S01]  /*35c0*/  @!P6 IMAD.IADD R50, R50, 0x1, -R8 ;  /* 0x000000013232e824 */ /* 0x000fe200078e0a08 */
[----:B------:R-:W-:Y:S01]  /*35d0*/  ISETP.GE.AND P6, PT, R55, RZ, PT ;  /* 0x000000ff3700720c */ /* 0x000fe20003fc6270 */
[----:B------:R-:W-:Y:S01]  /*35e0*/  IMAD.MOV.U32 R7, RZ, RZ, R6 ;  /* 0x000000ffff077224 */ /* 0x000fe200078e0006 */
[----:B------:R-:W-:Y:S01]  /*35f0*/  IABS R55, R58 ;  /* 0x0000003a00377213 */ /* 0x000fe20000000000 */
[----:B------:R-:W-:Y:S01]  /*3600*/  IMAD R53, R8, R5, R53 ;  /* 0x0000000508357224 */ /* 0x000fe200078e0235 */
[----:B------:R-:W-:Y:S01]  /*3610*/  IABS R6, R61 ;  /* 0x0000003d00067213 */ /* 0x000fe20000000000 */
[----:B------:R-:W-:Y:S02]  /*3620*/  @!P5 IMAD.IADD R52, R52, 0x1, -R8 ;  /* 0x000000013434d824 */ /* 0x000fe400078e0a08 */
[----:B------:R-:W-:-:S03]  /*3630*/  IMAD.HI.U32 R5, R4, R7, RZ ;  /* 0x0000000704057227 */ /* 0x000fc600078e00ff */
[----:B------:R-:W-:Y:S01]  /*3640*/  ISETP.GT.U32.AND P5, PT, R8, R52, PT ;  /* 0x000000340800720c */ /* 0x000fe20003fa4070 */
[----:B------:R-:W-:Y:S02]  /*3650*/  @!P4 IMAD.IADD R51, R51, 0x1, -R8 ;  /* 0x000000013333c824 */ /* 0x000fe400078e0a08 */
[----:B------:R-:W-:Y:S02]  /*3660*/  IMAD.MOV R54, RZ, RZ, -R5 ;  /* 0x000000ffff367224 */ /* 0x000fe400078e0a05 */
[----:B------:R-:W-:Y:S01]  /*3670*/  IMAD.HI.U32 R5, R4, R55, RZ ;  /* 0x0000003704057227 */ /* 0x000fe200078e00ff */
[----:B------:R-:W-:-:S03]  /*3680*/  ISETP.GT.U32.AND P4, PT, R8, R51, PT ;  /* 0x000000330800720c */ /* 0x000fc60003f84070 */
[----:B------:R-:W-:Y:S02]  /*3690*/  IMAD.MOV R5, RZ, RZ, -R5 ;  /* 0x000000ffff057224 */ /* 0x000fe400078e0a05 */
[C---:B------:R-:W-:Y:S01]  /*36a0*/  IMAD R54, R8.reuse, R54, R7 ;  /* 0x0000003608367224 */ /* 0x040fe200078e0207 */
[----:B------:R-:W-:Y:S01]  /*36b0*/  IABS R7, R59 ;  /* 0x0000003b00077213 */ /* 0x000fe20000000000 */
[C---:B------:R-:W-:Y:S02]  /*36c0*/  IMAD R55, R8.reuse, R5, R55 ;  /* 0x0000000508377224 */ /* 0x040fe400078e0237 */
[----:B------:R-:W-:Y:S01]  /*36d0*/  @!P0 IMAD.MOV R50, RZ, RZ, -R50 ;  /* 0x000000ffff328224 */ /* 0x000fe200078e0a32 */
[----:B------:R-:W-:Y:S01]  /*36e0*/  ISETP.GT.U32.AND P0, PT, R8, R53, PT ;  /* 0x000000350800720c */ /* 0x000fe20003f04070 */
[--C-:B------:R-:W-:Y:S01]  /*36f0*/  @!P5 IMAD.IADD R52, R52, 0x1, -R8.reuse ;  /* 0x000000013434d824 */ /* 0x100fe200078e0a08 */
[C---:B------:R-:W-:Y:S01]  /*3700*/  ISETP.GT.U32.AND P5, PT, R8.reuse, R55, PT ;  /* 0x000000370800720c */ /* 0x040fe20003fa4070 */
[----:B------:R-:W-:Y:S01]  /*3710*/  @!P4 IMAD.IADD R51, R51, 0x1, -R8 ;  /* 0x000000013333c824 */ /* 0x000fe200078e0a08 */
[----:B------:R-:W-:Y:S01]  /*3720*/  ISETP.GT.U32.AND P4, PT, R8, R54, PT ;  /* 0x000000360800720c */ /* 0x000fe20003f84070 */
[----:B------:R-:W-:-:S04]  /*3730*/  IMAD.HI.U32 R5, R4, R7, RZ ;  /* 0x0000000704057227 */ /* 0x000fc800078e00ff */
[----:B------:R-:W-:Y:S02]  /*3740*/  IMAD.MOV R5, RZ, RZ, -R5 ;  /* 0x000000ffff057224 */ /* 0x000fe400078e0a05 */
[----:B------:R-:W-:Y:S01]  /*3750*/  @!P3 IMAD.MOV R52, RZ, RZ, -R52 ;  /* 0x000000ffff34b224 */ /* 0x000fe200078e0a34 */
[----:B------:R-:W-:Y:S01]  /*3760*/  ISETP.GE.AND P3, PT, R58, RZ, PT ;  /* 0x000000ff3a00720c */ /* 0x000fe20003f66270 */
[--C-:B------:R-:W-:Y:S02]  /*3770*/  @!P0 IMAD.IADD R53, R53, 0x1, -R8.reuse ;  /* 0x0000000135358824 */ /* 0x100fe400078e0a08 */
[--C-:B------:R-:W-:Y:S02]  /*3780*/  @!P5 IMAD.IADD R55, R55, 0x1, -R8.reuse ;  /* 0x000000013737d824 */ /* 0x100fe400078e0a08 */
[----:B------:R-:W-:Y:S01]  /*3790*/  @!P4 IMAD.IADD R54, R54, 0x1, -R8 ;  /* 0x000000013636c824 */ /* 0x000fe200078e0a08 */
[----:B------:R-:W-:Y:S01]  /*37a0*/  ISETP.GE.AND P4, PT, R56, RZ, PT ;  /* 0x000000ff3800720c */ /* 0x000fe20003f86270 */
[C---:B------:R-:W-:Y:S01]  /*37b0*/  IMAD R56, R8.reuse, R5, R7 ;  /* 0x0000000508387224 */ /* 0x040fe200078e0207 */
[C---:B------:R-:W-:Y:S01]  /*37c0*/  ISETP.GT.U32.AND P0, PT, R8.reuse, R53, PT ;  /* 0x000000350800720c */ /* 0x040fe20003f04070 */
[----:B------:R-:W-:Y:S01]  /*37d0*/  IMAD.MOV.U32 R7, RZ, RZ, R6 ;  /* 0x000000ffff077224 */ /* 0x000fe200078e0006 */
[----:B------:R-:W-:Y:S01]  /*37e0*/  ISETP.GT.U32.AND P5, PT, R8, R55, PT ;  /* 0x000000370800720c */ /* 0x000fe20003fa4070 */
[----:B------:R-:W-:-:S04]  /*37f0*/  IMAD.HI.U32 R5, R4, R57, RZ ;  /* 0x0000003904057227 */ /* 0x000fc800078e00ff */
[----:B------:R-:W-:-:S04]  /*3800*/  IMAD.HI.U32 R6, R4, R7, RZ ;  /* 0x0000000704067227 */ /* 0x000fc800078e00ff */
[----:B------:R-:W-:Y:S02]  /*3810*/  IMAD.MOV R5, RZ, RZ, -R5 ;  /* 0x000000ffff057224 */ /* 0x000fe400078e0a05 */
[----:B------:R-:W-:Y:S02]  /*3820*/  IMAD.MOV R6, RZ, RZ, -R6 ;  /* 0x000000ffff067224 */ /* 0x000fe400078e0a06 */
[C---:B------:R-:W-:Y:S02]  /*3830*/  IMAD R57, R8.reuse, R5, R57 ;  /* 0x0000000508397224 */ /* 0x040fe400078e0239 */
[----:B------:R-:W-:Y:S01]  /*3840*/  @!P1 IMAD.MOV R51, RZ, RZ, -R51 ;  /* 0x000000ffff339224 */ /* 0x000fe200078e0a33 */
[C---:B------:R-:W-:Y:S01]  /*3850*/  ISETP.GT.U32.AND P1, PT, R8.reuse, R54, PT ;  /* 0x000000360800720c */ /* 0x040fe20003f24070 */
        /* <DEDUP_REMOVED lines=9> */
[----:B------:R-:W-:Y:S01]  /*38f0*/  @!P1 IMAD.IADD R54, R54, 0x1, -R8 ;  /* 0x0000000136369824 */ /* 0x000fe200078e0a08 */
[----:B------:R-:W-:Y:S01]  /*3900*/  ISETP.GE.AND P1, PT, R59, RZ, PT ;  /* 0x000000ff3b00720c */ /* 0x000fe20003f26270 */
[----:B------:R-:W-:Y:S01]  /*3910*/  @!P3 IMAD.MOV R55, RZ, RZ, -R55 ;  /* 0x000000ffff37b224 */ /* 0x000fe200078e0a37 */
[----:B------:R-:W-:Y:S01]  /*3920*/  IABS R59, R62 ;  /* 0x0000003e003b7213 */ /* 0x000fe20000000000 */
[----:B------:R-:W-:Y:S01]  /*3930*/  IMAD.MOV R6, RZ, RZ, -R6 ;  /* 0x000000ffff067224 */ /* 0x000fe200078e0a06 */
[----:B------:R-:W-:Y:S01]  /*3940*/  ISETP.GE.AND P3, PT, R61, RZ, PT ;  /* 0x000000ff3d00720c */ /* 0x000fe20003f66270 */
[--C-:B------:R-:W-:Y:S01]  /*3950*/  @!P5 IMAD.IADD R57, R57, 0x1, -R8.reuse ;  /* 0x000000013939d824 */ /* 0x100fe200078e0a08 */
[----:B------:R-:W-:Y:S01]  /*3960*/  IABS R61, R68 ;  /* 0x00000044003d7213 */ /* 0x000fe20000000000 */
[----:B------:R-:W-:Y:S02]  /*3970*/  @!P6 IMAD.IADD R58, R58, 0x1, -R8 ;  /* 0x000000013a3ae824 */ /* 0x000fe400078e0a08 */
[----:B------:R-:W-:Y:S01]  /*3980*/  IMAD.HI.U32 R5, R4, R59, RZ ;  /* 0x0000003b04057227 */ /* 0x000fe200078e00ff */
[----:B------:R-:W-:-:S02]  /*3990*/  ISETP.GT.U32.AND P5, PT, R8, R57, PT ;  /* 0x000000390800720c */ /* 0x000fc40003fa4070 */
[----:B------:R-:W-:Y:S01]  /*39a0*/  ISETP.GT.U32.AND P6, PT, R8, R58, PT ;  /* 0x0000003a0800720c */ /* 0x000fe20003fc4070 */
[----:B------:R-:W-:Y:S02]  /*39b0*/  IMAD.MOV R5, RZ, RZ, -R5 ;  /* 0x000000ffff057224 */ /* 0x000fe400078e0a05 */
[----:B------:R-:W-:Y:S01]  /*39c0*/  @!P4 IMAD.MOV R54, RZ, RZ, -R54 ;  /* 0x000000ffff36c224 */ /* 0x000fe200078e0a36 */
[----:B------:R-:W-:Y:S01]  /*39d0*/  ISETP.GE.AND P4, PT, R60, RZ, PT ;  /* 0x000000ff3c00720c */ /* 0x000fe20003f86270 */
[C---:B------:R-:W-:Y:S02]  /*39e0*/  IMAD R59, R8.reuse, R5, R59 ;  /* 0x00000005083b7224 */ /* 0x040fe400078e023b */
[----:B------:R-:W-:Y:S01]  /*39f0*/  IMAD R60, R8, R6, R7 ;  /* 0x00000006083c7224 */ /* 0x000fe200078e0207 */
[----:B------:R-:W-:Y:S01]  /*3a00*/  IABS R7, R69 ;  /* 0x0000004500077213 */ /* 0x000fe20000000000 */
[----:B------:R-:W-:-:S04]  /*3a10*/  IMAD.HI.U32 R5, R4, R61, RZ ;  /* 0x0000003d04057227 */ /* 0x000fc800078e00ff */
[--C-:B------:R-:W-:Y:S01]  /*3a20*/  @!P5 IMAD.IADD R57, R57, 0x1, -R8.reuse ;  /* 0x000000013939d824 */ /* 0x100fe200078e0a08 */
[----:B------:R-:W-:Y:S01]  /*3a30*/  ISETP.GT.U32.AND P5, PT, R8, R59, PT ;  /* 0x0000003b0800720c */ /* 0x000fe20003fa4070 */
[--C-:B------:R-:W-:Y:S01]  /*3a40*/  @!P6 IMAD.IADD R58, R58, 0x1, -R8.reuse ;  /* 0x000000013a3ae824 */ /* 0x100fe200078e0a08 */
[----:B------:R-:W-:Y:S01]  /*3a50*/  ISETP.GT.U32.AND P6, PT, R8, R60, PT ;  /* 0x0000003c0800720c */ /* 0x000fe20003fc4070 */
[----:B------:R-:W-:Y:S02]  /*3a60*/  @!P0 IMAD.IADD R56, R56, 0x1, -R8 ;  /* 0x0000000138388824 */ /* 0x000fe400078e0a08 */
[----:B------:R-:W-:Y:S02]  /*3a70*/  IMAD.MOV R5, RZ, RZ, -R5 ;  /* 0x000000ffff057224 */ /* 0x000fe400078e0a05 */
[----:B------:R-:W-:Y:S01]  /*3a80*/  IMAD.HI.U32 R6, R4, R63, RZ ;  /* 0x0000003f04067227 */ /* 0x000fe200078e00ff */
[----:B------:R-:W-:-:S03]  /*3a90*/  ISETP.GT.U32.AND P0, PT, R8, R56, PT ;  /* 0x000000380800720c */ /* 0x000fc60003f04070 */
[----:B------:R-:W-:Y:S02]  /*3aa0*/  IMAD R61, R8, R5, R61 ;  /* 0x00000005083d7224 */ /* 0x000fe400078e023d */
[--C-:B------:R-:W-:Y:S02]  /*3ab0*/  @!P5 IMAD.IADD R59, R59, 0x1, -R8.reuse ;  /* 0x000000013b3bd824 */ /* 0x100fe400078e0a08 */
[----:B------:R-:W-:Y:S01]  /*3ac0*/  @!P6 IMAD.IADD R60, R60, 0x1, -R8 ;  /* 0x000000013c3ce824 */ /* 0x000fe200078e0a08 */
[----:B------:R-:W-:Y:S01]  /*3ad0*/  ISETP.GT.U32.AND P5, PT, R8, R61, PT ;  /* 0x0000003d0800720c */ /* 0x000fe20003fa4070 */
[----:B------:R-:W-:Y:S01]  /*3ae0*/  IMAD.HI.U32 R5, R4, R7, RZ ;  /* 0x0000000704057227 */ /* 0x000fe200078e00ff */
[----:B------:R-:W-:-:S03]  /*3af0*/  ISETP.GT.U32.AND P6, PT, R8, R59, PT ;  /* 0x0000003b0800720c */ /* 0x000fc60003fc4070 */
[----:B------:R-:W-:Y:S01]  /*3b00*/  @!P0 IMAD.IADD R56, R56, 0x1, -R8 ;  /* 0x0000000138388824 */ /* 0x000fe200078e0a08 */
[----:B------:R-:W-:Y:S01]  /*3b10*/  ISETP.GE.AND P0, PT, R62, RZ, PT ;  /* 0x000000ff3e00720c */ /* 0x000fe20003f06270 */
[----:B------:R-:W-:Y:S02]  /*3b20*/  IMAD.MOV R5, RZ, RZ, -R5 ;  /* 0x000000ffff057224 */ /* 0x000fe400078e0a05 */
[----:B------:R-:W-:Y:S02]  /*3b30*/  IMAD.MOV R6, RZ, RZ, -R6 ;  /* 0x000000ffff067224 */ /* 0x000fe400078e0a06 */
[C---:B------:R-:W-:Y:S01]  /*3b40*/  IMAD R62, R8.reuse, R5, R7 ;  /* 0x00000005083e7224 */ /* 0x040fe200078e0207 */
[----:B------:R-:W-:Y:S01]  /*3b50*/  IABS R7, R72 ;  /* 0x0000004800077213 */ /* 0x000fe20000000000 */
[----:B------:R-:W-:Y:S01]  /*3b60*/  @!P5 IMAD.IADD R61, R61, 0x1, -R8 ;  /* 0x000000013d3dd824 */ /* 0x000fe200078e0a08 */
[----:B------:R-:W-:Y:S01]  /*3b70*/  ISETP.GT.U32.AND P5, PT, R8, R60, PT ;  /* 0x0000003c0800720c */ /* 0x000fe20003fa4070 */
[----:B------:R-:W-:-:S04]  /*3b80*/  IMAD.HI.U32 R5, R4, R67, RZ ;  /* 0x0000004304057227 */ /* 0x000fc800078e00ff */
[C---:B------:R-:W-:Y:S01]  /*3b90*/  IMAD R63, R8.reuse, R6, R63 ;  /* 0x00000006083f7224 */ /* 0x040fe200078e023f */
[----:B------:R-:W-:Y:S01]  /*3ba0*/  LOP3.LUT R6, R3, 0x84, RZ, 0xfc, !PT ;  /* 0x0000008403067812 */ /* 0x000fe200078efcff */
[----:B------:R-:W-:Y:S01]  /*3bb0*/  @!P6 IMAD.IADD R59, R59, 0x1, -R8 ;  /* 0x000000013b3be824 */ /* 0x000fe200078e0a08 */
[C---:B------:R-:W-:Y:S01]  /*3bc0*/  ISETP.GT.U32.AND P6, PT, R8.reuse, R62, PT ;  /* 0x0000003e0800720c */ /* 0x040fe20003fc4070 */
[----:B------:R-:W-:Y:S02]  /*3bd0*/  IMAD.MOV R5, RZ, RZ, -R5 ;  /* 0x000000ffff057224 */ /* 0x000fe400078e0a05 */
[----:B------:R-:W-:Y:S01]  /*3be0*/  @!P4 IMAD.MOV R57, RZ, RZ, -R57 ;  /* 0x000000ffff39c224 */ /* 0x000fe200078e0a39 */
[C---:B------:R-:W-:Y:S01]  /*3bf0*/  ISETP.GT.U32.AND P4, PT, R8.reuse, R61, PT ;  /* 0x0000003d0800720c */ /* 0x040fe20003f84070 */
[----:B------:R-:W-:Y:S01]  /*3c00*/  @!P3 IMAD.MOV R58, RZ, RZ, -R58 ;  /* 0x000000ffff3ab224 */ /* 0x000fe200078e0a3a */
[----:B------:R-:W-:Y:S01]  /*3c10*/  ISETP.GT.U32.AND P3, PT, R8, R63, PT ;  /* 0x0000003f0800720c */ /* 0x000fe20003f64070 */
[----:B------:R-:W-:Y:S01]  /*3c20*/  @!P1 IMAD.MOV R56, RZ, RZ, -R56 ;  /* 0x000000ffff389224 */ /* 0x000fe200078e0a38 */
[----:B------:R-:W-:Y:S01]  /*3c30*/  ISETP.GE.AND P1, PT, R66, RZ, PT ;  /* 0x000000ff4200720c */ /* 0x000fe20003f26270 */
[----:B------:R-:W-:-:S02]  /*3c40*/  IMAD R66, R8, R5, R67 ;  /* 0x0000000508427224 */ /* 0x000fc400078e0243 */
[----:B------:R-:W-:Y:S01]  /*3c50*/  @!P0 IMAD.MOV R59, RZ, RZ, -R59 ;  /* 0x000000ffff3b8224 */ /* 0x000fe200078e0a3b */
[----:B------:R-:W-:Y:S01]  /*3c60*/  ISETP.GE.AND P0, PT, R68, RZ, PT ;  /* 0x000000ff4400720c */ /* 0x000fe20003f06270 */
[----:B------:R-:W-:-:S04]  /*3c70*/  IMAD.HI.U32 R5, R4, R7, RZ ;  /* 0x0000000704057227 */ /* 0x000fc800078e00ff */
[--C-:B------:R-:W-:Y:S01]  /*3c80*/  @!P5 IMAD.IADD R60, R60, 0x1, -R8.reuse ;  /* 0x000000013c3cd824 */ /* 0x100fe200078e0a08 */
[----:B------:R-:W-:Y:S01]  /*3c90*/  ISETP.GT.U32.AND P5, PT, R8, R66, PT ;  /* 0x000000420800720c */ /* 0x000fe20003fa4070 */
[----:B------:R-:W-:Y:S02]  /*3ca0*/  IMAD.MOV R5, RZ, RZ, -R5 ;  /* 0x000000ffff057224 */ /* 0x000fe400078e0a05 */
[--C-:B------:R-:W-:Y:S01]  /*3cb0*/  @!P6 IMAD.IADD R62, R62, 0x1, -R8.reuse ;  /* 0x000000013e3ee824 */ /* 0x100fe200078e0a08 */
[----:B------:R-:W-:Y:S01]  /*3cc0*/  ISETP.GE.AND P6, PT, R70, RZ, PT ;  /* 0x000000ff4600720c */ /* 0x000fe20003fc6270 */
[C---:B------:R-:W-:Y:S01]  /*3cd0*/  IMAD R67, R8.reuse, R5, R7 ;  /* 0x0000000508437224 */ /* 0x040fe200078e0207 */
[----:B------:R-:W-:Y:S01]  /*3ce0*/  IABS R7, R6 ;  /* 0x0000000600077213 */ /* 0x000fe20000000000 */
[--C-:B------:R-:W-:Y:S01]  /*3cf0*/  @!P4 IMAD.IADD R61, R61, 0x1, -R8.reuse ;  /* 0x000000013d3dc824 */ /* 0x100fe200078e0a08 */
[----:B------:R-:W-:Y:S01]  /*3d00*/  LOP3.LUT R70, R3, 0x86, RZ, 0xfc, !PT ;  /* 0x0000008603467812 */ /* 0x000fe200078efcff */
[----:B------:R-:W-:Y:S01]  /*3d10*/  @!P3 IMAD.IADD R63, R63, 0x1, -R8 ;  /* 0x000000013f3fb824 */ /* 0x000fe200078e0a08 */
[----:B------:R-:W-:Y:S01]  /*3d20*/  ISETP.GT.U32.AND P3, PT, R8, R62, PT ;  /* 0x0000003e0800720c */ /* 0x000fe20003f64070 */
[----:B------:R-:W-:Y:S01]  /*3d30*/  @!P1 IMAD.MOV R60, RZ, RZ, -R60 ;  /* 0x000000ffff3c9224 */ /* 0x000fe200078e0a3c */
[----:B------:R-:W-:Y:S01]  /*3d40*/  ISETP.GE.AND P4, PT, R69, RZ, PT ;  /* 0x000000ff4500720c */ /* 0x000fe20003f86270 */
[----:B------:R-:W-:Y:S01]  /*3d50*/  @!P0 IMAD.MOV R61, RZ, RZ, -R61 ;  /* 0x000000ffff3d8224 */ /* 0x000fe200078e0a3d */
[----:B------:R-:W-:Y:S01]  /*3d60*/  IABS R69, R70 ;  /* 0x0000004600457213 */ /* 0x000fe20000000000 */
[----:B------:R-:W-:Y:S01]  /*3d70*/  IMAD.HI.U32 R5, R4, R7, RZ ;  /* 0x0000000704057227 */ /* 0x000fe200078e00ff */
[----:B------:R-:W-:-:S02]  /*3d80*/  ISETP.GT.U32.AND P1, PT, R8, R63, PT ;  /* 0x0000003f0800720c */ /* 0x000fc40003f24070 */
[----:B------:R-:W-:Y:S01]  /*3d90*/  ISETP.GT.U32.AND P0, PT, R8, R67, PT ;  /* 0x000000430800720c */ /* 0x000fe20003f04070 */
[----:B------:R-:W-:Y:S02]  /*3da0*/  @!P5 IMAD.IADD R66, R66, 0x1, -R8 ;  /* 0x000000014242d824 */ /* 0x000fe400078e0a08 */
[----:B------:R-:W-:Y:S02]  /*3db0*/  IMAD.MOV R68, RZ, RZ, -R5 ;  /* 0x000000ffff447224 */ /* 0x000fe400078e0a05 */
[----:B------:R-:W-:Y:S01]  /*3dc0*/  IMAD.HI.U32 R5, R4, R69, RZ ;  /* 0x0000004504057227 */ /* 0x000fe200078e00ff */
[----:B------:R-:W-:-:S03]  /*3dd0*/  ISETP.GT.U32.AND P5, PT, R8, R66, PT ;  /* 0x000000420800720c */ /* 0x000fc60003fa4070 */
[----:B------:R-:W-:Y:S02]  /*3de0*/  IMAD.MOV R5, RZ, RZ, -R5 ;  /* 0x000000ffff057224 */ /* 0x000fe400078e0a05 */
[--C-:B------:R-:W-:Y:S01]  /*3df0*/  @!P3 IMAD.IADD R62, R62, 0x1, -R8.reuse ;  /* 0x000000013e3eb824 */ /* 0x100fe200078e0a08 */
[----:B------:R-:W-:Y:S01]  /*3e00*/  ISETP.GE.AND P3, PT, R71, RZ, PT ;  /* 0x000000ff4700720c */ /* 0x000fe20003f66270 */
[----:B------:R-:W-:Y:S01]  /*3e10*/  IMAD R68, R8, R68, R7 ;  /* 0x0000004408447224 */ /* 0x000fe200078e0207 */
[----:B------:R-:W-:Y:S01]  /*3e20*/  IABS R7, R74 ;  /* 0x0000004a00077213 */ /* 0x000fe20000000000 */
[--C-:B------:R-:W-:Y:S01]  /*3e30*/  @!P1 IMAD.IADD R63, R63, 0x1, -R8.reuse ;  /* 0x000000013f3f9824 */ /* 0x100fe200078e0a08 */
[----:B------:R-:W-:Y:S01]  /*3e40*/  IABS R71, R76 ;  /* 0x0000004c00477213 */ /* 0x000fe20000000000 */
[----:B------:R-:W-:Y:S01]  /*3e50*/  @!P0 IMAD.IADD R67, R67, 0x1, -R8 ;  /* 0x0000000143438824 */ /* 0x000fe200078e0a08 */
[----:B------:R-:W-:Y:S01]  /*3e60*/  ISETP.GE.AND P0, PT, R6, RZ, PT ;  /* 0x000000ff0600720c */ /* 0x000fe20003f06270 */
[----:B------:R-:W-:Y:S01]  /*3e70*/  IMAD R69, R8, R5, R69 ;  /* 0x0000000508457224 */ /* 0x000fe200078e0245 */
[----:B------:R-:W-:Y:S01]  /*3e80*/  ISETP.GE.AND P1, PT, R72, RZ, PT ;  /* 0x000000ff4800720c */ /* 0x000fe20003f26270 */
[----:B------:R-:W-:Y:S01]  /*3e90*/  @!P4 IMAD.MOV R62, RZ, RZ, -R62 ;  /* 0x000000ffff3ec224 */ /* 0x000fe200078e0a3e */
[C---:B------:R-:W-:Y:S01]  /*3ea0*/  ISETP.GT.U32.AND P4, PT, R8.reuse, R67, PT ;  /* 0x000000430800720c */ /* 0x040fe20003f84070 */
[----:B------:R-:W-:Y:S01]  /*3eb0*/  @!P6 IMAD.MOV R63, RZ, RZ, -R63 ;  /* 0x000000ffff3fe224 */ /* 0x000fe200078e0a3f */
[----:B------:R-:W-:Y:S01]  /*3ec0*/  ISETP.GT.U32.AND P6, PT, R8, R69, PT ;  /* 0x000000450800720c */ /* 0x000fe20003fc4070 */
[----:B------:R-:W-:-:S04]  /*3ed0*/  IMAD.HI.U32 R5, R4, R7, RZ ;  /* 0x0000000704057227 */ /* 0x000fc800078e00ff */
[----:B------:R-:W-:Y:S01]  /*3ee0*/  @!P5 IMAD.IADD R66, R66, 0x1, -R8 ;  /* 0x000000014242d824 */ /* 0x000fe200078e0a08 */
[----:B------:R-:W-:Y:S01]  /*3ef0*/  ISETP.GT.U32.AND P5, PT, R8, R68, PT ;  /* 0x000000440800720c */ /* 0x000fe20003fa4070 */
[----:B------:R-:W-:Y:S02]  /*3f00*/  IMAD.MOV R5, RZ, RZ, -R5 ;  /* 0x000000ffff057224 */ /* 0x000fe400078e0a05 */
[----:B------:R-:W-:Y:S01]  /*3f10*/  @!P3 IMAD.MOV R66, RZ, RZ, -R66 ;  /* 0x000000ffff42b224 */ /* 0x000fe200078e0a42 */
[----:B------:R-:W-:Y:S01]  /*3f20*/  ISETP.GE.AND P3, PT, R70, RZ, PT ;  /* 0x000000ff4600720c */ /* 0x000fe20003f66270 */
[C---:B------:R-:W-:Y:S02]  /*3f30*/  IMAD R70, R8.reuse, R5, R7 ;  /* 0x0000000508467224 */ /* 0x040fe400078e0207 */
[--C-:B------:R-:W-:Y:S02]  /*3f40*/  @!P4 IMAD.IADD R67, R67, 0x1, -R8.reuse ;  /* 0x000000014343c824 */ /* 0x100fe400078e0a08 */
[----:B------:R-:W-:Y:S01]  /*3f50*/  @!P6 IMAD.IADD R69, R69, 0x1, -R8 ;  /* 0x000000014545e824 */ /* 0x000fe200078e0a08 */
[----:B------:R-:W-:Y:S01]  /*3f60*/  ISETP.GT.U32.AND P4, PT, R8, R70, PT ;  /* 0x000000460800720c */ /* 0x000fe20003f84070 */
[----:B------:R-:W-:-:S03]  /*3f70*/  IMAD.HI.U32 R6, R4, R73, RZ ;  /* 0x0000004904067227 */ /* 0x000fc600078e00ff */
[----:B------:R-:W-:Y:S01]  /*3f80*/  ISETP.GT.U32.AND P6, PT, R8, R69, PT ;  /* 0x000000450800720c */ /* 0x000fe20003fc4070 */
[----:B------:R-:W-:Y:S02]  /*3f90*/  @!P5 IMAD.IADD R68, R68, 0x1, -R8 ;  /* 0x000000014444d824 */ /* 0x000fe400078e0a08 */
[----:B------:R-:W-:-:S03]  /*3fa0*/  IMAD.HI.U32 R5, R4, R71, RZ ;  /* 0x0000004704057227 */ /* 0x000fc600078e00ff */
[C---:B------:R-:W-:Y:S01]  /*3fb0*/  ISETP.GT.U32.AND P5, PT, R8.reuse, R68, PT ;  /* 0x000000440800720c */ /* 0x040fe20003fa4070 */
[----:B------:R-:W-:Y:S02]  /*3fc0*/  IMAD.MOV R6, RZ, RZ, -R6 ;  /* 0x000000ffff067224 */ /* 0x000fe400078e0a06 */
[----:B------:R-:W-:Y:S02]  /*3fd0*/  IMAD.MOV R7, RZ, RZ, -R5 ;  /* 0x000000ffff077224 */ /* 0x000fe400078e0a05 */
[----:B------:R-:W-:Y:S01]  /*3fe0*/  IMAD R72, R8, R6, R73 ;  /* 0x0000000608487224 */ /* 0x000fe200078e0249 */
[----:B------:R-:W-:Y:S01]  /*3ff0*/  LOP3.LUT R6, R3, 0x92, RZ, 0xfc, !PT ;  /* 0x0000009203067812 */ /* 0x000fe200078efcff */
[--C-:B------:R-:W-:Y:S02]  /*4000*/  @!P4 IMAD.IADD R70, R70, 0x1, -R8.reuse ;  /* 0x000000014646c824 */ /* 0x100fe400078e0a08 */
[C---:B------:R-:W-:Y:S01]  /*4010*/  IMAD R71, R8.reuse, R7, R71 ;  /* 0x0000000708477224 */ /* 0x040fe200078e0247 */
[----:B------:R-:W-:Y:S01]  /*4020*/  IABS R7, R80 ;  /* 0x0000005000077213 */ /* 0x000fe20000000000 */
[----:B------:R-:W-:Y:S01]  /*4030*/  @!P6 IMAD.IADD R69, R69, 0x1, -R8 ;  /* 0x000000014545e824 */ /* 0x000fe200078e0a08 */
[----:B------:R-:W-:Y:S01]  /*4040*/  ISETP.GT.U32.AND P4, PT, R8, R70, PT ;  /* 0x000000460800720c */ /* 0x000fe20003f84070 */
[----:B------:R-:W-:Y:S01]  /*4050*/  IMAD.HI.U32 R5, R4, R75, RZ ;  /* 0x0000004b04057227 */ /* 0x000fe200078e00ff */
[----:B------:R-:W-:-:S03]  /*4060*/  ISETP.GT.U32.AND P6, PT, R8, R72, PT ;  /* 0x000000480800720c */ /* 0x000fc60003fc4070 */
[----:B------:R-:W-:Y:S01]  /*4070*/  @!P5 IMAD.IADD R68, R68, 0x1, -R8 ;  /* 0x000000014444d824 */ /* 0x000fe200078e0a08 */
[----:B------:R-:W-:Y:S01]  /*4080*/  ISETP.GE.AND P5, PT, R74, RZ, PT ;  /* 0x000000ff4a00720c */ /* 0x000fe20003fa6270 */
[----:B------:R-:W-:Y:S01]  /*4090*/  @!P1 IMAD.MOV R67, RZ, RZ, -R67 ;  /* 0x000000ffff439224 */ /* 0x000fe200078e0a43 */
[C---:B------:R-:W-:Y:S01]  /*40a0*/  ISETP.GT.U32.AND P1, PT, R8.reuse, R71, PT ;  /* 0x000000470800720c */ /* 0x040fe20003f24070 */
[----:B------:R-:W-:Y:S02]  /*40b0*/  IMAD.MOV R5, RZ, RZ, -R5 ;  /* 0x000000ffff057224 */ /* 0x000fe400078e0a05 */
[----:B------:R-:W-:Y:S02]  /*40c0*/  @!P3 IMAD.MOV R69, RZ, RZ, -R69 ;  /* 0x000000ffff45b224 */ /* 0x000fe400078e0a45 */
[----:B------:R-:W-:Y:S01]  /*40d0*/  IMAD R73, R8, R5, R75 ;  /* 0x0000000508497224 */ /* 0x000fe200078e024b */
[----:B------:R-:W-:Y:S01]  /*40e0*/  IABS R75, R6 ;  /* 0x00000006004b7213 */ /* 0x000fe20000000000 */
[----:B------:R-:W-:-:S03]  /*40f0*/  IMAD.HI.U32 R5, R4, R7, RZ ;  /* 0x0000000704057227 */ /* 0x000fc600078e00ff */
[----:B------:R-:W-:Y:S01]  /*4100*/  ISETP.GT.U32.AND P3, PT, R8, R73, PT ;  /* 0x000000490800720c */ /* 0x000fe20003f64070 */
[--C-:B------:R-:W-:Y:S01]  /*4110*/  @!P4 IMAD.IADD R70, R70, 0x1, -R8.reuse ;  /* 0x000000014646c824 */ /* 0x100fe200078e0a08 */
[----:B------:R-:W-:Y:S01]  /*4120*/  ISETP.GE.AND P4, PT, R77, RZ, PT ;  /* 0x000000ff4d00720c */ /* 0x000fe20003f86270 */
[--C-:B------:R-:W-:Y:S01]  /*4130*/  @!P6 IMAD.IADD R72, R72, 0x1, -R8.reuse ;  /* 0x000000014848e824 */ /* 0x100fe200078e0a08 */
[----:B------:R-:W-:Y:S01]  /*4140*/  IABS R77, R82 ;  /* 0x00000052004d7213 */ /* 0x000fe20000000000 */
[----:B------:R-:W-:Y:S02]  /*4150*/  IMAD.MOV R5, RZ, RZ, -R5 ;  /* 0x000000ffff057224 */ /* 0x000fe400078e0a05 */
[----:B------:R-:W-:Y:S01]  /*4160*/  @!P1 IMAD.IADD R71, R71, 0x1, -R8 ;  /* 0x0000000147479824 */ /* 0x000fe200078e0a08 */
[----:B------:R-:W-:Y:S01]  /*4170*/  ISETP.GE.AND P1, PT, R78, RZ, PT ;  /* 0x000000ff4e00720c */ /* 0x000fe20003f26270 */
[----:B------:R-:W-:Y:S01]  /*4180*/  @!P5 IMAD.MOV R70, RZ, RZ, -R70 ;  /* 0x000000ffff46d224 */ /* 0x000fe200078e0a46 */
[C---:B------:R-:W-:Y:S01]  /*4190*/  ISETP.GT.U32.AND P5, PT, R8.reuse, R72, PT ;  /* 0x000000480800720c */ /* 0x040fe20003fa4070 */
[C---:B------:R-:W-:Y:S01]  /*41a0*/  IMAD R74, R8.reuse, R5, R7 ;  /* 0x00000005084a7224 */ /* 0x040fe200078e0207 */
[----:B------:R-:W-:Y:S01]  /*41b0*/  ISETP.GT.U32.AND P6, PT, R8, R71, PT ;  /* 0x000000470800720c */ /* 0x000fe20003fc4070 */
[----:B------:R-:W-:Y:S01]  /*41c0*/  IMAD.HI.U32 R5, R4, R75, RZ ;  /* 0x0000004b04057227 */ /* 0x000fe200078e00ff */
[----:B------:R-:W-:-:S03]  /*41d0*/  IABS R7, R81 ;  /* 0x0000005100077213 */ /* 0x000fc60000000000 */
[----:B------:R-:W-:Y:S02]  /*41e0*/  IMAD.MOV R5, RZ, RZ, -R5 ;  /* 0x000000ffff057224 */ /* 0x000fe400078e0a05 */
[--C-:B------:R-:W-:Y:S02]  /*41f0*/  @!P3 IMAD.IADD R73, R73, 0x1, -R8.reuse ;  /* 0x000000014949b824 */ /* 0x100fe400078e0a08 */
[----:B------:R-:W-:Y:S02]  /*4200*/  IMAD R75, R8, R5, R75 ;  /* 0x00000005084b7224 */ /* 0x000fe400078e024b */
[--C-:B------:R-:W-:Y:S01]  /*4210*/  @!P5 IMAD.IADD R72, R72, 0x1, -R8.reuse ;  /* 0x000000014848d824 */ /* 0x100fe200078e0a08 */
[C---:B------:R-:W-:Y:S01]  /*4220*/  ISETP.GT.U32.AND P3, PT, R8.reuse, R73, PT ;  /* 0x000000490800720c */ /* 0x040fe20003f64070 */
[----:B------:R-:W-:Y:S01]  /*4230*/  @!P6 IMAD.IADD R71, R71, 0x1, -R8 ;  /* 0x000000014747e824 */ /* 0x000fe200078e0a08 */
[----:B------:R-:W-:Y:S01]  /*4240*/  ISETP.GT.U32.AND P5, PT, R8, R75, PT ;  /* 0x0000004b0800720c */ /* 0x000fe20003fa4070 */
[----:B------:R-:W-:Y:S01]  /*4250*/  IMAD.HI.U32 R5, R4, R7, RZ ;  /* 0x0000000704057227 */ /* 0x000fe200078e00ff */
[----:B------:R-:W-:-:S03]  /*4260*/  ISETP.GT.U32.AND P6, PT, R8, R74, PT ;  /* 0x0000004a0800720c */ /* 0x000fc60003fc4070 */
[----:B------:R-:W-:Y:S01]  /*4270*/  @!P0 IMAD.MOV R68, RZ, RZ, -R68 ;  /* 0x000000ffff448224 */ /* 0x000fe200078e0a44 */
[----:B------:R-:W-:Y:S01]  /*4280*/  ISETP.GE.AND P0, PT, R76, RZ, PT ;  /* 0x000000ff4c00720c */ /* 0x000fe20003f06270 */
[----:B------:R-:W-:Y:S02]  /*4290*/  IMAD.MOV R76, RZ, RZ, -R5 ;  /* 0x000000ffff4c7224 */ /* 0x000fe400078e0a05 */
[----:B------:R-:W-:-:S04]  /*42a0*/  IMAD.HI.U32 R5, R4, R77, RZ ;  /* 0x0000004d04057227 */ /* 0x000fc800078e00ff */
[--C-:B------:R-:W-:Y:S02]  /*42b0*/  @!P5 IMAD.IADD R75, R75, 0x1, -R8.reuse ;  /* 0x000000014b4bd824 */ /* 0x100fe400078e0a08 */
[----:B------:R-:W-:Y:S01]  /*42c0*/  @!P6 IMAD.IADD R74, R74, 0x1, -R8 ;  /* 0x000000014a4ae824 */ /* 0x000fe200078e0a08 */
[----:B------:R-:W-:Y:S01]  /*42d0*/  ISETP.GE.AND P6, PT, R6, RZ, PT ;  /* 0x000000ff0600720c */ /* 0x000fe20003fc6270 */
[----:B------:R-:W-:Y:S02]  /*42e0*/  IMAD.MOV R5, RZ, RZ, -R5 ;  /* 0x000000ffff057224 */ /* 0x000fe400078e0a05 */
[----:B------:R-:W-:Y:S01]  /*42f0*/  @!P4 IMAD.MOV R72, RZ, RZ, -R72 ;  /* 0x000000ffff48c224 */ /* 0x000fe200078e0a48 */
[----:B------:R-:W-:Y:S01]  /*4300*/  ISETP.GT.U32.AND P4, PT, R8, R75, PT ;  /* 0x0000004b0800720c */ /* 0x000fe20003f84070 */
[----:B------:R-:W-:-:S04]  /*4310*/  IMAD.HI.U32 R6, R4, R79, RZ ;  /* 0x0000004f04067227 */ /* 0x000fc800078e00ff */
[----:B------:R-:W-:Y:S01]  /*4320*/  @!P3 IMAD.IADD R73, R73, 0x1, -R8 ;  /* 0x000000014949b824 */ /* 0x000fe200078e0a08 */
[----:B------:R-:W-:Y:S01]  /*4330*/  ISETP.GE.AND P3, PT, R80, RZ, PT ;  /* 0x000000ff5000720c */ /* 0x000fe20003f66270 */
[C---:B------:R-:W-:Y:S01]  /*4340*/  IMAD R77, R8.reuse, R5, R77 ;  /* 0x00000005084d7224 */ /* 0x040fe200078e024d */
[----:B------:R-:W-:Y:S01]  /*4350*/  LOP3.LUT R80, R3, 0x9a, RZ, 0xfc, !PT ;  /* 0x0000009a03507812 */ /* 0x000fe200078efcff */
[----:B------:R-:W-:Y:S02]  /*4360*/  IMAD.MOV R6, RZ, RZ, -R6 ;  /* 0x000000ffff067224 */ /* 0x000fe400078e0a06 */
[----:B------:R-:W-:Y:S01]  /*4370*/  @!P1 IMAD.MOV R73, RZ, RZ, -R73 ;  /* 0x000000ffff499224 */ /* 0x000fe200078e0a49 */
[C---:B------:R-:W-:Y:S01]  /*4380*/  ISETP.GT.U32.AND P1, PT, R8.reuse, R77, PT ;  /* 0x0000004d0800720c */ /* 0x040fe20003f24070 */
[C---:B------:R-:W-:Y:S01]  /*4390*/  IMAD R76, R8.reuse, R76, R7 ;  /* 0x0000004c084c7224 */ /* 0x040fe200078e0207 */
[----:B------:R-:W-:Y:S01]  /*43a0*/  IABS R7, R84 ;  /* 0x0000005400077213 */ /* 0x000fe20000000000 */
[C---:B------:R-:W-:Y:S01]  /*43b0*/  IMAD R78, R8.reuse, R6, R79 ;  /* 0x00000006084e7224 */ /* 0x040fe200078e024f */
[----:B------:R-:W-:Y:S01]  /*43c0*/  IABS R79, R80 ;  /* 0x00000050004f7213 */ /* 0x000fe20000000000 */
[----:B------:R-:W-:Y:S01]  /*43d0*/  @!P0 IMAD.MOV R71, RZ, RZ, -R71 ;  /* 0x000000ffff478224 */ /* 0x000fe200078e0a47 */
[C---:B------:R-:W-:Y:S01]  /*43e0*/  ISETP.GT.U32.AND P0, PT, R8.reuse, R74, PT ;  /* 0x0000004a0800720c */ /* 0x040fe20003f04070 */
[----:B------:R-:W-:Y:S01]  /*43f0*/  @!P4 IMAD.IADD R75, R75, 0x1, -R8 ;  /* 0x000000014b4bc824 */ /* 0x000fe200078e0a08 */
[----:B------:R-:W-:Y:S01]  /*4400*/  ISETP.GT.U32.AND P5, PT, R8, R76, PT ;  /* 0x0000004c0800720c */ /* 0x000fe20003fa4070 */
[----:B------:R-:W-:Y:S01]  /*4410*/  IMAD.HI.U32 R5, R4, R79, RZ ;  /* 0x0000004f04057227 */ /* 0x000fe200078e00ff */
[----:B------:R-:W-:-:S03]  /*4420*/  ISETP.GT.U32.AND P4, PT, R8, R78, PT ;  /* 0x0000004e0800720c */ /* 0x000fc60003f84070 */
[--C-:B------:R-:W-:Y:S02]  /*4430*/  @!P1 IMAD.IADD R77, R77, 0x1, -R8.reuse ;  /* 0x000000014d4d9824 */ /* 0x100fe400078e0a08 */
[----:B------:R-:W-:Y:S02]  /*4440*/  @!P6 IMAD.MOV R75, RZ, RZ, -R75 ;  /* 0x000000ffff4be224 */ /* 0x000fe400078e0a4b */
[----:B------:R-:W-:Y:S01]  /*4450*/  IMAD.MOV R6, RZ, RZ, -R5 ;  /* 0x000000ffff067224 */ /* 0x000fe200078e0a05 */
[----:B------:R-:W-:Y:S01]  /*4460*/  ISETP.GT.U32.AND P1, PT, R8, R77, PT ;  /* 0x0000004d0800720c */ /* 0x000fe20003f24070 */
[--C-:B------:R-:W-:Y:S01]  /*4470*/  @!P0 IMAD.IADD R74, R74, 0x1, -R8.reuse ;  /* 0x000000014a4a8824 */ /* 0x100fe200078e0a08 */
[----:B------:R-:W-:Y:S01]  /*4480*/  ISETP.GE.AND P0, PT, R81, RZ, PT ;  /* 0x000000ff5100720c */ /* 0x000fe20003f06270 */
[--C-:B------:R-:W-:Y:S01]  /*4490*/  @!P5 IMAD.IADD R76, R76, 0x1, -R8.reuse ;  /* 0x000000014c4cd824 */ /* 0x100fe200078e0a08 */
[----:B------:R-:W-:Y:S01]  /*44a0*/  IABS R81, R87 ;  /* 0x0000005700517213 */ /* 0x000fe20000000000 */
[----:B------:R-:W-:Y:S01]  /*44b0*/  @!P4 IMAD.IADD R78, R78, 0x1, -R8 ;  /* 0x000000014e4ec824 */ /* 0x000fe200078e0a08 */
[----:B------:R-:W-:Y:S01]  /*44c0*/  ISETP.GE.AND P4, PT, R83, RZ, PT ;  /* 0x000000ff5300720c */ /* 0x000fe20003f86270 */
[----:B------:R-:W-:Y:S01]  /*44d0*/  @!P3 IMAD.MOV R74, RZ, RZ, -R74 ;  /* 0x000000ffff4ab224 */ /* 0x000fe200078e0a4a */
[----:B------:R-:W-:Y:S01]  /*44e0*/  ISETP.GT.U32.AND P3, PT, R8, R76, PT ;  /* 0x0000004c0800720c */ /* 0x000fe20003f64070 */
[----:B------:R-:W-:Y:S01]  /*44f0*/  IMAD.HI.U32 R5, R4, R7, RZ ;  /* 0x0000000704057227 */ /* 0x000fe200078e00ff */
[----:B------:R-:W-:-:S02]  /*4500*/  ISETP.GT.U32.AND P6, PT, R8, R78, PT ;  /* 0x0000004e0800720c */ /* 0x000fc40003fc4070 */
[----:B------:R-:W-:Y:S01]  /*4510*/  IABS R83, R88 ;  /* 0x0000005800537213 */ /* 0x000fe20000000000 */
[----:B------:R-:W-:Y:S01]  /*4520*/  IMAD.MOV R5, RZ, RZ, -R5 ;  /* 0x000000ffff057224 */ /* 0x000fe200078e0a05 */
[----:B------:R-:W-:Y:S01]  /*4530*/  ISETP.GE.AND P5, PT, R82, RZ, PT ;  /* 0x000000ff5200720c */ /* 0x000fe20003fa6270 */
[--C-:B------:R-:W-:Y:S01]  /*4540*/  @!P1 IMAD.IADD R77, R77, 0x1, -R8.reuse ;  /* 0x000000014d4d9824 */ /* 0x100fe200078e0a08 */
[----:B------:R-:W-:Y:S01]  /*4550*/  ISETP.GE.AND P1, PT, R80, RZ, PT ;  /* 0x000000ff5000720c */ /* 0x000fe20003f26270 */
[C---:B------:R-:W-:Y:S02]  /*4560*/  IMAD R79, R8.reuse, R6, R79 ;  /* 0x00000006084f7224 */ /* 0x040fe400078e024f */
[----:B------:R-:W-:Y:S01]  /*4570*/  IMAD R80, R8, R5, R7 ;  /* 0x0000000508507224 */ /* 0x000fe200078e0207 */
[----:B------:R-:W-:Y:S01]  /*4580*/  IABS R7, R89 ;  /* 0x0000005900077213 */ /* 0x000fe20000000000 */
[--C-:B------:R-:W-:Y:S01]  /*4590*/  @!P3 IMAD.IADD R76, R76, 0x1, -R8.reuse ;  /* 0x000000014c4cb824 */ /* 0x100fe200078e0a08 */
[----:B------:R-:W-:Y:S01]  /*45a0*/  ISETP.GT.U32.AND P3, PT, R8, R79, PT ;  /* 0x0000004f0800720c */ /* 0x000fe20003f64070 */
[----:B------:R-:W-:Y:S01]  /*45b0*/  @!P6 IMAD.IADD R78, R78, 0x1, -R8 ;  /* 0x000000014e4ee824 */ /* 0x000fe200078e0a08 */
[----:B------:R-:W-:Y:S01]  /*45c0*/  ISETP.GT.U32.AND P6, PT, R8, R80, PT ;  /* 0x000000500800720c */ /* 0x000fe20003fc4070 */
[----:B------:R-:W-:-:S04]  /*45d0*/  IMAD.HI.U32 R5, R4, R81, RZ ;  /* 0x0000005104057227 */ /* 0x000fc800078e00ff */
[----:B------:R-:W-:Y:S02]  /*45e0*/  IMAD.MOV R5, RZ, RZ, -R5 ;  /* 0x000000ffff057224 */ /* 0x000fe400078e0a05 */
[----:B------:R-:W-:Y:S02]  /*45f0*/  @!P0 IMAD.MOV R76, RZ, RZ, -R76 ;  /* 0x000000ffff4c8224 */ /* 0x000fe400078e0a4c */
[----:B------:R-:W-:Y:S02]  /*4600*/  IMAD R81, R8, R5, R81 ;  /* 0x0000000508517224 */ /* 0x000fe400078e0251 */
[--C-:B------:R-:W-:Y:S01]  /*4610*/  @!P3 IMAD.IADD R79, R79, 0x1, -R8.reuse ;  /* 0x000000014f4fb824 */ /* 0x100fe200078e0a08 */
[----:B------:R-:W-:Y:S01]  /*4620*/  ISETP.GE.AND P3, PT, R84, RZ, PT ;  /* 0x000000ff5400720c */ /* 0x000fe20003f66270 */
[----:B------:R-:W-:Y:S02]  /*4630*/  @!P6 IMAD.IADD R80, R80, 0x1, -R8 ;  /* 0x000000015050e824 */ /* 0x000fe400078e0a08 */
[----:B------:R-:W-:Y:S01]  /*4640*/  IMAD.HI.U32 R5, R4, R7, RZ ;  /* 0x0000000704057227 */ /* 0x000fe200078e00ff */
[----:B------:R-:W-:-:S02]  /*4650*/  ISETP.GT.U32.AND P6, PT, R8, R79, PT ;  /* 0x0000004f0800720c */ /* 0x000fc40003fc4070 */
[----:B------:R-:W-:Y:S01]  /*4660*/  ISETP.GT.U32.AND P0, PT, R8, R80, PT ;  /* 0x000000500800720c */ /* 0x000fe20003f04070 */
[----:B------:R-:W-:-:S04]  /*4670*/  IMAD.HI.U32 R6, R4, R83, RZ ;  /* 0x0000005304067227 */ /* 0x000fc800078e00ff */
[----:B------:R-:W-:Y:S02]  /*4680*/  IMAD.MOV R5, RZ, RZ, -R5 ;  /* 0x000000ffff057224 */ /* 0x000fe400078e0a05 */
[----:B------:R-:W-:Y:S02]  /*4690*/  IMAD.MOV R6, RZ, RZ, -R6 ;  /* 0x000000ffff067224 */ /* 0x000fe400078e0a06 */
[C---:B------:R-:W-:Y:S01]  /*46a0*/  IMAD R82, R8.reuse, R5, R7 ;  /* 0x0000000508527224 */ /* 0x040fe200078e0207 */
[----:B------:R-:W-:Y:S01]  /*46b0*/  IABS R7, R91 ;  /* 0x0000005b00077213 */ /* 0x000fe20000000000 */
[C---:B------:R-:W-:Y:S01]  /*46c0*/  IMAD R83, R8.reuse, R6, R83 ;  /* 0x0000000608537224 */ /* 0x040fe200078e0253 */
[----:B------:R-:W-:Y:S01]  /*46d0*/  IABS R6, R93 ;  /* 0x0000005d00067213 */ /* 0x000fe20000000000 */
[--C-:B------:R-:W-:Y:S01]  /*46e0*/  @!P6 IMAD.IADD R79, R79, 0x1, -R8.reuse ;  /* 0x000000014f4fe824 */ /* 0x100fe200078e0a08 */
[----:B------:R-:W-:Y:S01]  /*46f0*/  ISETP.GT.U32.AND P6, PT, R8, R82, PT ;  /* 0x000000520800720c */ /* 0x000fe20003fc4070 */
[----:B------:R-:W-:Y:S01]  /*4700*/  @!P0 IMAD.IADD R80, R80, 0x1, -R8 ;  /* 0x0000000150508824 */ /* 0x000fe200078e0a08 */
[----:B------:R-:W-:Y:S01]  /*4710*/  ISETP.GT.U32.AND P0, PT, R8, R83, PT ;  /* 0x000000530800720c */ /* 0x000fe20003f04070 */
[----:B------:R-:W-:-:S04]  /*4720*/  IMAD.HI.U32 R5, R4, R85, RZ ;  /* 0x0000005504057227 */ /* 0x000fc800078e00ff */
[----:B------:R-:W-:Y:S01]  /*4730*/  @!P5 IMAD.MOV R77, RZ, RZ, -R77 ;  /* 0x000000ffff4dd224 */ /* 0x000fe200078e0a4d */
[C---:B------:R-:W-:Y:S01]  /*4740*/  ISETP.GT.U32.AND P5, PT, R8.reuse, R81, PT ;  /* 0x000000510800720c */ /* 0x040fe20003fa4070 */
[----:B------:R-:W-:Y:S02]  /*4750*/  IMAD.MOV R5, RZ, RZ, -R5 ;  /* 0x000000ffff057224 */ /* 0x000fe400078e0a05 */
[----:B------:R-:W-:Y:S02]  /*4760*/  @!P1 IMAD.MOV R79, RZ, RZ, -R79 ;  /* 0x000000ffff4f9224 */ /* 0x000fe400078e0a4f */
[----:B------:R-:W-:Y:S02]  /*4770*/  IMAD R84, R8, R5, R85 ;  /* 0x0000000508547224 */ /* 0x000fe400078e0255 */
[----:B------:R-:W-:Y:S02]  /*4780*/  IMAD.MOV.U32 R85, RZ, RZ, R6 ;  /* 0x000000ffff557224 */ /* 0x000fe400078e0006 */
[----:B------:R-:W-:-:S02]  /*4790*/  @!P6 IMAD.IADD R82, R82, 0x1, -R8 ;  /* 0x000000015252e824 */ /* 0x000fc400078e0a08 */
[--C-:B------:R-:W-:Y:S02]  /*47a0*/  @!P0 IMAD.IADD R83, R83, 0x1, -R8.reuse ;  /* 0x0000000153538824 */ /* 0x100fe400078e0a08 */
[----:B------:R-:W-:Y:S01]  /*47b0*/  IMAD.HI.U32 R5, R4, R85, RZ ;  /* 0x0000005504057227 */ /* 0x000fe200078e00ff */
[C---:B------:R-:W-:Y:S02]  /*47c0*/  ISETP.GT.U32.AND P1, PT, R8.reuse, R82, PT ;  /* 0x000000520800720c */ /* 0x040fe40003f24070 */
[C---:B------:R-:W-:Y:S01]  /*47d0*/  ISETP.GT.U32.AND P0, PT, R8.reuse, R83, PT ;  /* 0x000000530800720c */ /* 0x040fe20003f04070 */
[----:B------:R-:W-:Y:S02]  /*47e0*/  IMAD.MOV R5, RZ, RZ, -R5 ;  /* 0x000000ffff057224 */ /* 0x000fe400078e0a05 */
[----:B------:R-:W-:Y:S01]  /*47f0*/  @!P5 IMAD.IADD R81, R81, 0x1, -R8 ;  /* 0x000000015151d824 */ /* 0x000fe200078e0a08 */
[----:B------:R-:W-:Y:S01]  /*4800*/  ISETP.GE.AND P5, PT, R89, RZ, PT ;  /* 0x000000ff5900720c */ /* 0x000fe20003fa6270 */
[----:B------:R-:W-:-:S02]  /*4810*/  IMAD R85, R8, R5, R85 ;  /* 0x0000000508557224 */ /* 0x000fc400078e0255 */
[----:B------:R-:W-:Y:S01]  /*4820*/  IMAD.HI.U32 R5, R4, R7, RZ ;  /* 0x0000000704057227 */ /* 0x000fe200078e00ff */
[----:B------:R-:W-:-:S03]  /*4830*/  ISETP.GT.U32.AND P6, PT, R8, R81, PT ;  /* 0x000000510800720c */ /* 0x000fc60003fc4070 */
[----:B------:R-:W-:Y:S01]  /*4840*/  @!P3 IMAD.MOV R80, RZ, RZ, -R80 ;  /* 0x000000ffff50b224 */ /* 0x000fe200078e0a50 */
[----:B------:R-:W-:Y:S01]  /*4850*/  ISETP.GT.U32.AND P3, PT, R8, R84, PT ;  /* 0x000000540800720c */ /* 0x000fe20003f64070 */
[----:B------:R-:W-:Y:S02]  /*4860*/  IMAD.MOV R5, RZ, RZ, -R5 ;  /* 0x000000ffff057224 */ /* 0x000fe400078e0a05 */
[--C-:B------:R-:W-:Y:S01]  /*4870*/  @!P1 IMAD.IADD R82, R82, 0x1, -R8.reuse ;  /* 0x0000000152529824 */ /* 0x100fe200078e0a08 */
[----:B------:R-:W-:Y:S01]  /*4880*/  ISETP.GE.AND P1, PT, R86, RZ, PT ;  /* 0x000000ff5600720c */ /* 0x000fe20003f26270 */
[----:B------:R-:W-:Y:S01]  /*4890*/  @!P0 IMAD.IADD R83, R83, 0x1, -R8 ;  /* 0x0000000153538824 */ /* 0x000fe200078e0a08 */
[C---:B------:R-:W-:Y:S01]  /*48a0*/  ISETP.GT.U32.AND P0, PT, R8.reuse, R85, PT ;  /* 0x000000550800720c */ /* 0x040fe20003f04070 */
[C---:B------:R-:W-:Y:S01]  /*48b0*/  IMAD R86, R8.reuse, R5, R7 ;  /* 0x0000000508567224 */ /* 0x040fe200078e0207 */
[----:B------:R-:W-:Y:S01]  /*48c0*/  IABS R7, R92 ;  /* 0x0000005c00077213 */ /* 0x000fe20000000000 */
[----:B------:R-:W-:Y:S01]  /*48d0*/  @!P4 IMAD.MOV R78, RZ, RZ, -R78 ;  /* 0x000000ffff4ec224 */ /* 0x000fe200078e0a4e */
[----:B------:R-:W-:Y:S01]  /*48e0*/  ISETP.GE.AND P4, PT, R87, RZ, PT ;  /* 0x000000ff5700720c */ /* 0x000fe20003f86270 */
[----:B------:R-:W-:Y:S01]  /*48f0*/  @!P5 IMAD.MOV R82, RZ, RZ, -R82 ;  /* 0x000000ffff52d224 */ /* 0x000fe200078e0a52 */
[----:B------:R-:W-:Y:S01]  /*4900*/  IABS R87, R90 ;  /* 0x0000005a00577213 */ /* 0x000fe20000000000 */
[--C-:B------:R-:W-:Y:S01]  /*4910*/  @!P6 IMAD.IADD R81, R81, 0x1, -R8.reuse ;  /* 0x000000015151e824 */ /* 0x100fe200078e0a08 */
[----:B------:R-:W-:Y:S01]  /*4920*/  ISETP.GT.U32.AND P5, PT, R8, R86, PT ;  /* 0x000000560800720c */ /* 0x000fe20003fa4070 */
[----:B------:R-:W-:Y:S01]  /*4930*/  @!P3 IMAD.IADD R84, R84, 0x1, -R8 ;  /* 0x000000015454b824 */ /* 0x000fe200078e0a08 */
[----:B------:R-:W-:Y:S01]  /*4940*/  ISETP.GE.AND P6, PT, R88, RZ, PT ;  /* 0x000000ff5800720c */ /* 0x000fe20003fc6270 */
[----:B------:R-:W-:Y:S01]  /*4950*/  IMAD.HI.U32 R6, R4, R87, RZ ;  /* 0x0000005704067227 */ /* 0x000fe200078e00ff */
[----:B------:R-:W-:-:S02]  /*4960*/  ISETP.GE.AND P3, PT, R93, RZ, PT ;  /* 0x000000ff5d00720c */ /* 0x000fc40003f66270 */
[----:B------:R-:W-:Y:S01]  /*4970*/  LOP3.LUT R93, R3, 0xae, RZ, 0xfc, !PT ;  /* 0x000000ae035d7812 */ /* 0x000fe200078efcff */
[----:B------:R-:W-:Y:S02]  /*4980*/  IMAD.MOV R6, RZ, RZ, -R6 ;  /* 0x000000ffff067224 */ /* 0x000fe400078e0a06 */
[----:B------:R-:W-:Y:S01]  /*4990*/  @!P0 IMAD.IADD R85, R85, 0x1, -R8 ;  /* 0x0000000155558824 */ /* 0x000fe200078e0a08 */
[----:B------:R-:W-:Y:S01]  /*49a0*/  ISETP.GT.U32.AND P0, PT, R8, R84, PT ;  /* 0x000000540800720c */ /* 0x000fe20003f04070 */
[----:B------:R-:W-:Y:S01]  /*49b0*/  IMAD.HI.U32 R5, R4, R7, RZ ;  /* 0x0000000704057227 */ /* 0x000fe200078e00ff */
[----:B------:R-:W-:-:S03]  /*49c0*/  IABS R89, R93 ;  /* 0x0000005d00597213 */ /* 0x000fc60000000000 */
[C---:B------:R-:W-:Y:S01]  /*49d0*/  IMAD R87, R8.reuse, R6, R87 ;  /* 0x0000000608577224 */ /* 0x040fe200078e0257 */
[----:B------:R-:W-:Y:S01]  /*49e0*/  IABS R6, R94 ;  /* 0x0000005e00067213 */ /* 0x000fe20000000000 */
[----:B------:R-:W-:Y:S01]  /*49f0*/  @!P4 IMAD.MOV R81, RZ, RZ, -R81 ;  /* 0x000000ffff51c224 */ /* 0x000fe200078e0a51 */
[----:B------:R-:W-:Y:S01]  /*4a00*/  ISETP.GT.U32.AND P4, PT, R8, R85, PT ;  /* 0x000000550800720c */ /* 0x000fe20003f84070 */
[----:B------:R-:W-:Y:S02]  /*4a10*/  @!P5 IMAD.IADD R86, R86, 0x1, -R8 ;  /* 0x000000015656d824 */ /* 0x000fe400078e0a08 */
[----:B------:R-:W-:Y:S02]  /*4a20*/  IMAD.MOV R5, RZ, RZ, -R5 ;  /* 0x000000ffff057224 */ /* 0x000fe400078e0a05 */
[----:B------:R-:W-:Y:S01]  /*4a30*/  @!P6 IMAD.MOV R83, RZ, RZ, -R83 ;  /* 0x000000ffff53e224 */ /* 0x000fe200078e0a53 */
[C---:B------:R-:W-:Y:S01]  /*4a40*/  ISETP.GT.U32.AND P6, PT, R8.reuse, R87, PT ;  /* 0x000000570800720c */ /* 0x040fe20003fc4070 */
[C---:B------:R-:W-:Y:S01]  /*4a50*/  IMAD R88, R8.reuse, R5, R7 ;  /* 0x0000000508587224 */ /* 0x040fe200078e0207 */
[----:B------:R-:W-:Y:S01]  /*4a60*/  ISETP.GT.U32.AND P5, PT, R8, R86, PT ;  /* 0x000000560800720c */ /* 0x000fe20003fa4070 */
[----:B------:R-:W-:-:S02]  /*4a70*/  IMAD.MOV.U32 R7, RZ, RZ, R6 ;  /* 0x000000ffff077224 */ /* 0x000fc400078e0006 */
[----:B------:R-:W-:Y:S01]  /*4a80*/  @!P0 IMAD.IADD R84, R84, 0x1, -R8 ;  /* 0x0000000154548824 */ /* 0x000fe200078e0a08 */
[----:B------:R-:W-:Y:S01]  /*4a90*/  ISETP.GE.AND P0, PT, R91, RZ, PT ;  /* 0x000000ff5b00720c */ /* 0x000fe20003f06270 */
[----:B------:R-:W-:Y:S01]  /*4aa0*/  IMAD.HI.U32 R6, R4, R7, RZ ;  /* 0x0000000704067227 */ /* 0x000fe200078e00ff */
[----:B------:R-:W-:-:S03]  /*4ab0*/  IABS R91, R95 ;  /* 0x0000005f005b7213 */ /* 0x000fc60000000000 */
[----:B------:R-:W-:Y:S01]  /*4ac0*/  @!P4 IMAD.IADD R85, R85, 0x1, -R8 ;  /* 0x000000015555c824 */ /* 0x000fe200078e0a08 */
[----:B------:R-:W-:Y:S01]  /*4ad0*/  ISETP.GT.U32.AND P4, PT, R8, R88, PT ;  /* 0x000000580800720c */ /* 0x000fe20003f84070 */
[----:B------:R-:W-:Y:S02]  /*4ae0*/  IMAD.MOV R6, RZ, RZ, -R6 ;  /* 0x000000ffff067224 */ /* 0x000fe400078e0a06 */
[--C-:B------:R-:W-:Y:S01]  /*4af0*/  @!P6 IMAD.IADD R87, R87, 0x1, -R8.reuse ;  /* 0x000000015757e824 */ /* 0x100fe200078e0a08 */
[----:B------:R-:W-:Y:S01]  /*4b00*/  ISETP.GE.AND P6, PT, R90, RZ, PT ;  /* 0x000000ff5a00720c */ /* 0x000fe20003fc6270 */
[----:B------:R-:W-:Y:S01]  /*4b10*/  IMAD R90, R8, R6, R7 ;  /* 0x00000006085a7224 */ /* 0x000fe200078e0207 */
[----:B------:R-:W-:Y:S01]  /*4b20*/  LOP3.LUT R6, R3, 0xb4, RZ, 0xfc, !PT ;  /* 0x000000b403067812 */ /* 0x000fe200078efcff */
[----:B------:R-:W-:Y:S02]  /*4b30*/  @!P5 IMAD.IADD R86, R86, 0x1, -R8 ;  /* 0x000000015656d824 */ /* 0x000fe400078e0a08 */
[----:B------:R-:W-:Y:S01]  /*4b40*/  IMAD.HI.U32 R5, R4, R89, RZ ;  /* 0x0000005904057227 */ /* 0x000fe200078e00ff */
[----:B------:R-:W-:-:S03]  /*4b50*/  IABS R7, R6 ;  /* 0x0000000600077213 */ /* 0x000fc60000000000 */
[----:B------:R-:W-:Y:S01]  /*4b60*/  @!P0 IMAD.MOV R86, RZ, RZ, -R86 ;  /* 0x000000ffff568224 */ /* 0x000fe200078e0a56 */
[----:B------:R-:W-:Y:S01]  /*4b70*/  ISETP.GT.U32.AND P0, PT, R8, R90, PT ;  /* 0x0000005a0800720c */ /* 0x000fe20003f04070 */
[----:B------:R-:W-:Y:S01]  /*4b80*/  @!P4 IMAD.IADD R88, R88, 0x1, -R8 ;  /* 0x000000015858c824 */ /* 0x000fe200078e0a08 */
[C---:B------:R-:W-:Y:S01]  /*4b90*/  ISETP.GT.U32.AND P4, PT, R8.reuse, R87, PT ;  /* 0x000000570800720c */ /* 0x040fe20003f84070 */
[----:B------:R-:W-:Y:S02]  /*4ba0*/  @!P1 IMAD.MOV R84, RZ, RZ, -R84 ;  /* 0x000000ffff549224 */ /* 0x000fe400078e0a54 */
[----:B------:R-:W-:Y:S01]  /*4bb0*/  IMAD.MOV R5, RZ, RZ, -R5 ;  /* 0x000000ffff057224 */ /* 0x000fe200078e0a05 */
[----:B------:R-:W-:Y:S01]  /*4bc0*/  ISETP.GT.U32.AND P1, PT, R8, R88, PT ;  /* 0x000000580800720c */ /* 0x000fe20003f24070 */
[----:B------:R-:W-:Y:S01]  /*4bd0*/  @!P3 IMAD.MOV R85, RZ, RZ, -R85 ;  /* 0x000000ffff55b224 */ /* 0x000fe200078e0a55 */
[----:B------:R-:W-:Y:S01]  /*4be0*/  ISETP.GE.AND P3, PT, R92, RZ, PT ;  /* 0x000000ff5c00720c */ /* 0x000fe20003f66270 */
[----:B------:R-:W-:-:S02]  /*4bf0*/  IMAD R89, R8, R5, R89 ;  /* 0x0000000508597224 */ /* 0x000fc400078e0259 */
[----:B------:R-:W-:-:S03]  /*4c00*/  IMAD.HI.U32 R5, R4, R91, RZ ;  /* 0x0000005b04057227 */ /* 0x000fc600078e00ff */
[----:B------:R-:W-:Y:S01]  /*4c10*/  ISETP.GT.U32.AND P5, PT, R8, R89, PT ;  /* 0x000000590800720c */ /* 0x000fe20003fa4070 */
[--C-:B------:R-:W-:Y:S02]  /*4c20*/  @!P0 IMAD.IADD R90, R90, 0x1, -R8.reuse ;  /* 0x000000015a5a8824 */ /* 0x100fe400078e0a08 */
[----:B------:R-:W-:Y:S02]  /*4c30*/  IMAD.MOV R5, RZ, RZ, -R5 ;  /* 0x000000ffff057224 */ /* 0x000fe400078e0a05 */
[--C-:B------:R-:W-:Y:S01]  /*4c40*/  @!P1 IMAD.IADD R88, R88, 0x1, -R8.reuse ;  /* 0x0000000158589824 */ /* 0x100fe200078e0a08 */
[----:B------:R-:W-:Y:S01]  /*4c50*/  ISETP.GT.U32.AND P0, PT, R8, R90, PT ;  /* 0x0000005a0800720c */ /* 0x000fe20003f04070 */
[----:B------:R-:W-:Y:S01]  /*4c60*/  @!P4 IMAD.IADD R87, R87, 0x1, -R8 ;  /* 0x000000015757c824 */ /* 0x000fe200078e0a08 */
[----:B------:R-:W-:Y:S01]  /*4c70*/  ISETP.GE.AND P1, PT, R94, RZ, PT ;  /* 0x000000ff5e00720c */ /* 0x000fe20003f26270 */
[----:B------:R-:W-:Y:S01]  /*4c80*/  IMAD R91, R8, R5, R91 ;  /* 0x00000005085b7224 */ /* 0x000fe200078e025b */
[----:B------:R-:W-:Y:S01]  /*4c90*/  LOP3.LUT R94, R3, 0xb6, RZ, 0xfc, !PT ;  /* 0x000000b6035e7812 */ /* 0x000fe200078efcff */
[----:B------:R-:W-:Y:S01]  /*4ca0*/  IMAD.HI.U32 R5, R4, R7, RZ ;  /* 0x0000000704057227 */ /* 0x000fe200078e00ff */
[----:B------:R-:W-:-:S02]  /*4cb0*/  ISETP.GE.AND P4, PT, R93, RZ, PT ;  /* 0x000000ff5d00720c */ /* 0x000fc40003f86270 */
[----:B------:R-:W-:Y:S01]  /*4cc0*/  IABS R93, R94 ;  /* 0x0000005e005d7213 */ /* 0x000fe20000000000 */
[----:B------:R-:W-:Y:S01]  /*4cd0*/  @!P6 IMAD.MOV R87, RZ, RZ, -R87 ;  /* 0x000000ffff57e224 */ /* 0x000fe200078e0a57 */
[----:B------:R-:W-:Y:S01]  /*4ce0*/  ISETP.GT.U32.AND P6, PT, R8, R91, PT ;  /* 0x0000005b0800720c */ /* 0x000fe20003fc4070 */
[----:B------:R-:W-:Y:S02]  /*4cf0*/  IMAD.MOV R92, RZ, RZ, -R5 ;  /* 0x000000ffff5c7224 */ /* 0x000fe400078e0a05 */
[--C-:B------:R-:W-:Y:S01]  /*4d00*/  @!P0 IMAD.IADD R90, R90, 0x1, -R8.reuse ;  /* 0x000000015a5a8824 */ /* 0x100fe200078e0a08 */
[----:B------:R-:W-:Y:S01]  /*4d10*/  ISETP.GE.AND P0, PT, R94, RZ, PT ;  /* 0x000000ff5e00720c */ /* 0x000fe20003f06270 */
[C---:B------:R-:W-:Y:S02]  /*4d20*/  IMAD R92, R8.reuse, R92, R7 ;  /* 0x0000005c085c7224 */ /* 0x040fe400078e0207 */
[----:B------:R-:W-:Y:S02]  /*4d30*/  @!P5 IMAD.IADD R89, R89, 0x1, -R8 ;  /* 0x000000015959d824 */ /* 0x000fe400078e0a08 */
[----:B------:R-:W-:Y:S01]  /*4d40*/  @!P1 IMAD.MOV R90, RZ, RZ, -R90 ;  /* 0x000000ffff5a9224 */ /* 0x000fe200078e0a5a */
[----:B------:R-:W-:Y:S01]  /*4d50*/  ISETP.GT.U32.AND P1, PT, R8, R92, PT ;  /* 0x0000005c0800720c */ /* 0x000fe20003f24070 */
[----:B------:R-:W-:Y:S01]  /*4d60*/  IMAD.HI.U32 R5, R4, R93, RZ ;  /* 0x0000005d04057227 */ /* 0x000fe200078e00ff */
[----:B------:R-:W-:-:S03]  /*4d70*/  ISETP.GT.U32.AND P5, PT, R8, R89, PT ;  /* 0x000000590800720c */ /* 0x000fc60003fa4070 */
[----:B------:R-:W-:Y:S02]  /*4d80*/  @!P6 IMAD.IADD R91, R91, 0x1, -R8 ;  /* 0x000000015b5be824 */ /* 0x000fe400078e0a08 */
[----:B------:R-:W-:Y:S01]  /*4d90*/  @!P3 IMAD.MOV R88, RZ, RZ, -R88 ;  /* 0x000000ffff58b224 */ /* 0x000fe200078e0a58 */
[----:B------:R-:W-:Y:S01]  /*4da0*/  ISETP.GE.AND P3, PT, R95, RZ, PT ;  /* 0x000000ff5f00720c */ /* 0x000fe20003f66270 */
[----:B------:R-:W-:Y:S01]  /*4db0*/  IMAD.MOV R5, RZ, RZ, -R5 ;  /* 0x000000ffff057224 */ /* 0x000fe200078e0a05 */
[----:B------:R-:W-:Y:S01]  /*4dc0*/  ISETP.GT.U32.AND P6, PT, R8, R91, PT ;  /* 0x0000005b0800720c */ /* 0x000fe20003fc4070 */
[----:B------:R-:W-:Y:S01]  /*4dd0*/  IMAD.HI.U32 R7, R4, R105, RZ ;  /* 0x0000006904077227 */ /* 0x000fe200078e00ff */
[----:B------:R-:W-:-:S03]  /*4de0*/  IABS R95, R96 ;  /* 0x00000060005f7213 */ /* 0x000fc60000000000 */
[--C-:B------:R-:W-:Y:S02]  /*4df0*/  @!P1 IMAD.IADD R92, R92, 0x1, -R8.reuse ;  /* 0x000000015c5c9824 */ /* 0x100fe400078e0a08 */
[----:B------:R-:W-:Y:S01]  /*4e00*/  @!P5 IMAD.IADD R89, R89, 0x1, -R8 ;  /* 0x000000015959d824 */ /* 0x000fe200078e0a08 */
[----:B------:R-:W-:Y:S01]  /*4e10*/  ISETP.GE.AND P5, PT, R6, RZ, PT ;  /* 0x000000ff0600720c */ /* 0x000fe20003fa6270 */
[C---:B------:R-:W-:Y:S01]  /*4e20*/  IMAD R93, R8.reuse, R5, R93 ;  /* 0x00000005085d7224 */ /* 0x040fe200078e025d */
[----:B------:R-:W-:Y:S01]  /*4e30*/  ISETP.GT.U32.AND P1, PT, R8, R92, PT ;  /* 0x0000005c0800720c */ /* 0x000fe20003f24070 */
[----:B------:R-:W-:Y:S01]  /*4e40*/  IMAD.HI.U32 R6, R4, R95, RZ ;  /* 0x0000005f04067227 */ /* 0x000fe200078e00ff */
[----:B------:R-:W-:-:S03]  /*4e50*/  LOP3.LUT R5, R3, 0xba, RZ, 0xfc, !PT ;  /* 0x000000ba03057812 */ /* 0x000fc600078efcff */
[----:B------:R-:W-:Y:S01]  /*4e60*/  @!P6 IMAD.IADD R91, R91, 0x1, -R8 ;  /* 0x000000015b5be824 */ /* 0x000fe200078e0a08 */
[----:B------:R-:W-:Y:S01]  /*4e70*/  IABS R101, R5 ;  /* 0x0000000500657213 */ /* 0x000fe20000000000 */
[----:B------:R-:W-:Y:S01]  /*4e80*/  IMAD.MOV R6, RZ, RZ, -R6 ;  /* 0x000000ffff067224 */ /* 0x000fe200078e0a06 */
[----:B------:R-:W-:Y:S01]  /*4e90*/  ISETP.GE.AND P6, PT, R5, RZ, PT ;  /* 0x000000ff0500720c */ /* 0x000fe20003fc6270 */
[----:B------:R-:W-:Y:S01]  /*4ea0*/  @!P3 IMAD.MOV R91, RZ, RZ, -R91 ;  /* 0x000000ffff5bb224 */ /* 0x000fe200078e0a5b */
[C---:B------:R-:W-:Y:S01]  /*4eb0*/  ISETP.GT.U32.AND P3, PT, R8.reuse, R93, PT ;  /* 0x0000005d0800720c */ /* 0x040fe20003f64070 */
[----:B------:R-:W-:Y:S01]  /*4ec0*/  IMAD R94, R8, R6, R95 ;  /* 0x00000006085e7224 */ /* 0x000fe200078e025f */
[----:B------:R-:W-:Y:S01]  /*4ed0*/  IABS R5, R107 ;  /* 0x0000006b00057213 */ /* 0x000fe20000000000 */
[----:B------:R-:W-:-:S04]  /*4ee0*/  IMAD.HI.U32 R6, R4, R101, RZ ;  /* 0x0000006504067227 */ /* 0x000fc800078e00ff */
[----:B------:R-:W-:-:S04]  /*4ef0*/  IMAD.HI.U32 R95, R4, R97, RZ ;  /* 0x00000061045f7227 */ /* 0x000fc800078e00ff */
[----:B------:R-:W-:Y:S01]  /*4f00*/  @!P1 IMAD.IADD R92, R92, 0x1, -R8 ;  /* 0x000000015c5c9824 */ /* 0x000fe200078e0a08 */
[C---:B------:R-:W-:Y:S01]  /*4f10*/  ISETP.GT.U32.AND P1, PT, R8.reuse, R94, PT ;  /* 0x0000005e0800720c */ /* 0x040fe20003f24070 */
[----:B------:R-:W-:Y:S02]  /*4f20*/  IMAD.MOV R6, RZ, RZ, -R6 ;  /* 0x000000ffff067224 */ /* 0x000fe400078e0a06 */
[----:B------:R-:W-:Y:S02]  /*4f30*/  IMAD.MOV R102, RZ, RZ, -R95 ;  /* 0x000000ffff667224 */ /* 0x000fe400078e0a5f */
[C---:B------:R-:W-:Y:S02]  /*4f40*/  IMAD R95, R8.reuse, R6, R101 ;  /* 0x00000006085f7224 */ /* 0x040fe400078e0265 */
[--C-:B------:R-:W-:Y:S02]  /*4f50*/  @!P3 IMAD.IADD R93, R93, 0x1, -R8.reuse ;  /* 0x000000015d5db824 */ /* 0x100fe400078e0a08 */
[----:B------:R-:W-:Y:S01]  /*4f60*/  IMAD.MOV R7, RZ, RZ, -R7 ;  /* 0x000000ffff077224 */ /* 0x000fe200078e0a07 */
[----:B------:R-:W-:Y:S01]  /*4f70*/  ISETP.GT.U32.AND P3, PT, R8, R95, PT ;  /* 0x0000005f0800720c */ /* 0x000fe20003f64070 */
[----:B------:R-:W-:Y:S01]  /*4f80*/  @!P4 IMAD.MOV R89, RZ, RZ, -R89 ;  /* 0x000000ffff59c224 */ /* 0x000fe200078e0a59 */
[----:B------:R-:W-:Y:S01]  /*4f90*/  ISETP.GE.AND P4, PT, R96, RZ, PT ;  /* 0x000000ff6000720c */ /* 0x000fe20003f86270 */
[----:B------:R-:W-:Y:S01]  /*4fa0*/  @!P1 IMAD.IADD R94, R94, 0x1, -R8 ;  /* 0x000000015e5e9824 */ /* 0x000fe200078e0a08 */
[C---:B------:R-:W-:Y:S01]  /*4fb0*/  ISETP.GT.U32.AND P1, PT, R8.reuse, R93, PT ;  /* 0x0000005d0800720c */ /* 0x040fe20003f24070 */
[----:B------:R-:W-:Y:S01]  /*4fc0*/  IMAD R96, R8, R7, R105 ;  /* 0x0000000708607224 */ /* 0x000fe200078e0269 */
[----:B------:R-:W-:Y:S01]  /*4fd0*/  IABS R105, R104 ;  /* 0x0000006800697213 */ /* 0x000fe20000000000 */
[----:B------:R-:W-:Y:S01]  /*4fe0*/  IMAD.HI.U32 R98, R4, R5, RZ ;  /* 0x0000000504627227 */ /* 0x000fe200078e00ff */
[----:B------:R-:W-:-:S03]  /*4ff0*/  LOP3.LUT R7, R3, 0xc8, RZ, 0xfc, !PT ;  /* 0x000000c803077812 */ /* 0x000fc600078efcff */
[C---:B------:R-:W-:Y:S02]  /*5000*/  IMAD R97, R8.reuse, R102, R97 ;  /* 0x0000006608617224 */ /* 0x040fe400078e0261 */
[----:B------:R-:W-:Y:S01]  /*5010*/  @!P3 IMAD.IADD R95, R95, 0x1, -R8 ;  /* 0x000000015f5fb824 */ /* 0x000fe200078e0a08 */
[C---:B------:R-:W-:Y:S01]  /*5020*/  ISETP.GT.U32.AND P3, PT, R8.reuse, R94, PT ;  /* 0x0000005e0800720c */ /* 0x040fe20003f64070 */
[----:B------:R-:W-:Y:S02]  /*5030*/  IMAD.MOV R98, RZ, RZ, -R98 ;  /* 0x000000ffff627224 */ /* 0x000fe400078e0a62 */
[----:B------:R-:W-:Y:S01]  /*5040*/  @!P1 IMAD.IADD R93, R93, 0x1, -R8 ;  /* 0x000000015d5d9824 */ /* 0x000fe200078e0a08 */
[C---:B------:R-:W-:Y:S01]  /*5050*/  ISETP.GT.U32.AND P1, PT, R8.reuse, R96, PT ;  /* 0x000000600800720c */ /* 0x040fe20003f24070 */
[----:B------:R-:W-:Y:S01]  /*5060*/  @!P5 IMAD.MOV R92, RZ, RZ, -R92 ;  /* 0x000000ffff5cd224 */ /* 0x000fe200078e0a5c */
[C---:B------:R-:W-:Y:S01]  /*5070*/  ISETP.GT.U32.AND P5, PT, R8.reuse, R95, PT ;  /* 0x0000005f0800720c */ /* 0x040fe20003fa4070 */
[----:B------:R-:W-:Y:S01]  /*5080*/  @!P0 IMAD.MOV R93, RZ, RZ, -R93 ;  /* 0x000000ffff5d8224 */ /* 0x000fe200078e0a5d */
[C---:B------:R-:W-:Y:S01]  /*5090*/  ISETP.GT.U32.AND P0, PT, R8.reuse, R97, PT ;  /* 0x000000610800720c */ /* 0x040fe20003f04070 */
[----:B------:R-:W-:-:S02]  /*50a0*/  IMAD R98, R8, R98, R5 ;  /* 0x0000006208627224 */ /* 0x000fc400078e0205 */
[----:B------:R-:W-:-:S04]  /*50b0*/  IMAD.HI.U32 R6, R4, R99, RZ ;  /* 0x0000006304067227 */ /* 0x000fc800078e00ff */
[----:B------:R-:W-:Y:S01]  /*50c0*/  @!P3 IMAD.IADD R94, R94, 0x1, -R8 ;  /* 0x000000015e5eb824 */ /* 0x000fe200078e0a08 */
[----:B------:R-:W-:Y:S01]  /*50d0*/  ISETP.GT.U32.AND P3, PT, R8, R98, PT ;  /* 0x000000620800720c */ /* 0x000fe20003f64070 */
[----:B------:R-:W-:Y:S01]  /*50e0*/  IMAD.MOV R5, RZ, RZ, -R6 ;  /* 0x000000ffff057224 */ /* 0x000fe200078e0a06 */
[----:B------:R-:W-:Y:S01]  /*50f0*/  LOP3.LUT R6, R3, 0xc6, RZ, 0xfc, !PT ;  /* 0x000000c603067812 */ /* 0x000fe200078efcff */
[----:B------:R-:W-:Y:S01]  /*5100*/  @!P1 IMAD.IADD R96, R96, 0x1, -R8 ;  /* 0x0000000160609824 */ /* 0x000fe200078e0a08 */
[----:B------:R-:W-:Y:S01]  /*5110*/  ISETP.GE.AND P1, PT, R100, RZ, PT ;  /* 0x000000ff6400720c */ /* 0x000fe20003f26270 */
[----:B------:R-:W-:Y:S01]  /*5120*/  IMAD R99, R8, R5, R99 ;  /* 0x0000000508637224 */ /* 0x000fe200078e0263 */
[----:B------:R-:W-:Y:S01]  /*5130*/  IABS R101, R6 ;  /* 0x0000000600657213 */ /* 0x000fe20000000000 */
[----:B------:R-:W-:Y:S01]  /*5140*/  IMAD.HI.U32 R102, R4, R105, RZ ;  /* 0x0000006904667227 */ /* 0x000fe200078e00ff */
[----:B------:R-:W-:-:S03]  /*5150*/  IABS R5, R7 ;  /* 0x0000000700057213 */ /* 0x000fc60000000000 */
[--C-:B------:R-:W-:Y:S01]  /*5160*/  @!P5 IMAD.IADD R95, R95, 0x1, -R8.reuse ;  /* 0x000000015f5fd824 */ /* 0x100fe200078e0a08 */
[C---:B------:R-:W-:Y:S01]  /*5170*/  ISETP.GT.U32.AND P5, PT, R8.reuse, R99, PT ;  /* 0x000000630800720c */ /* 0x040fe20003fa4070 */
[----:B------:R-:W-:Y:S01]  /*5180*/  @!P0 IMAD.IADD R97, R97, 0x1, -R8 ;  /* 0x0000000161618824 */ /* 0x000fe200078e0a08 */
[----:B------:R-:W-:Y:S01]  /*5190*/  ISETP.GT.U32.AND P0, PT, R8, R96, PT ;  /* 0x000000600800720c */ /* 0x000fe20003f04070 */
[----:B------:R-:W-:-:S04]  /*51a0*/  IMAD.HI.U32 R106, R4, R101, RZ ;  /* 0x00000065046a7227 */ /* 0x000fc800078e00ff */
[----:B------:R-:W-:Y:S02]  /*51b0*/  IMAD.MOV R102, RZ, RZ, -R102 ;  /* 0x000000ffff667224 */ /* 0x000fe400078e0a66 */
[----:B------:R-:W-:Y:S01]  /*51c0*/  @!P3 IMAD.IADD R98, R98, 0x1, -R8 ;  /* 0x000000016262b824 */ /* 0x000fe200078e0a08 */
[C---:B------:R-:W-:Y:S01]  /*51d0*/  ISETP.GT.U32.AND P3, PT, R8.reuse, R97, PT ;  /* 0x000000610800720c */ /* 0x040fe20003f64070 */
[----:B------:R-:W-:Y:S02]  /*51e0*/  IMAD.MOV R106, RZ, RZ, -R106 ;  /* 0x000000ffff6a7224 */ /* 0x000fe400078e0a6a */
[C---:B------:R-:W-:Y:S01]  /*51f0*/  IMAD R100, R8.reuse, R102, R105 ;  /* 0x0000006608647224 */ /* 0x040fe200078e0269 */
[C---:B------:R-:W-:Y:S01]  /*5200*/  LOP3.LUT R105, R3.reuse, 0xca, RZ, 0xfc, !PT ;  /* 0x000000ca03697812 */ /* 0x040fe200078efcff */
[----:B------:R-:W-:Y:S01]  /*5210*/  @!P4 IMAD.MOV R94, RZ, RZ, -R94 ;  /* 0x000000ffff5ec224 */ /* 0x000fe200078e0a5e */
[C---:B------:R-:W-:Y:S01]  /*5220*/  ISETP.GT.U32.AND P4, PT, R8.reuse, R98, PT ;  /* 0x000000620800720c */ /* 0x040fe20003f84070 */
[C---:B------:R-:W-:Y:S01]  /*5230*/  IMAD R101, R8.reuse, R106, R101 ;  /* 0x0000006a08657224 */ /* 0x040fe200078e0265 */
[----:B------:R-:W-:Y:S01]  /*5240*/  LOP3.LUT R106, R3, 0xcc, RZ, 0xfc, !PT ;  /* 0x000000cc036a7812 */ /* 0x000fe200078efcff */
[----:B------:R-:W-:Y:S01]  /*5250*/  @!P6 IMAD.MOV R95, RZ, RZ, -R95 ;  /* 0x000000ffff5fe224 */ /* 0x000fe200078e0a5f */
[----:B------:R-:W-:Y:S01]  /*5260*/  ISETP.GT.U32.AND P6, PT, R8, R100, PT ;  /* 0x000000640800720c */ /* 0x000fe20003fc4070 */
[----:B------:R-:W-:-:S04]  /*5270*/  IMAD.HI.U32 R109, R4, R5, RZ ;  /* 0x00000005046d7227 */ /* 0x000fc800078e00ff */
[--C-:B------:R-:W-:Y:S02]  /*5280*/  @!P5 IMAD.IADD R99, R99, 0x1, -R8.reuse ;  /* 0x000000016363d824 */ /* 0x100fe400078e0a08 */
[--C-:B------:R-:W-:Y:S01]  /*5290*/  @!P0 IMAD.IADD R96, R96, 0x1, -R8.reuse ;  /* 0x0000000160608824 */ /* 0x100fe200078e0a08 */
[C---:B------:R-:W-:Y:S01]  /*52a0*/  ISETP.GT.U32.AND P0, PT, R8.reuse, R101, PT ;  /* 0x000000650800720c */ /* 0x040fe20003f04070 */
[----:B------:R-:W-:Y:S01]  /*52b0*/  IMAD.MOV R109, RZ, RZ, -R109 ;  /* 0x000000ffff6d7224 */ /* 0x000fe200078e0a6d */
[----:B------:R-:W-:Y:S01]  /*52c0*/  ISETP.GT.U32.AND P5, PT, R8, R99, PT ;  /* 0x000000630800720c */ /* 0x000fe20003fa4070 */
[--C-:B------:R-:W-:Y:S01]  /*52d0*/  @!P3 IMAD.IADD R97, R97, 0x1, -R8.reuse ;  /* 0x000000016161b824 */ /* 0x100fe200078e0a08 */
[----:B------:R-:W-:Y:S01]  /*52e0*/  ISETP.GE.AND P3, PT, R108, RZ, PT ;  /* 0x000000ff6c00720c */ /* 0x000fe20003f66270 */
[----:B------:R-:W-:Y:S01]  /*52f0*/  IMAD R102, R8, R109, R5 ;  /* 0x0000006d08667224 */ /* 0x000fe200078e0205 */
[----:B------:R-:W-:Y:S01]  /*5300*/  IABS R5, R106 ;  /* 0x0000006a00057213 */ /* 0x000fe20000000000 */
[--C-:B------:R-:W-:Y:S01]  /*5310*/  @!P4 IMAD.IADD R98, R98, 0x1, -R8.reuse ;  /* 0x000000016262c824 */ /* 0x100fe200078e0a08 */
[----:B------:R-:W-:Y:S01]  /*5320*/  IABS R109, R105 ;  /* 0x00000069006d7213 */ /* 0x000fe20000000000 */
[----:B------:R-:W-:Y:S01]  /*5330*/  @!P6 IMAD.IADD R100, R100, 0x1, -R8 ;  /* 0x000000016464e824 */ /* 0x000fe200078e0a08 */
[----:B------:R-:W-:Y:S01]  /*5340*/  ISETP.GT.U32.AND P4, PT, R8, R102, PT ;  /* 0x000000660800720c */ /* 0x000fe20003f84070 */
[----:B------:R-:W-:Y:S01]  /*5350*/  @!P1 IMAD.MOV R96, RZ, RZ, -R96 ;  /* 0x000000ffff609224 */ /* 0x000fe200078e0a60 */
[----:B------:R-:W-:Y:S01]  /*5360*/  ISETP.GE.AND P6, PT, R103, RZ, PT ;  /* 0x000000ff6700720c */ /* 0x000fe20003fc6270 */
[----:B------:R-:W-:Y:S01]  /*5370*/  @!P0 IMAD.IADD R101, R101, 0x1, -R8 ;  /* 0x0000000165658824 */ /* 0x000fe200078e0a08 */
[----:B------:R-:W-:Y:S01]  /*5380*/  ISETP.GE.AND P0, PT, R104, RZ, PT ;  /* 0x000000ff6800720c */ /* 0x000fe20003f06270 */
[----:B------:R-:W-:Y:S01]  /*5390*/  IMAD.HI.U32 R104, R4, R5, RZ ;  /* 0x0000000504687227 */ /* 0x000fe200078e00ff */
[----:B------:R-:W-:-:S03]  /*53a0*/  ISETP.GT.U32.AND P1, PT, R8, R100, PT ;  /* 0x000000640800720c */ /* 0x000fc60003f24070 */
[----:B------:R-:W-:Y:S01]  /*53b0*/  @!P5 IMAD.IADD R99, R99, 0x1, -R8 ;  /* 0x000000016363d824 */ /* 0x000fe200078e0a08 */
[----:B------:R-:W-:Y:S01]  /*53c0*/  ISETP.GE.AND P5, PT, R107, RZ, PT ;  /* 0x000000ff6b00720c */ /* 0x000fe20003fa6270 */
[----:B------:R-:W-:Y:S01]  /*53d0*/  IMAD.HI.U32 R103, R4, R109, RZ ;  /* 0x0000006d04677227 */ /* 0x000fe200078e00ff */
[----:B------:R-:W-:-:S03]  /*53e0*/  LOP3.LUT R107, R3, 0xd0, RZ, 0xfc, !PT ;  /* 0x000000d0036b7812 */ /* 0x000fc600078efcff */
[----:B------:R-:W-:Y:S02]  /*53f0*/  IMAD.MOV R104, RZ, RZ, -R104 ;  /* 0x000000ffff687224 */ /* 0x000fe400078e0a68 */
[----:B------:R-:W-:Y:S02]  /*5400*/  @!P4 IMAD.IADD R102, R102, 0x1, -R8 ;  /* 0x000000016666c824 */ /* 0x000fe400078e0a08 */
[----:B------:R-:W-:Y:S01]  /*5410*/  @!P3 IMAD.MOV R97, RZ, RZ, -R97 ;  /* 0x000000ffff61b224 */ /* 0x000fe200078e0a61 */
[C---:B------:R-:W-:Y:S01]  /*5420*/  ISETP.GT.U32.AND P3, PT, R8.reuse, R101, PT ;  /* 0x000000650800720c */ /* 0x040fe20003f64070 */
[----:B------:R-:W-:Y:S01]  /*5430*/  IMAD.MOV R103, RZ, RZ, -R103 ;  /* 0x000000ffff677224 */ /* 0x000fe200078e0a67 */
[C---:B------:R-:W-:Y:S01]  /*5440*/  ISETP.GT.U32.AND P4, PT, R8.reuse, R102, PT ;  /* 0x000000660800720c */ /* 0x040fe20003f84070 */
[C---:B------:R-:W-:Y:S01]  /*5450*/  IMAD R104, R8.reuse, R104, R5 ;  /* 0x0000006808687224 */ /* 0x040fe200078e0205 */
[----:B------:R-:W-:Y:S01]  /*5460*/  IABS R5, R107 ;  /* 0x0000006b00057213 */ /* 0x000fe20000000000 */
[----:B------:R-:W-:-:S02]  /*5470*/  IMAD R103, R8, R103, R109 ;  /* 0x0000006708677224 */ /* 0x000fc400078e026d */
[----:B------:R-:W-:Y:S01]  /*5480*/  @!P1 IMAD.IADD R100, R100, 0x1, -R8 ;  /* 0x0000000164649824 */ /* 0x000fe200078e0a08 */
[C---:B------:R-:W-:Y:S01]  /*5490*/  ISETP.GT.U32.AND P1, PT, R8.reuse, R104, PT ;  /* 0x000000680800720c */ /* 0x040fe20003f24070 */
[----:B------:R-:W-:Y:S01]  /*54a0*/  @!P5 IMAD.MOV R98, RZ, RZ, -R98 ;  /* 0x000000ffff62d224 */ /* 0x000fe200078e0a62 */
[----:B------:R-:W-:Y:S01]  /*54b0*/  ISETP.GT.U32.AND P5, PT, R8, R103, PT ;  /* 0x000000670800720c */ /* 0x000fe20003fa4070 */
[----:B------:R-:W-:Y:S01]  /*54c0*/  @!P6 IMAD.MOV R99, RZ, RZ, -R99 ;  /* 0x000000ffff63e224 */ /* 0x000fe200078e0a63 */
[----:B------:R-:W-:Y:S01]  /*54d0*/  ISETP.GE.AND P6, PT, R6, RZ, PT ;  /* 0x000000ff0600720c */ /* 0x000fe20003fc6270 */
[--C-:B------:R-:W-:Y:S01]  /*54e0*/  @!P3 IMAD.IADD R101, R101, 0x1, -R8.reuse ;  /* 0x000000016565b824 */ /* 0x100fe200078e0a08 */
[----:B------:R-:W-:Y:S01]  /*54f0*/  ISETP.GE.AND P3, PT, R7, RZ, PT ;  /* 0x000000ff0700720c */ /* 0x000fe20003f66270 */
[----:B------:R-:W-:Y:S01]  /*5500*/  @!P4 IMAD.IADD R102, R102, 0x1, -R8 ;  /* 0x000000016666c824 */ /* 0x000fe200078e0a08 */
[----:B------:R-:W-:Y:S01]  /*5510*/  LOP3.LUT R7, R3, 0xce, RZ, 0xfc, !PT ;  /* 0x000000ce03077812 */ /* 0x000fe200078efcff */
[----:B------:R-:W-:Y:S01]  /*5520*/  @!P0 IMAD.MOV R100, RZ, RZ, -R100 ;  /* 0x000000ffff648224 */ /* 0x000fe200078e0a64 */
[----:B------:R-:W-:Y:S01]  /*5530*/  ISETP.GE.AND P4, PT, R105, RZ, PT ;  /* 0x000000ff6900720c */ /* 0x000fe20003f86270 */
[----:B------:R-:W-:Y:S01]  /*5540*/  IMAD.MOV R115, RZ, RZ, -R115 ;  /* 0x000000ffff737224 */ /* 0x000fe200078e0a73 */
[----:B------:R-:W-:Y:S01]  /*5550*/  IABS R105, R7 ;  /* 0x0000000700697213 */ /* 0x000fe20000000000 */
[----:B------:R-:W-:-:S02]  /*5560*/  @!P1 IMAD.IADD R104, R104, 0x1, -R8 ;  /* 0x0000000168689824 */ /* 0x000fc400078e0a08 */
[----:B------:R-:W-:Y:S01]  /*5570*/  @!P5 IMAD.IADD R103, R103, 0x1, -R8 ;  /* 0x000000016767d824 */ /* 0x000fe200078e0a08 */
[----:B------:R-:W-:Y:S01]  /*5580*/  ISETP.GE.AND P5, PT, R106, RZ, PT ;  /* 0x000000ff6a00720c */ /* 0x000fe20003fa6270 */
[----:B------:R-:W-:Y:S01]  /*5590*/  IMAD.HI.U32 R6, R4, R105, RZ ;  /* 0x0000006904067227 */ /* 0x000fe200078e00ff */
[C---:B------:R-:W-:Y:S02]  /*55a0*/  ISETP.GT.U32.AND P0, PT, R8.reuse, R104, PT ;  /* 0x000000680800720c */ /* 0x040fe40003f04070 */
[----:B------:R-:W-:Y:S01]  /*55b0*/  ISETP.GT.U32.AND P1, PT, R8, R103, PT ;  /* 0x000000670800720c */ /* 0x000fe20003f24070 */
[----:B------:R-:W-:Y:S01]  /*55c0*/  @!P6 IMAD.MOV R101, RZ, RZ, -R101 ;  /* 0x000000ffff65e224 */ /* 0x000fe200078e0a65 */
[----:B------:R-:W-:Y:S01]  /*55d0*/  ISETP.GE.AND P6, PT, R7, RZ, PT ;  /* 0x000000ff0700720c */ /* 0x000fe20003fc6270 */
[----:B------:R-:W-:Y:S01]  /*55e0*/  IMAD.MOV R7, RZ, RZ, -R6 ;  /* 0x000000ffff077224 */ /* 0x000fe200078e0a06 */
[----:B------:R-:W-:Y:S01]  /*55f0*/  LOP3.LUT R106, R3, 0xd2, RZ, 0xfc, !PT ;  /* 0x000000d2036a7812 */ /* 0x000fe200078efcff */
[----:B------:R-:W-:-:S04]  /*5600*/  IMAD.HI.U32 R6, R4, R5, RZ ;  /* 0x0000000504067227 */ /* 0x000fc800078e00ff */
[----:B------:R-:W-:Y:S01]  /*5610*/  IMAD R105, R8, R7, R105 ;  /* 0x0000000708697224 */ /* 0x000fe200078e0269 */
[----:B------:R-:W-:Y:S01]  /*5620*/  LOP3.LUT R7, R3, 0xd4, RZ, 0xfc, !PT ;  /* 0x000000d403077812 */ /* 0x000fe200078efcff */
[----:B------:R-:W-:Y:S02]  /*5630*/  @!P0 IMAD.IADD R104, R104, 0x1, -R8 ;  /* 0x0000000168688824 */ /* 0x000fe400078e0a08 */
[----:B------:R-:W-:Y:S01]  /*5640*/  IMAD.MOV R6, RZ, RZ, -R6 ;  /* 0x000000ffff067224 */ /* 0x000fe200078e0a06 */
[----:B------:R-:W-:Y:S01]  /*5650*/  ISETP.GT.U32.AND P0, PT, R8, R105, PT ;  /* 0x000000690800720c */ /* 0x000fe20003f04070 */
[----:B------:R-:W-:Y:S01]  /*5660*/  @!P3 IMAD.MOV R102, RZ, RZ, -R102 ;  /* 0x000000ffff66b224 */ /* 0x000fe200078e0a66 */
[----:B------:R-:W-:Y:S01]  /*5670*/  ISETP.GE.AND P3, PT, R107, RZ, PT ;  /* 0x000000ff6b00720c */ /* 0x000fe20003f66270 */
[----:B------:R-:W-:Y:S01]  /*5680*/  @!P1 IMAD.IADD R103, R103, 0x1, -R8 ;  /* 0x0000000167679824 */ /* 0x000fe200078e0a08 */
[----:B------:R-:W-:Y:S01]  /*5690*/  ISETP.GE.AND P1, PT, R106, RZ, PT ;  /* 0x000000ff6a00720c */ /* 0x000fe20003f26270 */
[----:B------:R-:W-:Y:S01]  /*56a0*/  @!P5 IMAD.MOV R104, RZ, RZ, -R104 ;  /* 0x000000ffff68d224 */ /* 0x000fe200078e0a68 */
[----:B------:R-:W-:Y:S01]  /*56b0*/  IABS R107, R106 ;  /* 0x0000006a006b7213 */ /* 0x000fe20000000000 */
[----:B------:R-:W-:Y:S01]  /*56c0*/  IMAD R106, R8, R6, R5 ;  /* 0x00000006086a7224 */ /* 0x000fe200078e0205 */
[----:B------:R-:W-:Y:S01]  /*56d0*/  IABS R113, R7 ;  /* 0x0000000700717213 */ /* 0x000fe20000000000 */
[----:B------:R-:W-:Y:S01]  /*56e0*/  @!P4 IMAD.MOV R103, RZ, RZ, -R103 ;  /* 0x000000ffff67c224 */ /* 0x000fe200078e0a67 */
[----:B------:R-:W-:Y:S01]  /*56f0*/  ISETP.GE.AND P4, PT, R7, RZ, PT ;  /* 0x000000ff0700720c */ /* 0x000fe20003f86270 */
[----:B------:R-:W-:Y:S01]  /*5700*/  IMAD.HI.U32 R5, R4, R107, RZ ;  /* 0x0000006b04057227 */ /* 0x000fe200078e00ff */
[----:B------:R-:W-:-:S02]  /*5710*/  ISETP.GT.U32.AND P5, PT, R8, R106, PT ;  /* 0x0000006a0800720c */ /* 0x000fc40003fa4070 */
[----:B------:R-:W-:Y:S01]  /*5720*/  LOP3.LUT R6, R3, 0xd6, RZ, 0xfc, !PT ;  /* 0x000000d603067812 */ /* 0x000fe200078efcff */
[--C-:B------:R-:W-:Y:S02]  /*5730*/  @!P0 IMAD.IADD R105, R105, 0x1, -R8.reuse ;  /* 0x0000000169698824 */ /* 0x100fe400078e0a08 */
[----:B------:R-:W-:Y:S01]  /*5740*/  IMAD.MOV R7, RZ, RZ, -R5 ;  /* 0x000000ffff077224 */ /* 0x000fe200078e0a05 */
[----:B------:R-:W-:Y:S01]  /*5750*/  IABS R109, R6 ;  /* 0x00000006006d7213 */ /* 0x000fe20000000000 */
[----:B------:R-:W-:Y:S01]  /*5760*/  IMAD.HI.U32 R108, R4, R113, RZ ;  /* 0x00000071046c7227 */ /* 0x000fe200078e00ff */
[C---:B------:R-:W-:Y:S02]  /*5770*/  ISETP.GT.U32.AND P0, PT, R8.reuse, R105, PT ;  /* 0x000000690800720c */ /* 0x040fe40003f04070 */
[----:B------:R-:W-:Y:S01]  /*5780*/  LOP3.LUT R5, R3, 0xd8, RZ, 0xfc, !PT ;  /* 0x000000d803057812 */ /* 0x000fe200078efcff */
[----:B------:R-:W-:Y:S02]  /*5790*/  IMAD R107, R8, R7, R107 ;  /* 0x00000007086b7224 */ /* 0x000fe400078e026b */
[----:B------:R-:W-:Y:S01]  /*57a0*/  @!P5 IMAD.IADD R106, R106, 0x1, -R8 ;  /* 0x000000016a6ad824 */ /* 0x000fe200078e0a08 */
[----:B------:R-:W-:Y:S01]  /*57b0*/  IABS R110, R5 ;  /* 0x00000005006e7213 */ /* 0x000fe20000000000 */
[----:B------:R-:W-:-:S03]  /*57c0*/  IMAD.HI.U32 R7, R4, R109, RZ ;  /* 0x0000006d04077227 */ /* 0x000fc600078e00ff */
[C---:B------:R-:W-:Y:S01]  /*57d0*/  ISETP.GT.U32.AND P5, PT, R8.reuse, R106, PT ;  /* 0x0000006a0800720c */ /* 0x040fe20003fa4070 */
[----:B------:R-:W-:Y:S02]  /*57e0*/  IMAD.MOV R108, RZ, RZ, -R108 ;  /* 0x000000ffff6c7224 */ /* 0x000fe400078e0a6c */
[----:B------:R-:W-:Y:S01]  /*57f0*/  @!P0 IMAD.IADD R105, R105, 0x1, -R8 ;  /* 0x0000000169698824 */ /* 0x000fe200078e0a08 */
[C---:B------:R-:W-:Y:S01]  /*5800*/  ISETP.GT.U32.AND P0, PT, R8.reuse, R107, PT ;  /* 0x0000006b0800720c */ /* 0x040fe20003f04070 */
[----:B------:R-:W-:Y:S02]  /*5810*/  IMAD.MOV R7, RZ, RZ, -R7 ;  /* 0x000000ffff077224 */ /* 0x000fe400078e0a07 */
[C---:B------:R-:W-:Y:S02]  /*5820*/  IMAD R108, R8.reuse, R108, R113 ;  /* 0x0000006c086c7224 */ /* 0x040fe400078e0271 */
[----:B------:R-:W-:Y:S02]  /*5830*/  IMAD R109, R8, R7, R109 ;  /* 0x00000007086d7224 */ /* 0x000fe400078e026d */
[----:B------:R-:W-:-:S04]  /*5840*/  IMAD.HI.U32 R113, R4, R110, RZ ;  /* 0x0000006e04717227 */ /* 0x000fc800078e00ff */
[--C-:B------:R-:W-:Y:S01]  /*5850*/  @!P5 IMAD.IADD R106, R106, 0x1, -R8.reuse ;  /* 0x000000016a6ad824 */ /* 0x100fe200078e0a08 */
[C---:B------:R-:W-:Y:S01]  /*5860*/  ISETP.GT.U32.AND P5, PT, R8.reuse, R108, PT ;  /* 0x0000006c0800720c */ /* 0x040fe20003fa4070 */
[----:B------:R-:W-:Y:S01]  /*5870*/  @!P0 IMAD.IADD R107, R107, 0x1, -R8 ;  /* 0x000000016b6b8824 */ /* 0x000fe200078e0a08 */
[----:B------:R-:W-:Y:S01]  /*5880*/  ISETP.GT.U32.AND P0, PT, R8, R109, PT ;  /* 0x0000006d0800720c */ /* 0x000fe20003f04070 */
[----:B------:R-:W-:Y:S02]  /*5890*/  IMAD.MOV R113, RZ, RZ, -R113 ;  /* 0x000000ffff717224 */ /* 0x000fe400078e0a71 */
[----:B------:R-:W-:-:S04]  /*58a0*/  IMAD.HI.U32 R7, R4, R111, RZ ;  /* 0x0000006f04077227 */ /* 0x000fc800078e00ff */
[----:B------:R-:W-:Y:S02]  /*58b0*/  IMAD R110, R8, R113, R110 ;  /* 0x00000071086e7224 */ /* 0x000fe400078e026e */
[----:B------:R-:W-:Y:S02]  /*58c0*/  IMAD.MOV R7, RZ, RZ, -R7 ;  /* 0x000000ffff077224 */ /* 0x000fe400078e0a07 */
[--C-:B------:R-:W-:Y:S01]  /*58d0*/  @!P5 IMAD.IADD R108, R108, 0x1, -R8.reuse ;  /* 0x000000016c6cd824 */ /* 0x100fe200078e0a08 */
[C---:B------:R-:W-:Y:S01]  /*58e0*/  ISETP.GT.U32.AND P5, PT, R8.reuse, R107, PT ;  /* 0x0000006b0800720c */ /* 0x040fe20003fa4070 */
[----:B------:R-:W-:Y:S02]  /*58f0*/  @!P0 IMAD.IADD R109, R109, 0x1, -R8 ;  /* 0x000000016d6d8824 */ /* 0x000fe400078e0a08 */
[----:B------:R-:W-:Y:S01]  /*5900*/  IMAD.MOV.U32 R113, RZ, RZ, R114 ;  /* 0x000000ffff717224 */ /* 0x000fe200078e0072 */
[C---:B------:R-:W-:Y:S01]  /*5910*/  ISETP.GT.U32.AND P0, PT, R8.reuse, R108, PT ;  /* 0x0000006c0800720c */ /* 0x040fe20003f04070 */
[----:B------:R-:W-:Y:S01]  /*5920*/  @!P3 IMAD.MOV R106, RZ, RZ, -R106 ;  /* 0x000000ffff6ab224 */ /* 0x000fe200078e0a6a */
[C---:B------:R-:W-:Y:S01]  /*5930*/  ISETP.GT.U32.AND P3, PT, R8.reuse, R110, PT ;  /* 0x0000006e0800720c */ /* 0x040fe20003f64070 */
[C---:B------:R-:W-:Y:S01]  /*5940*/  IMAD R112, R8.reuse, R115, R112 ;  /* 0x0000007308707224 */ /* 0x040fe200078e0270 */
[----:B------:R-:W-:Y:S01]  /*5950*/  IABS R115, R118 ;  /* 0x0000007600737213 */ /* 0x000fe20000000000 */
[----:B------:R-:W-:-:S02]  /*5960*/  IMAD R111, R8, R7, R111 ;  /* 0x00000007086f7224 */ /* 0x000fc400078e026f */
[----:B------:R-:W-:-:S04]  /*5970*/  IMAD.HI.U32 R7, R4, R113, RZ ;  /* 0x0000007104077227 */ /* 0x000fc800078e00ff */
[----:B------:R-:W-:Y:S02]  /*5980*/  IMAD.MOV R7, RZ, RZ, -R7 ;  /* 0x000000ffff077224 */ /* 0x000fe400078e0a07 */
[--C-:B------:R-:W-:Y:S01]  /*5990*/  @!P0 IMAD.IADD R108, R108, 0x1, -R8.reuse ;  /* 0x000000016c6c8824 */ /* 0x100fe200078e0a08 */
[C---:B------:R-:W-:Y:S01]  /*59a0*/  ISETP.GT.U32.AND P0, PT, R8.reuse, R112, PT ;  /* 0x000000700800720c */ /* 0x040fe20003f04070 */
[C---:B------:R-:W-:Y:S02]  /*59b0*/  IMAD R113, R8.reuse, R7, R113 ;  /* 0x0000000708717224 */ /* 0x040fe400078e0271 */
[----:B------:R-:W-:Y:S01]  /*59c0*/  @!P6 IMAD.MOV R105, RZ, RZ, -R105 ;  /* 0x000000ffff69e224 */ /* 0x000fe200078e0a69 */
[----:B------:R-:W-:Y:S01]  /*59d0*/  ISETP.GT.U32.AND P6, PT, R8, R109, PT ;  /* 0x0000006d0800720c */ /* 0x000fe20003fc4070 */
[----:B------:R-:W-:Y:S01]  /*59e0*/  @!P3 IMAD.IADD R110, R110, 0x1, -R8 ;  /* 0x000000016e6eb824 */ /* 0x000fe200078e0a08 */
[----:B------:R-:W-:Y:S01]  /*59f0*/  ISETP.GT.U32.AND P3, PT, R8, R113, PT ;  /* 0x000000710800720c */ /* 0x000fe20003f64070 */
[----:B------:R-:W-:-:S02]  /*5a00*/  IMAD.MOV.U32 R114, RZ, RZ, R116 ;  /* 0x000000ffff727224 */ /* 0x000fc400078e0074 */
[----:B------:R-:W-:Y:S01]  /*5a10*/  @!P5 IMAD.IADD R107, R107, 0x1, -R8 ;  /* 0x000000016b6bd824 */ /* 0x000fe200078e0a08 */
[----:B------:R-:W-:Y:S01]  /*5a20*/  ISETP.GT.U32.AND P5, PT, R8, R111, PT ;  /* 0x0000006f0800720c */ /* 0x000fe20003fa4070 */
[----:B------:R-:W-:Y:S02]  /*5a30*/  @!P4 IMAD.MOV R108, RZ, RZ, -R108 ;  /* 0x000000ffff6cc224 */ /* 0x000fe400078e0a6c */
[----:B------:R-:W-:Y:S01]  /*5a40*/  @!P0 IMAD.IADD R112, R112, 0x1, -R8 ;  /* 0x0000000170708824 */ /* 0x000fe200078e0a08 */
[----:B------:R-:W-:Y:S01]  /*5a50*/  ISETP.GT.U32.AND P0, PT, R8, R110, PT ;  /* 0x0000006e0800720c */ /* 0x000fe20003f04070 */
[----:B------:R-:W-:-:S03]  /*5a60*/  IMAD.HI.U32 R7, R4, R114, RZ ;  /* 0x0000007204077227 */ /* 0x000fc600078e00ff */
[----:B------:R-:W-:Y:S01]  /*5a70*/  ISETP.GT.U32.AND P4, PT, R8, R112, PT ;  /* 0x000000700800720c */ /* 0x000fe20003f84070 */
[--C-:B------:R-:W-:Y:S01]  /*5a80*/  @!P6 IMAD.IADD R109, R109, 0x1, -R8.reuse ;  /* 0x000000016d6de824 */ /* 0x100fe200078e0a08 */
[----:B------:R-:W-:Y:S01]  /*5a90*/  ISETP.GE.AND P6, PT, R6, RZ, PT ;  /* 0x000000ff0600720c */ /* 0x000fe20003fc6270 */
[----:B------:R-:W-:Y:S01]  /*5aa0*/  IMAD.MOV R6, RZ, RZ, -R7 ;  /* 0x000000ffff067224 */ /* 0x000fe200078e0a07 */
[----:B------:R-:W-:Y:S01]  /*5ab0*/  LOP3.LUT R7, R3, 0xe4, RZ, 0xfc, !PT ;  /* 0x000000e403077812 */ /* 0x000fe200078efcff */
[----:B------:R-:W-:Y:S02]  /*5ac0*/  @!P3 IMAD.IADD R113, R113, 0x1, -R8 ;  /* 0x000000017171b824 */ /* 0x000fe400078e0a08 */
[C---:B------:R-:W-:Y:S01]  /*5ad0*/  IMAD R114, R8.reuse, R6, R114 ;  /* 0x0000000608727224 */ /* 0x040fe200078e0272 */
[----:B------:R-:W-:Y:S01]  /*5ae0*/  IABS R116, R7 ;  /* 0x0000000700747213 */ /* 0x000fe20000000000 */
[--C-:B------:R-:W-:Y:S01]  /*5af0*/  @!P5 IMAD.IADD R111, R111, 0x1, -R8.reuse ;  /* 0x000000016f6fd824 */ /* 0x100fe200078e0a08 */
[----:B------:R-:W-:Y:S01]  /*5b00*/  ISETP.GT.U32.AND P3, PT, R8, R113, PT ;  /* 0x000000710800720c */ /* 0x000fe20003f64070 */
[--C-:B------:R-:W-:Y:S01]  /*5b10*/  @!P0 IMAD.IADD R110, R110, 0x1, -R8.reuse ;  /* 0x000000016e6e8824 */ /* 0x100fe200078e0a08 */
[----:B------:R-:W-:Y:S01]  /*5b20*/  ISETP.GE.AND P5, PT, R5, RZ, PT ;  /* 0x000000ff0500720c */ /* 0x000fe20003fa6270 */
[----:B------:R-:W-:Y:S01]  /*5b30*/  @!P4 IMAD.IADD R112, R112, 0x1, -R8 ;  /* 0x000000017070c824 */ /* 0x000fe200078e0a08 */
[----:B------:R-:W-:Y:S01]  /*5b40*/  ISETP.GT.U32.AND P0, PT, R8, R114, PT ;  /* 0x000000720800720c */ /* 0x000fe20003f04070 */
[----:B------:R-:W-:Y:S01]  /*5b50*/  IMAD.HI.U32 R5, R4, R116, RZ ;  /* 0x0000007404057227 */ /* 0x000fe200078e00ff */
[----:B------:R-:W-:-:S03]  /*5b60*/  ISETP.GE.AND P4, PT, R119, RZ, PT ;  /* 0x000000ff7700720c */ /* 0x000fc60003f86270 */
[----:B------:R-:W-:Y:S02]  /*5b70*/  IMAD.MOV R5, RZ, RZ, -R5 ;  /* 0x000000ffff057224 */ /* 0x000fe400078e0a05 */
[----:B------:R-:W-:-:S04]  /*5b80*/  IMAD.HI.U32 R6, R4, R115, RZ ;  /* 0x0000007304067227 */ /* 0x000fc800078e00ff */
[----:B------:R-:W-:Y:S01]  /*5b90*/  @!P3 IMAD.IADD R113, R113, 0x1, -R8 ;  /* 0x000000017171b824 */ /* 0x000fe200078e0a08 */
[----:B------:R-:W-:Y:S01]  /*5ba0*/  ISETP.GE.AND P3, PT, R121, RZ, PT ;  /* 0x000000ff7900720c */ /* 0x000fe20003f66270 */
[----:B------:R-:W-:Y:S01]  /*5bb0*/  IMAD R116, R8, R5, R116 ;  /* 0x0000000508747224 */ /* 0x000fe200078e0274 */
[C---:B------:R-:W-:Y:S01]  /*5bc0*/  LOP3.LUT R5, R3.reuse, 0xe6, RZ, 0xfc, !PT ;  /* 0x000000e603057812 */ /* 0x040fe200078efcff */
[----:B------:R-:W-:Y:S01]  /*5bd0*/  @!P0 IMAD.IADD R114, R114, 0x1, -R8 ;  /* 0x0000000172728824 */ /* 0x000fe200078e0a08 */
[----:B------:R-:W-:Y:S01]  /*5be0*/  LOP3.LUT R121, R3, 0xec, RZ, 0xfc, !PT ;  /* 0x000000ec03797812 */ /* 0x000fe200078efcff */
[----:B------:R-:W-:Y:S01]  /*5bf0*/  @!P4 IMAD.MOV R113, RZ, RZ, -R113 ;  /* 0x000000ffff71c224 */ /* 0x000fe200078e0a71 */
[C---:B------:R-:W-:Y:S01]  /*5c00*/  ISETP.GT.U32.AND P4, PT, R8.reuse, R116, PT ;  /* 0x000000740800720c */ /* 0x040fe20003f84070 */
[----:B------:R-:W-:Y:S01]  /*5c10*/  @!P5 IMAD.MOV R110, RZ, RZ, -R110 ;  /* 0x000000ffff6ed224 */ /* 0x000fe200078e0a6e */
[C---:B------:R-:W-:Y:S01]  /*5c20*/  ISETP.GT.U32.AND P5, PT, R8.reuse, R114, PT ;  /* 0x000000720800720c */ /* 0x040fe20003fa4070 */
[----:B------:R-:W-:Y:S01]  /*5c30*/  @!P1 IMAD.MOV R107, RZ, RZ, -R107 ;  /* 0x000000ffff6b9224 */ /* 0x000fe200078e0a6b */
[----:B------:R-:W-:Y:S01]  /*5c40*/  ISETP.GT.U32.AND P1, PT, R8, R111, PT ;  /* 0x0000006f0800720c */ /* 0x000fe20003f24070 */
[----:B------:R-:W-:Y:S01]  /*5c50*/  @!P6 IMAD.MOV R109, RZ, RZ, -R109 ;  /* 0x000000ffff6de224 */ /* 0x000fe200078e0a6d */
[----:B------:R-:W-:Y:S01]  /*5c60*/  ISETP.GE.AND P6, PT, R117, RZ, PT ;  /* 0x000000ff7500720c */ /* 0x000fe20003fc6270 */
[----:B------:R-:W-:Y:S01]  /*5c70*/  IMAD.MOV R6, RZ, RZ, -R6 ;  /* 0x000000ffff067224 */ /* 0x000fe200078e0a06 */
[----:B------:R-:W-:Y:S01]  /*5c80*/  IABS R117, R5 ;  /* 0x0000000500757213 */ /* 0x000fe20000000000 */
[----:B------:R-:W-:-:S04]  /*5c90*/  IMAD.HI.U32 R125, R4, R124, RZ ;  /* 0x0000007c047d7227 */ /* 0x000fc800078e00ff */
[--C-:B------:R-:W-:Y:S02]  /*5ca0*/  @!P4 IMAD.IADD R116, R116, 0x1, -R8.reuse ;  /* 0x000000017474c824 */ /* 0x100fe400078e0a08 */
[----:B------:R-:W-:Y:S01]  /*5cb0*/  @!P5 IMAD.IADD R114, R114, 0x1, -R8 ;  /* 0x000000017272d824 */ /* 0x000fe200078e0a08 */
[----:B------:R-:W-:Y:S01]  /*5cc0*/  ISETP.GE.AND P5, PT, R5, RZ, PT ;  /* 0x000000ff0500720c */ /* 0x000fe20003fa6270 */
[C---:B------:R-:W-:Y:S01]  /*5cd0*/  IMAD R115, R8.reuse, R6, R115 ;  /* 0x0000000608737224 */ /* 0x040fe200078e0273 */
[----:B------:R-:W-:Y:S01]  /*5ce0*/  ISETP.GT.U32.AND P4, PT, R8, R116, PT ;  /* 0x000000740800720c */ /* 0x000fe20003f84070 */
[----:B------:R-:W-:Y:S01]  /*5cf0*/  IMAD.HI.U32 R5, R4, R117, RZ ;  /* 0x0000007504057227 */ /* 0x000fe200078e00ff */
[----:B------:R-:W-:Y:S02]  /*5d00*/  LOP3.LUT R6, R3, 0xe8, RZ, 0xfc, !PT ;  /* 0x000000e803067812 */ /* 0x000fe400078efcff */
[----:B------:R-:W-:Y:S01]  /*5d10*/  ISETP.GT.U32.AND P0, PT, R8, R115, PT ;  /* 0x000000730800720c */ /* 0x000fe20003f04070 */
[----:B------:R-:W-:-:S02]  /*5d20*/  IMAD.MOV R5, RZ, RZ, -R5 ;  /* 0x000000ffff057224 */ /* 0x000fc400078e0a05 */
[--C-:B------:R-:W-:Y:S01]  /*5d30*/  @!P1 IMAD.IADD R111, R111, 0x1, -R8.reuse ;  /* 0x000000016f6f9824 */ /* 0x100fe200078e0a08 */
[----:B------:R-:W-:Y:S01]  /*5d40*/  ISETP.GE.AND P1, PT, R120, RZ, PT ;  /* 0x000000ff7800720c */ /* 0x000fe20003f26270 */
[----:B------:R-:W-:Y:S01]  /*5d50*/  IMAD R117, R8, R5, R117 ;  /* 0x0000000508757224 */ /* 0x000fe200078e0275 */
[----:B------:R-:W-:Y:S01]  /*5d60*/  IABS R120, R121 ;  /* 0x0000007900787213 */ /* 0x000fe20000000000 */
[----:B------:R-:W-:Y:S01]  /*5d70*/  @!P6 IMAD.MOV R111, RZ, RZ, -R111 ;  /* 0x000000ffff6fe224 */ /* 0x000fe200078e0a6f */
[----:B------:R-:W-:Y:S01]  /*5d80*/  ISETP.GE.AND P6, PT, R118, RZ, PT ;  /* 0x000000ff7600720c */ /* 0x000fe20003fc6270 */
[----:B------:R-:W-:Y:S01]  /*5d90*/  @!P4 IMAD.IADD R116, R116, 0x1, -R8 ;  /* 0x000000017474c824 */ /* 0x000fe200078e0a08 */
[----:B------:R-:W-:Y:S01]  /*5da0*/  ISETP.GT.U32.AND P4, PT, R8, R117, PT ;  /* 0x000000750800720c */ /* 0x000fe20003f84070 */
[----:B------:R-:W-:Y:S01]  /*5db0*/  @!P3 IMAD.MOV R114, RZ, RZ, -R114 ;  /* 0x000000ffff72b224 */ /* 0x000fe200078e0a72 */
[----:B------:R-:W-:Y:S01]  /*5dc0*/  IABS R118, R6 ;  /* 0x0000000600767213 */ /* 0x000fe20000000000 */
[----:B------:R-:W-:Y:S01]  /*5dd0*/  @!P0 IMAD.IADD R115, R115, 0x1, -R8 ;  /* 0x0000000173738824 */ /* 0x000fe200078e0a08 */
[----:B------:R-:W-:-:S03]  /*5de0*/  ISETP.GE.AND P3, PT, R6, RZ, PT ;  /* 0x000000ff0600720c */ /* 0x000fc60003f66270 */
[----:B------:R-:W-:Y:S01]  /*5df0*/  @!P1 IMAD.MOV R112, RZ, RZ, -R112 ;  /* 0x000000ffff709224 */ /* 0x000fe200078e0a70 */
[----:B------:R-:W-:Y:S01]  /*5e00*/  ISETP.GE.AND P1, PT, R7, RZ, PT ;  /* 0x000000ff0700720c */ /* 0x000fe20003f26270 */
[----:B------:R-:W-:Y:S01]  /*5e10*/  IMAD.HI.U32 R6, R4, R118, RZ ;  /* 0x0000007604067227 */ /* 0x000fe200078e00ff */
[C---:B------:R-:W-:Y:S02]  /*5e20*/  ISETP.GT.U32.AND P0, PT, R8.reuse, R115, PT ;  /* 0x000000730800720c */ /* 0x040fe40003f04070 */
[----:B------:R-:W-:Y:S01]  /*5e30*/  LOP3.LUT R7, R3, 0xea, RZ, 0xfc, !PT ;  /* 0x000000ea03077812 */ /* 0x000fe200078efcff */
[----:B------:R-:W-:Y:S01]  /*5e40*/  @!P4 IMAD.IADD R117, R117, 0x1, -R8 ;  /* 0x000000017575c824 */ /* 0x000fe200078e0a08 */
[----:B------:R-:W-:Y:S01]  /*5e50*/  IABS R3, R10 ;  /* 0x0000000a00037213 */ /* 0x000fe20000000000 */
[----:B------:R-:W-:Y:S01]  /*5e60*/  IMAD.MOV R5, RZ, RZ, -R6 ;  /* 0x000000ffff057224 */ /* 0x000fe200078e0a06 */
[----:B------:R-:W-:Y:S02]  /*5e70*/  IABS R119, R7 ;  /* 0x0000000700777213 */ /* 0x000fe40000000000 */
[C---:B------:R-:W-:Y:S01]  /*5e80*/  ISETP.GT.U32.AND P4, PT, R8.reuse, R117, PT ;  /* 0x000000750800720c */ /* 0x040fe20003f84070 */
[----:B------:R-:W-:-:S02]  /*5e90*/  IMAD R118, R8, R5, R118 ;  /* 0x0000000508767224 */ /* 0x000fc400078e0276 */
[----:B------:R-:W-:-:S04]  /*5ea0*/  IMAD.HI.U32 R6, R4, R119, RZ ;  /* 0x0000007704067227 */ /* 0x000fc800078e00ff */
[----:B------:R-:W-:Y:S01]  /*5eb0*/  @!P0 IMAD.IADD R115, R115, 0x1, -R8 ;  /* 0x0000000173738824 */ /* 0x000fe200078e0a08 */
[----:B------:R-:W-:Y:S01]  /*5ec0*/  ISETP.GE.AND P0, PT, R7, RZ, PT ;  /* 0x000000ff0700720c */ /* 0x000fe20003f06270 */
[----:B------:R-:W-:Y:S02]  /*5ed0*/  IMAD.MOV R5, RZ, RZ, -R6 ;  /* 0x000000ffff057224 */ /* 0x000fe400078e0a06 */
[----:B------:R-:W-:Y:S01]  /*5ee0*/  @!P6 IMAD.MOV R115, RZ, RZ, -R115 ;  /* 0x000000ffff73e224 */ /* 0x000fe200078e0a73 */
[----:B------:R-:W-:Y:S01]  /*5ef0*/  ISETP.GE.AND P6, PT, R121, RZ, PT ;  /* 0x000000ff7900720c */ /* 0x000fe20003fc6270 */
[C---:B------:R-:W-:Y:S01]  /*5f00*/  IMAD R119, R8.reuse, R5, R119 ;  /* 0x0000000508777224 */ /* 0x040fe200078e0277 */
[----:B------:R-:W-:Y:S01]  /*5f10*/  IABS R121, R0 ;  /* 0x0000000000797213 */ /* 0x000fe20000000000 */
[----:B------:R-:W-:Y:S01]  /*5f20*/  @!P1 IMAD.MOV R116, RZ, RZ, -R116 ;  /* 0x000000ffff749224 */ /* 0x000fe200078e0a74 */
[----:B------:R-:W-:Y:S01]  /*5f30*/  ISETP.GT.U32.AND P1, PT, R8, R118, PT ;  /* 0x000000760800720c */ /* 0x000fe20003f24070 */
[----:B------:R-:W-:-:S04]  /*5f40*/  IMAD.HI.U32 R7, R4, R120, RZ ;  /* 0x0000007804077227 */ /* 0x000fc800078e00ff */
[----:B------:R-:W-:Y:S01]  /*5f50*/  @!P4 IMAD.IADD R117, R117, 0x1, -R8 ;  /* 0x000000017575c824 */ /* 0x000fe200078e0a08 */
[----:B------:R-:W-:Y:S01]  /*5f60*/  ISETP.GT.U32.AND P4, PT, R8, R119, PT ;  /* 0x000000770800720c */ /* 0x000fe20003f84070 */
[----:B------:R-:W-:-:S04]  /*5f70*/  IMAD.HI.U32 R5, R4, R121, RZ ;  /* 0x0000007904057227 */ /* 0x000fc800078e00ff */
[----:B------:R-:W-:Y:S02]  /*5f80*/  IMAD.MOV R6, RZ, RZ, -R7 ;  /* 0x000000ffff067224 */ /* 0x000fe400078e0a07 */
[----:B------:R-:W-:Y:S02]  /*5f90*/  IMAD.MOV R5, RZ, RZ, -R5 ;  /* 0x000000ffff057224 */ /* 0x000fe400078e0a05 */
[----:B------:R-:W-:Y:S02]  /*5fa0*/  IMAD R120, R8, R6, R120 ;  /* 0x0000000608787224 */ /* 0x000fe400078e0278 */
[--C-:B------:R-:W-:Y:S02]  /*5fb0*/  @!P1 IMAD.IADD R118, R118, 0x1, -R8.reuse ;  /* 0x0000000176769824 */ /* 0x100fe400078e0a08 */
[C---:B------:R-:W-:Y:S02]  /*5fc0*/  IMAD R121, R8.reuse, R5, R121 ;  /* 0x0000000508797224 */ /* 0x040fe400078e0279 */
[----:B------:R-:W-:Y:S01]  /*5fd0*/  @!P5 IMAD.MOV R117, RZ, RZ, -R117 ;  /* 0x000000ffff75d224 */ /* 0x000fe200078e0a75 */
[C---:B------:R-:W-:Y:S01]  /*5fe0*/  ISETP.GT.U32.AND P5, PT, R8.reuse, R120, PT ;  /* 0x000000780800720c */ /* 0x040fe20003fa4070 */
[----:B------:R-:W-:Y:S01]  /*5ff0*/  @!P4 IMAD.IADD R119, R119, 0x1, -R8 ;  /* 0x000000017777c824 */ /* 0x000fe200078e0a08 */
[----:B------:R-:W-:Y:S01]  /*6000*/  ISETP.GT.U32.AND P1, PT, R8, R118, PT ;  /* 0x000000760800720c */ /* 0x000fe20003f24070 */
[----:B------:R-:W-:Y:S01]  /*6010*/  IMAD.HI.U32 R6, R4, R122, RZ ;  /* 0x0000007a04067227 */ /* 0x000fe200078e00ff */
[----:B------:R-:W-:-:S03]  /*6020*/  ISETP.GT.U32.AND P4, PT, R8, R121, PT ;  /* 0x000000790800720c */ /* 0x000fc60003f84070 */
[----:B------:R-:W-:-:S04]  /*6030*/  IMAD.HI.U32 R7, R4, R123, RZ ;  /* 0x0000007b04077227 */ /* 0x000fc800078e00ff */
[----:B------:R-:W-:Y:S02]  /*6040*/  IMAD.MOV R6, RZ, RZ, -R6 ;  /* 0x000000ffff067224 */ /* 0x000fe400078e0a06 */
[--C-:B------:R-:W-:Y:S01]  /*6050*/  @!P5 IMAD.IADD R120, R120, 0x1, -R8.reuse ;  /* 0x000000017878d824 */ /* 0x100fe200078e0a08 */
[----:B------:R-:W-:Y:S01]  /*6060*/  ISETP.GT.U32.AND P5, PT, R8, R119, PT ;  /* 0x000000770800720c */ /* 0x000fe20003fa4070 */
[--C-:B------:R-:W-:Y:S01]  /*6070*/  @!P1 IMAD.IADD R118, R118, 0x1, -R8.reuse ;  /* 0x0000000176769824 */ /* 0x100fe200078e0a08 */
[----:B------:R-:W-:Y:S01]  /*6080*/  ISETP.GE.AND P1, PT, R0, RZ, PT ;  /* 0x000000ff0000720c */ /* 0x000fe20003f26270 */
[----:B------:R-:W-:Y:S01]  /*6090*/  @!P4 IMAD.IADD R121, R121, 0x1, -R8 ;  /* 0x000000017979c824 */ /* 0x000fe200078e0a08 */
[C---:B------:R-:W-:Y:S01]  /*60a0*/  ISETP.GT.U32.AND P4, PT, R8.reuse, R120, PT ;  /* 0x000000780800720c */ /* 0x040fe20003f84070 */
[----:B------:R-:W-:Y:S02]  /*60b0*/  @!P3 IMAD.MOV R118, RZ, RZ, -R118 ;  /* 0x000000ffff76b224 */ /* 0x000fe400078e0a76 */
[----:B------:R-:W-:Y:S01]  /*60c0*/  IMAD.MOV R7, RZ, RZ, -R7 ;  /* 0x000000ffff077224 */ /* 0x000fe200078e0a07 */
[C---:B------:R-:W-:Y:S01]  /*60d0*/  ISETP.GT.U32.AND P3, PT, R8.reuse, R121, PT ;  /* 0x000000790800720c */ /* 0x040fe20003f64070 */
[C---:B------:R-:W-:Y:S01]  /*60e0*/  IMAD R122, R8.reuse, R6, R122 ;  /* 0x00000006087a7224 */ /* 0x040fe200078e027a */
[----:B------:R-:W-:Y:S01]  /*60f0*/  IABS R6, R64 ;  /* 0x0000004000067213 */ /* 0x000fe20000000000 */
[----:B------:R-:W-:Y:S01]  /*6100*/  IMAD.MOV R5, RZ, RZ, -R125 ;  /* 0x000000ffff057224 */ /* 0x000fe200078e0a7d */
[----:B------:R-:W-:Y:S01]  /*6110*/  IABS R125, R11 ;  /* 0x0000000b007d7213 */ /* 0x000fe20000000000 */
[----:B------:R-:W-:-:S02]  /*6120*/  IMAD R123, R8, R7, R123 ;  /* 0x00000007087b7224 */ /* 0x000fc400078e027b */
[----:B------:R-:W-:Y:S01]  /*6130*/  @!P5 IMAD.IADD R119, R119, 0x1, -R8 ;  /* 0x000000017777d824 */ /* 0x000fe200078e0a08 */
[C---:B------:R-:W-:Y:S01]  /*6140*/  ISETP.GT.U32.AND P5, PT, R8.reuse, R122, PT ;  /* 0x0000007a0800720c */ /* 0x040fe20003fa4070 */
[----:B------:R-:W-:Y:S02]  /*6150*/  IMAD R124, R8, R5, R124 ;  /* 0x00000005087c7224 */ /* 0x000fe400078e027c */
[--C-:B------:R-:W-:Y:S01]  /*6160*/  @!P4 IMAD.IADD R120, R120, 0x1, -R8.reuse ;  /* 0x000000017878c824 */ /* 0x100fe200078e0a08 */
[C---:B------:R-:W-:Y:S01]  /*6170*/  ISETP.GT.U32.AND P4, PT, R8.reuse, R123, PT ;  /* 0x0000007b0800720c */ /* 0x040fe20003f84070 */
[----:B------:R-:W-:Y:S01]  /*6180*/  @!P3 IMAD.IADD R121, R121, 0x1, -R8 ;  /* 0x000000017979b824 */ /* 0x000fe200078e0a08 */
[----:B------:R-:W-:Y:S01]  /*6190*/  ISETP.GT.U32.AND P3, PT, R8, R124, PT ;  /* 0x0000007c0800720c */ /* 0x000fe20003f64070 */
[----:B------:R-:W-:-:S04]  /*61a0*/  IMAD.HI.U32 R7, R4, R3, RZ ;  /* 0x0000000304077227 */ /* 0x000fc800078e00ff */
[----:B------:R-:W-:Y:S01]  /*61b0*/  @!P1 IMAD.MOV R121, RZ, RZ, -R121 ;  /* 0x000000ffff799224 */ /* 0x000fe200078e0a79 */
[----:B------:R-:W-:Y:S01]  /*61c0*/  ISETP.GE.AND P1, PT, R2, RZ, PT ;  /* 0x000000ff0200720c */ /* 0x000fe20003f26270 */
[----:B------:R-:W-:Y:S01]  /*61d0*/  @!P5 IMAD.IADD R122, R122, 0x1, -R8 ;  /* 0x000000017a7ad824 */ /* 0x000fe200078e0a08 */
[----:B------:R-:W0:Y:S01]  /*61e0*/  S2R R2, SR_TID.X ;  /* 0x0000000000027919 */ /* 0x000e220000002100 */
[----:B------:R-:W-:Y:S01]  /*61f0*/  IMAD.HI.U32 R5, R4, R125, RZ ;  /* 0x0000007d04057227 */ /* 0x000fe200078e00ff */
[----:B------:R-:W-:-:S03]  /*6200*/  ISETP.GE.AND P5, PT, R13, RZ, PT ;  /* 0x000000ff0d00720c */ /* 0x000fc60003fa6270 */
[----:B------:R-:W-:Y:S02]  /*6210*/  IMAD.MOV R0, RZ, RZ, -R7 ;  /* 0x000000ffff007224 */ /* 0x000fe400078e0a07 */
[--C-:B------:R-:W-:Y:S01]  /*6220*/  @!P4 IMAD.IADD R123, R123, 0x1, -R8.reuse ;  /* 0x000000017b7bc824 */ /* 0x100fe200078e0a08 */
[C---:B------:R-:W-:Y:S01]  /*6230*/  ISETP.GT.U32.AND P4, PT, R8.reuse, R122, PT ;  /* 0x0000007a0800720c */ /* 0x040fe20003f84070 */
[----:B------:R-:W-:Y:S02]  /*6240*/  IMAD.MOV R5, RZ, RZ, -R5 ;  /* 0x000000ffff057224 */ /* 0x000fe400078e0a05 */
[----:B------:R-:W-:Y:S02]  /*6250*/  IMAD R3, R8, R0, R3 ;  /* 0x0000000008037224 */ /* 0x000fe400078e0203 */
[----:B------:R-:W-:Y:S01]  /*6260*/  @!P3 IMAD.IADD R124, R124, 0x1, -R8 ;  /* 0x000000017c7cb824 */ /* 0x000fe200078e0a08 */
[----:B------:R-:W1:Y:S01]  /*6270*/  LDS R0, [UR9] ;  /* 0x00000009ff007984 */ /* 0x000e620008000800 */
[C---:B------:R-:W-:Y:S01]  /*6280*/  IMAD R125, R8.reuse, R5, R125 ;  /* 0x00000005087d7224 */ /* 0x040fe200078e027d */
[----:B------:R-:W-:Y:S01]  /*6290*/  ISETP.GT.U32.AND P3, PT, R8, R123, PT ;  /* 0x0000007b0800720c */ /* 0x000fe20003f64070 */
[----:B------:R-:W-:-:S04]  /*62a0*/  IMAD.HI.U32 R5, R4, R6, RZ ;  /* 0x0000000604057227 */ /* 0x000fc800078e00ff */
[----:B------:R-:W-:Y:S01]  /*62b0*/  @!P6 IMAD.MOV R120, RZ, RZ, -R120 ;  /* 0x000000ffff78e224 */ /* 0x000fe200078e0a78 */
[----:B------:R-:W-:Y:S01]  /*62c0*/  ISETP.GT.U32.AND P6, PT, R8, R125, PT ;  /* 0x0000007d0800720c */ /* 0x000fe20003fc4070 */
[----:B------:R-:W-:Y:S02]  /*62d0*/  IMAD.MOV R5, RZ, RZ, -R5 ;  /* 0x000000ffff057224 */ /* 0x000fe400078e0a05 */
[----:B------:R-:W-:Y:S01]  /*62e0*/  @!P4 IMAD.IADD R122, R122, 0x1, -R8 ;  /* 0x000000017a7ac824 */ /* 0x000fe200078e0a08 */
[C---:B------:R-:W-:Y:S01]  /*62f0*/  ISETP.GT.U32.AND P4, PT, R8.reuse, R3, PT ;  /* 0x000000030800720c */ /* 0x040fe20003f84070 */
[C---:B------:R-:W-:Y:S02]  /*6300*/  IMAD R6, R8.reuse, R5, R6 ;  /* 0x0000000508067224 */ /* 0x040fe400078e0206 */
[----:B------:R-:W-:Y:S02]  /*6310*/  @!P3 IMAD.IADD R123, R123, 0x1, -R8 ;  /* 0x000000017b7bb824 */ /* 0x000fe400078e0a08 */
[----:B------:R-:W-:Y:S01]  /*6320*/  @!P0 IMAD.MOV R119, RZ, RZ, -R119 ;  /* 0x000000ffff778224 */ /* 0x000fe200078e0a77 */
[C---:B------:R-:W-:Y:S01]  /*6330*/  ISETP.GT.U32.AND P3, PT, R8.reuse, R6, PT ;  /* 0x000000060800720c */ /* 0x040fe20003f64070 */
[----:B------:R-:W-:Y:S01]  /*6340*/  @!P5 IMAD.MOV R122, RZ, RZ, -R122 ;  /* 0x000000ffff7ad224 */ /* 0x000fe200078e0a7a */
[C---:B------:R-:W-:Y:S01]  /*6350*/  ISETP.GT.U32.AND P0, PT, R8.reuse, R124, PT ;  /* 0x0000007c0800720c */ /* 0x040fe20003f04070 */
[----:B------:R-:W-:Y:S01]  /*6360*/  @!P6 IMAD.IADD R125, R125, 0x1, -R8 ;  /* 0x000000017d7de824 */ /* 0x000fe200078e0a08 */
[----:B0-----:R-:W-:Y:S01]  /*6370*/  SHF.R.U32.HI R2, RZ, 0x5, R2 ;  /* 0x00000005ff027819 */ /* 0x001fe20000011602 */
[----:B------:R-:W-:Y:S01]  /*6380*/  IMAD.MOV.U32 R7, RZ, RZ, R12 ;  /* 0x000000ffff077224 */ /* 0x000fe200078e000c */
[----:B------:R-:W-:Y:S01]  /*6390*/  ISETP.GE.AND P5, PT, R9, RZ, PT ;  /* 0x000000ff0900720c */ /* 0x000fe20003fa6270 */
[----:B------:R-:W-:Y:S01]  /*63a0*/  @!P4 IMAD.IADD R3, R3, 0x1, -R8 ;  /* 0x000000010303c824 */ /* 0x000fe200078e0a08 */
[----:B------:R-:W-:Y:S01]  /*63b0*/  ISETP.GT.U32.AND P6, PT, R8, R125, PT ;  /* 0x0000007d0800720c */ /* 0x000fe20003fc4070 */
[----:B------:R-:W-:Y:S01]  /*63c0*/  IMAD.SHL.U32 R9, R2, 0x200000, RZ ;  /* 0x0020000002097824 */ /* 0x000fe200078e00ff */
[----:B------:R-:W-:Y:S01]  /*63d0*/  ISETP.GE.AND P4, PT, R11, RZ, PT ;  /* 0x000000ff0b00720c */ /* 0x000fe20003f86270 */
[----:B------:R-:W-:-:S03]  /*63e0*/  IMAD.HI.U32 R4, R4, R7, RZ ;  /* 0x0000000704047227 */ /* 0x000fc600078e00ff */
[----:B--2---:R-:W-:Y:S01]  /*63f0*/  LOP3.LUT R16, R9, 0x600000, RZ, 0xc0, !PT ;  /* 0x0060000009107812 */ /* 0x004fe200078ec0ff */
[--C-:B------:R-:W-:Y:S01]  /*6400*/  @!P3 IMAD.IADD R6, R6, 0x1, -R8.reuse ;  /* 0x000000010606b824 */ /* 0x100fe200078e0a08 */
[----:B------:R-:W-:Y:S01]  /*6410*/  ISETP.GT.U32.AND P3, PT, R8, R3, PT ;  /* 0x000000030800720c */ /* 0x000fe20003f64070 */
[----:B------:R-:W2:Y:S01]  /*6420*/  LDL.LU R9, [R1+0x24] ;  /* 0x0000240001097983 */ /* 0x000ea20000300800 */
[----:B------:R-:W-:Y:S02]  /*6430*/  @!P0 IMAD.IADD R124, R124, 0x1, -R8 ;  /* 0x000000017c7c8824 */ /* 0x000fe400078e0a08 */
[----:B------:R-:W-:Y:S01]  /*6440*/  IMAD.MOV R4, RZ, RZ, -R4 ;  /* 0x000000ffff047224 */ /* 0x000fe200078e0a04 */
[----:B------:R-:W3:Y:S01]  /*6450*/  LDL.LU R15, [R1+0x20] ;  /* 0x00002000010f7983 */ /* 0x000ee20000300800 */
[----:B------:R-:W-:Y:S02]  /*6460*/  @!P6 IMAD.IADD R125, R125, 0x1, -R8 ;  /* 0x000000017d7de824 */ /* 0x000fe400078e0a08 */
[----:B------:R-:W-:Y:S01]  /*6470*/  @!P5 IMAD.MOV R124, RZ, RZ, -R124 ;  /* 0x000000ffff7cd224 */ /* 0x000fe200078e0a7c */
[----:B------:R-:W4:Y:S01]  /*6480*/  LDL.LU R14, [R1+0x1c] ;  /* 0x00001c00010e7983 */ /* 0x000f220000300800 */
[----:B------:R-:W-:Y:S01]  /*6490*/  ISETP.GE.AND P6, PT, R10, RZ, PT ;  /* 0x000000ff0a00720c */ /* 0x000fe20003fc6270 */
[----:B------:R-:W-:-:S02]  /*64a0*/  IMAD R7, R8, R4, R7 ;  /* 0x0000000408077224 */ /* 0x000fc400078e0207 */
[----:B------:R-:W2:Y:S01]  /*64b0*/  LDL.LU R13, [R1+0x18] ;  /* 0x00001800010d7983 */ /* 0x000ea20000300800 */
[----:B------:R-:W-:Y:S01]  /*64c0*/  ISETP.NE.U32.AND P5, PT, R2, RZ, PT ;  /* 0x000000ff0200720c */ /* 0x000fe20003fa5070 */
[----:B------:R-:W-:Y:S01]  /*64d0*/  @!P4 IMAD.MOV R125, RZ, RZ, -R125 ;  /* 0x000000ffff7dc224 */ /* 0x000fe200078e0a7d */
[----:B------:R-:W-:Y:S01]  /*64e0*/  R2UR UR10, R16 ;  /* 0x00000000100a72ca */ /* 0x000fe200000e0000 */
[----:B------:R-:W2:Y:S01]  /*64f0*/  LDL.LU R12, [R1+0x14] ;  /* 0x00001400010c7983 */ /* 0x000ea20000300800 */
[----:B-1----:R-:W-:Y:S01]  /*6500*/  R2UR UR8, R0 ;  /* 0x00000000000872ca */ /* 0x002fe200000e0000 */
[----:B------:R-:W-:Y:S01]  /*6510*/  @!P3 IMAD.IADD R3, R3, 0x1, -R8 ;  /* 0x000000010303b824 */ /* 0x000fe200078e0a08 */
[----:B------:R-:W-:Y:S01]  /*6520*/  ISETP.GT.U32.AND P0, PT, R8, R7, PT ;  /* 0x000000070800720c */ /* 0x000fe20003f04070 */
[----:B------:R-:W2:Y:S01]  /*6530*/  LDL.LU R11, [R1+0x10] ;  /* 0x00001000010b7983 */ /* 0x000ea20000300800 */
[----:B------:R-:W-:Y:S01]  /*6540*/  ISETP.GE.AND P4, PT, R64, RZ, PT ;  /* 0x000000ff4000720c */ /* 0x000fe20003f86270 */
[----:B------:R-:W-:Y:S01]  /*6550*/  @!P1 IMAD.MOV R123, RZ, RZ, -R123 ;  /* 0x000000ffff7b9224 */ /* 0x000fe200078e0a7b */
[----:B------:R-:W0:Y:S01]  /*6560*/  LDC.64 R4, c[0x0][0x3a0] ;  /* 0x0000e800ff047b82 */ /* 0x000e220000000a00 */
[----:B------:R-:W2:Y:S07]  /*6570*/  LDL.LU R10, [R1+0xc] ;  /* 0x00000c00010a7983 */ /* 0x000eae0000300800 */
[----:B------:R-:W-:Y:S01]  /*6580*/  BAR.SYNC.DEFER_BLOCKING 0x0 ;  /* 0x0000000000007b1d */ /* 0x000fe20000010000 */
[----:B------:R-:W-:-:S05]  /*6590*/  ISETP.GE.AND P3, PT, R65, RZ, PT ;  /* 0x000000ff4100720c */ /* 0x000fca0003f66270 */
[----:B------:R-:W2:Y:S04]  /*65a0*/  LDL.LU R2, [R1+0x8] ;  /* 0x0000080001027983 */ /* 0x000ea80000300800 */
[----:B------:R-:W2:Y:S04]  /*65b0*/  LDL.LU R16, [R1+0x67c] ;  /* 0x00067c0001107983 */ /* 0x000ea80000300800 */
[----:B------:R-:W2:Y:S04]  /*65c0*/  LDL.LU R0, [R1+0x678] ;  /* 0x0006780001007983 */ /* 0x000ea80000300800 */
[----:B------:R-:W2:Y:S04]  /*65d0*/  LDL.LU R64, [R1+0x674] ;  /* 0x0006740001407983 */ /* 0x000ea80000300800 */
[----:B------:R-:W2:Y:S01]  /*65e0*/  LDL.LU R65, [R1+0x670] ;  /* 0x0006700001417983 */ /* 0x000ea20000300800 */
[----:B------:R-:W-:Y:S01]  /*65f0*/  @!P0 IMAD.IADD R7, R7, 0x1, -R8 ;  /* 0x0000000107078824 */ /* 0x000fe200078e0a08 */
[----:B------:R-:W-:-:S04]  /*6600*/  ISETP.GT.U32.AND P0, PT, R8, R6, PT ;  /* 0x000000060800720c */ /* 0x000fc80003f04070 */
[----:B------:R-:W-:Y:S01]  /*6610*/  ISETP.GT.U32.AND P1, PT, R8, R7, PT ;  /* 0x000000070800720c */ /* 0x000fe20003f24070 */
[----:B------:R-:W-:-:S08]  /*6620*/  @!P6 IMAD.MOV R3, RZ, RZ, -R3 ;  /* 0x000000ffff03e224 */ /* 0x000fd000078e0a03 */
[----:B------:R-:W-:-:S04]  /*6630*/  @!P0 IMAD.IADD R6, R6, 0x1, -R8 ;  /* 0x0000000106068824 */ /* 0x000fc800078e0a08 */
[----:B------:R-:W-:Y:S01]  /*6640*/  @!P1 IMAD.IADD R7, R7, 0x1, -R8 ;  /* 0x0000000107079824 */ /* 0x000fe200078e0a08 */
[----:B--2---:R-:W-:Y:S02]  /*6650*/  ISETP.NE.AND P6, PT, R65, RZ, PT ;  /* 0x000000ff4100720c */ /* 0x004fe40003fc5270 */
[----:B------:R-:W-:-:S04]  /*6660*/  LOP3.LUT R8, RZ, R65, RZ, 0x33, !PT ;  /* 0x00000041ff087212 */ /* 0x000fc800078e33ff */
[----:B------:R-:W-:Y:S02]  /*6670*/  SEL R9, R8, R9, !P6 ;  /* 0x0000000908097207 */ /* 0x000fe40007000000 */
[----:B------:R-:W-:Y:S02]  /*6680*/  ISETP.GE.AND P0, PT, R64, RZ, PT ;  /* 0x000000ff4000720c */ /* 0x000fe40003f06270 */
[----:B------:R-:W2:Y:S04]  /*6690*/  LDL.LU R64, [R1+0x66c] ;  /* 0x00066c0001407983 */ /* 0x000ea80000300800 */
[----:B------:R1:W-:Y:S04]  /*66a0*/  STL [R1+0x24], R9 ;  /* 0x0000240901007387 */ /* 0x0003e80000100800 */
[----:B-1----:R-:W2:Y:S01]  /*66b0*/  LDL.LU R9, [R1+0x668] ;  /* 0x0006680001097983 */ /* 0x002ea20000300800 */
[----:B---3--:R-:W-:-:S02]  /*66c0*/  SEL R15, R8, R15, !P6 ;  /* 0x0000000f080f7207 */ /* 0x008fc40007000000 */
[C---:B----4-:R-:W-:Y:S02]  /*66d0*/  SEL R14, R8.reuse, R14, !P6 ;  /* 0x0000000e080e7207 */ /* 0x050fe40007000000 */
[C---:B------:R-:W-:Y:S02]  /*66e0*/  SEL R13, R8.reuse, R13, !P6 ;  /* 0x0000000d080d7207 */ /* 0x040fe40007000000 */
[C---:B------:R-:W-:Y:S02]  /*66f0*/  SEL R12, R8.reuse, R12, !P6 ;  /* 0x0000000c080c7207 */ /* 0x040fe40007000000 */
[C---:B------:R-:W-:Y:S02]  /*6700*/  SEL R11, R8.reuse, R11, !P6 ;  /* 0x0000000b080b7207 */ /* 0x040fe40007000000 */
[C---:B------:R-:W-:Y:S02]  /*6710*/  SEL R10, R8.reuse, R10, !P6 ;  /* 0x0000000a080a7207 */ /* 0x040fe40007000000 */
[----:B------:R-:W-:-:S02]  /*6720*/  SEL R2, R8, R2, !P6 ;  /* 0x0000000208027207 */ /* 0x000fc40007000000 */
[----:B--2---:R-:W-:-:S05]  /*6730*/  SEL R9, R8, R9, !P6 ;  /* 0x0000000908097207 */ /* 0x004fca0007000000 */
[----:B------:R1:W-:Y:S04]  /*6740*/  STL [R1+0x338], R9 ;  /* 0x0003380901007387 */ /* 0x0003e80000100800 */
[----:B-1----:R-:W2:Y:S04]  /*6750*/  LDL.LU R9, [R1+0x4] ;  /* 0x0000040001097983 */ /* 0x002ea80000300800 */
[----:B------:R1:W-:Y:S04]  /*6760*/  STL [R1+0x64], R15 ;  /* 0x0000640f01007387 */ /* 0x0003e80000100800 */
[----:B-1----:R-:W3:Y:S04]  /*6770*/  LDL.LU R15, [R1+0x664] ;  /* 0x00066400010f7983 */ /* 0x002ee80000300800 */
[----:B------:R1:W-:Y:S04]  /*6780*/  STL [R1+0x324], R14 ;  /* 0x0003240e01007387 */ /* 0x0003e80000100800 */
[----:B-1----:R-:W4:Y:S04]  /*6790*/  LDL.LU R14, [R1+0x660] ;  /* 0x00066000010e7983 */ /* 0x002f280000300800 */
[----:B------:R1:W-:Y:S04]  /*67a0*/  STL [R1+0x320], R13 ;  /* 0x0003200d01007387 */ /* 0x0003e80000100800 */
[----:B-1----:R-:W3:Y:S04]  /*67b0*/  LDL.LU R13, [R1+0x65c] ;  /* 0x00065c00010d7983 */ /* 0x002ee80000300800 */
[----:B------:R1:W-:Y:S04]  /*67c0*/  STL [R1+0x14], R12 ;  /* 0x0000140c01007387 */ /* 0x0003e80000100800 */
[----:B-1----:R-:W3:Y:S04]  /*67d0*/  LDL.LU R12, [R1+0x658] ;  /* 0x00065800010c7983 */ /* 0x002ee80000300800 */
[----:B------:R1:W-:Y:S04]  /*67e0*/  STL [R1+0x60], R11 ;  /* 0x0000600b01007387 */ /* 0x0003e80000100800 */
[----:B-1----:R-:W3:Y:S04]  /*67f0*/  LDL.LU R11, [R1+0x654] ;  /* 0x00065400010b7983 */ /* 0x002ee80000300800 */
[----:B------:R1:W-:Y:S04]  /*6800*/  STL [R1+0x31c], R10 ;  /* 0x00031c0a01007387 */ /* 0x0003e80000100800 */
[----:B-1----:R-:W3:Y:S04]  /*6810*/  LDL.LU R10, [R1+0x650] ;  /* 0x00065000010a7983 */ /* 0x002ee80000300800 */
[----:B------:R1:W-:Y:S04]  /*6820*/  STL [R1+0x318], R2 ;  /* 0x0003180201007387 */ /* 0x0003e80000100800 */
[----:B-1----:R-:W3:Y:S01]  /*6830*/  LDL.LU R2, [R1+0x64c] ;  /* 0x00064c0001027983 */ /* 0x002ee20000300800 */
[----:B--2---:R-:W-:-:S05]  /*6840*/  SEL R9, R8, R9, !P6 ;  /* 0x0000000908097207 */ /* 0x004fca0007000000 */
[----:B------:R3:W-:Y:S02]  /*6850*/  STL [R1+0x4], R9 ;  /* 0x0000040901007387 */ /* 0x0007e40000100800 */
[C---:B---3--:R-:W-:Y:S02]  /*6860*/  SEL R9, R8.reuse, R2, !P6 ;  /* 0x0000000208097207 */ /* 0x048fe40007000000 */
[----:B------:R1:W5:Y:S04]  /*6870*/  LDL.LU R2, [R1+0x648] ;  /* 0x0006480001027983 */ /* 0x0003680000300800 */
[----:B------:R2:W-:Y:S02]  /*6880*/  STL [R1+0x6c], R9 ;  /* 0x00006c0901007387 */ /* 0x0005e40000100800 */
[----:B--2---:R-:W-:-:S02]  /*6890*/  SEL R9, R8, R10, !P6 ;  /* 0x0000000a08097207 */ /* 0x004fc40007000000 */
[----:B------:R-:W-:-:S03]  /*68a0*/  SEL R10, R8, R11, !P6 ;  /* 0x0000000b080a7207 */ /* 0x000fc60007000000 */
[----:B------:R2:W-:Y:S01]  /*68b0*/  STL [R1+0x304], R9 ;  /* 0x0003040901007387 */ /* 0x0005e20000100800 */
[----:B------:R-:W-:-:S03]  /*68c0*/  SEL R11, R8, R13, !P6 ;  /* 0x0000000d080b7207 */ /* 0x000fc60007000000 */
[----:B------:R4:W-:Y:S01]  /*68d0*/  STL [R1+0x300], R10 ;  /* 0x0003000a01007387 */ /* 0x0009e20000100800 */
[C---:B--2---:R-:W-:Y:S02]  /*68e0*/  SEL R9, R8.reuse, R12, !P6 ;  /* 0x0000000c08097207 */ /* 0x044fe40007000000 */
[----:B----4-:R-:W-:-:S03]  /*68f0*/  SEL R10, R8, R14, !P6 ;  /* 0x0000000e080a7207 */ /* 0x010fc60007000000 */
[----:B------:R2:W-:Y:S04]  /*6900*/  STL [R1], R9 ;  /* 0x0000000901007387 */ /* 0x0005e80000100800 */
[----:B------:R3:W-:Y:S01]  /*6910*/  STL [R1+0x68], R11 ;  /* 0x0000680b01007387 */ /* 0x0007e20000100800 */
[----:B--2---:R-:W-:-:S03]  /*6920*/  SEL R9, R8, R15, !P6 ;  /* 0x0000000f08097207 */ /* 0x004fc60007000000 */
[----:B------:R2:W-:Y:S01]  /*6930*/  STL [R1+0x2fc], R10 ;  /* 0x0002fc0a01007387 */ /* 0x0005e20000100800 */
[----:B---3--:R-:W-:-:S03]  /*6940*/  SEL R11, R8, R16, !P6 ;  /* 0x00000010080b7207 */ /* 0x008fc60007000000 */
[----:B------:R3:W-:Y:S01]  /*6950*/  STL [R1+0x2f8], R9 ;  /* 0x0002f80901007387 */ /* 0x0007e20000100800 */
[----:B--2---:R-:W-:-:S03]  /*6960*/  SEL R10, R8, R17, !P6 ;  /* 0x00000011080a7207 */ /* 0x004fc60007000000 */
[----:B------:R2:W-:Y:S01]  /*6970*/  STL [R1+0xc], R11 ;  /* 0x00000c0b01007387 */ /* 0x0005e20000100800 */
[----:B---3--:R-:W-:-:S03]  /*6980*/  SEL R9, R8, R18, !P6 ;  /* 0x0000001208097207 */ /* 0x008fc60007000000 */
[----:B------:R3:W-:Y:S04]  /*6990*/  STL [R1+0x84], R10 ;  /* 0x0000840a01007387 */ /* 0x0007e80000100800 */
[----:B------:R4:W-:Y:S01]  /*69a0*/  STL [R1+0x2e4], R9 ;  /* 0x0002e40901007387 */ /* 0x0009e20000100800 */
[C---:B--2---:R-:W-:Y:S02]  /*69b0*/  SEL R11, R8.reuse, R19, !P6 ;  /* 0x00000013080b7207 */ /* 0x044fe40007000000 */
[----:B---3--:R-:W-:-:S03]  /*69c0*/  SEL R10, R8, R20, !P6 ;  /* 0x00000014080a7207 */ /* 0x008fc60007000000 */
[----:B------:R2:W-:Y:S01]  /*69d0*/  STL [R1+0x2e0], R11 ;  /* 0x0002e00b01007387 */ /* 0x0005e20000100800 */
[----:B----4-:R-:W-:-:S03]  /*69e0*/  SEL R9, R8, R21, !P6 ;  /* 0x0000001508097207 */ /* 0x010fc60007000000 */
        /* <DEDUP_REMOVED lines=168> */
[----:B------:R3:W-:Y:S01]  /*7470*/  STL [R1+0x184], R10 ;  /* 0x0001840a01007387 */ /* 0x0007e20000100800 */
[----:B------:R-:W-:-:S03]  /*7480*/  @!P4 IMAD.MOV R6, RZ, RZ, -R6 ;  /* 0x000000ffff06c224 */ /* 0x000fc600078e0a06 */
[----:B------:R4:W-:Y:S01]  /*7490*/  STL [R1+0x170], R9 ;  /* 0x0001700901007387 */ /* 0x0009e20000100800 */
[C---:B--2---:R-:W-:Y:S01]  /*74a0*/  SEL R11, R8.reuse, R119, !P6 ;  /* 0x00000077080b7207 */ /* 0x044fe20007000000 */
[----:B------:R-:W-:Y:S01]  /*74b0*/  @!P3 IMAD.MOV R7, RZ, RZ, -R7 ;  /* 0x000000ffff07b224 */ /* 0x000fe200078e0a07 */
[----:B---3--:R-:W-:-:S03]  /*74c0*/  SEL R10, R8, R120, !P6 ;  /* 0x00000078080a7207 */ /* 0x008fc60007000000 */
[----:B------:R2:W-:Y:S01]  /*74d0*/  STL [R1+0x148], R11 ;  /* 0x0001480b01007387 */ /* 0x0005e20000100800 */
[----:B----4-:R-:W-:-:S03]  /*74e0*/  SEL R9, R8, R121, !P6 ;  /* 0x0000007908097207 */ /* 0x010fc60007000000 */
[----:B------:R3:W-:Y:S01]  /*74f0*/  STL [R1+0x16c], R10 ;  /* 0x00016c0a01007387 */ /* 0x0007e20000100800 */
[----:B------:R-:W-:Y:S02]  /*7500*/  ISETP.NE.AND P1, PT, R64, RZ, PT ;  /* 0x000000ff4000720c */ /* 0x000fe40003f25270 */
[C---:B------:R-:W-:Y:S01]  /*7510*/  SEL R119, R8.reuse, R6, !P6 ;  /* 0x0000000608777207 */ /* 0x040fe20007000000 */
[----:B------:R4:W-:Y:S01]  /*7520*/  STL [R1+0x168], R9 ;  /* 0x0001680901007387 */ /* 0x0009e20000100800 */
[C---:B--2---:R-:W-:Y:S02]  /*7530*/  SEL R11, R8.reuse, R123, !P6 ;  /* 0x0000007b080b7207 */ /* 0x044fe40007000000 */
[C---:B------:R-:W-:Y:S02]  /*7540*/  SEL R6, R8.reuse, R7, !P6 ;  /* 0x0000000708067207 */ /* 0x040fe40007000000 */
[C---:B---3--:R-:W-:Y:S01]  /*7550*/  SEL R10, R8.reuse, R124, !P6 ;  /* 0x0000007c080a7207 */ /* 0x048fe20007000000 */
[----:B------:R-:W-:Y:S01]  /*7560*/  STL [R1+0x144], R11 ;  /* 0x0001440b01007387 */ /* 0x000fe20000100800 */
[----:B----4-:R-:W-:-:S03]  /*7570*/  SEL R9, R8, R125, !P6 ;  /* 0x0000007d08097207 */ /* 0x010fc60007000000 */
[----:B------:R-:W-:Y:S01]  /*7580*/  STL [R1+0x164], R10 ;  /* 0x0001640a01007387 */ /* 0x000fe20000100800 */
[----:B------:R-:W-:Y:S01]  /*7590*/  SEL R81, R8, R3, !P6 ;  /* 0x0000000308517207 */ /* 0x000fe20007000000 */
[C---:B0-----:R-:W-:Y:S02]  /*75a0*/  VIADD R3, R4.reuse, 0xffffffed ;  /* 0xffffffed04037836 */ /* 0x041fe40000000000 */
[----:B------:R-:W-:Y:S01]  /*75b0*/  STL [R1+0x150], R9 ;  /* 0x0001500901007387 */ /* 0x000fe20000100800 */
[----:B------:R-:W-:-:S03]  /*75c0*/  VIADD R65, R4, 0xffffffec ;  /* 0xffffffec04417836 */ /* 0x000fc60000000000 */
[----:B------:R0:W-:Y:S01]  /*75d0*/  STL [R1+0x14c], R6 ;  /* 0x00014c0601007387 */ /* 0x0001e20000100800 */
[----:B------:R-:W-:Y:S01]  /*75e0*/  ISETP.GE.U32.AND P3, PT, R3, 0x7fffffae, PT ;  /* 0x7fffffae0300780c */ /* 0x000fe20003f66070 */
[----:B------:R-:W-:Y:S01]  /*75f0*/  @!P0 IMAD.MOV R0, RZ, RZ, -R0 ;  /* 0x000000ffff008224 */ /* 0x000fe200078e0a00 */
[----:B------:R-:W-:Y:S01]  /*7600*/  @!P1 LOP3.LUT R0, RZ, R64, RZ, 0x33, !PT ;  /* 0x00000040ff009212 */ /* 0x000fe200078e33ff */
[C---:B------:R-:W-:Y:S02]  /*7610*/  VIADD R3, R4.reuse, 0xffffffe8 ;  /* 0xffffffe804037836 */ /* 0x040fe40000000000 */
[----:B0-----:R-:W-:Y:S01]  /*7620*/  VIADD R6, R4, 0xffffffee ;  /* 0xffffffee04067836 */ /* 0x001fe20000000000 */
[----:B------:R-:W-:-:S04]  /*7630*/  ISETP.GE.U32.AND P1, PT, R65, 0x7fffffad, PT ;  /* 0x7fffffad4100780c */ /* 0x000fc80003f26070 */
[----:B------:R-:W-:Y:S01]  /*7640*/  ISETP.GE.U32.AND P4, PT, R6, 0x7fffffaf, PT ;  /* 0x7fffffaf0600780c */ /* 0x000fe20003f86070 */
[----:B------:R-:W-:Y:S01]  /*7650*/  VIADD R6, R4, 0xffffffe9 ;  /* 0xffffffe904067836 */ /* 0x000fe20000000000 */
[C---:B------:R-:W-:Y:S02]  /*7660*/  SEL R78, R8.reuse, R78, !P6 ;  /* 0x0000004e084e7207 */ /* 0x040fe40007000000 */
[C---:B------:R-:W-:Y:S02]  /*7670*/  SEL R82, R8.reuse, R82, !P6 ;  /* 0x0000005208527207 */ /* 0x040fe40007000000 */
[C---:B------:R-:W-:Y:S02]  /*7680*/  SEL R86, R8.reuse, R86, !P6 ;  /* 0x0000005608567207 */ /* 0x040fe40007000000 */
[C---:B------:R-:W-:Y:S02]  /*7690*/  SEL R90, R8.reuse, R90, !P6 ;  /* 0x0000005a085a7207 */ /* 0x040fe40007000000 */
[----:B------:R-:W-:-:S02]  /*76a0*/  SEL R76, R8, R94, !P6 ;  /* 0x0000005e084c7207 */ /* 0x000fc40007000000 */
[C---:B------:R-:W-:Y:S02]  /*76b0*/  SEL R77, R8.reuse, R98, !P6 ;  /* 0x00000062084d7207 */ /* 0x040fe40007000000 */
[C---:B------:R-:W-:Y:S02]  /*76c0*/  SEL R102, R8.reuse, R102, !P6 ;  /* 0x0000006608667207 */ /* 0x040fe40007000000 */
[C---:B------:R-:W-:Y:S02]  /*76d0*/  SEL R79, R8.reuse, R106, !P6 ;  /* 0x0000006a084f7207 */ /* 0x040fe40007000000 */
[C---:B------:R-:W-:Y:S02]  /*76e0*/  SEL R110, R8.reuse, R110, !P6 ;  /* 0x0000006e086e7207 */ /* 0x040fe40007000000 */
[C---:B------:R-:W-:Y:S02]  /*76f0*/  SEL R114, R8.reuse, R114, !P6 ;  /* 0x0000007208727207 */ /* 0x040fe40007000000 */
[----:B------:R-:W-:-:S02]  /*7700*/  SEL R80, R8, R118, !P6 ;  /* 0x0000007608507207 */ /* 0x000fc40007000000 */
[----:B------:R-:W-:Y:S01]  /*7710*/  SEL R83, R8, R122, !P6 ;  /* 0x0000007a08537207 */ /* 0x000fe20007000000 */
[C---:B------:R-:W-:Y:S01]  /*7720*/  VIADD R7, R4.reuse, 0xffffffef ;  /* 0xffffffef04077836 */ /* 0x040fe20000000000 */
[----:B------:R-:W-:Y:S01]  /*7730*/  ISETP.GE.U32.AND P6, PT, R3, 0x7fffffa9, PT ;  /* 0x7fffffa90300780c */ /* 0x000fe20003fc6070 */
[----:B------:R-:W-:Y:S01]  /*7740*/  VIADD R3, R4, 0xffffffea ;  /* 0xffffffea04037836 */ /* 0x000fe20000000000 */
[----:B------:R-:W-:Y:S02]  /*7750*/  SEL R30, RZ, 0x1, P1 ;  /* 0x00000001ff1e7807 */ /* 0x000fe40000800000 */
[----:B------:R-:W-:Y:S01]  /*7760*/  ISETP.GE.U32.AND P1, PT, R6, 0x7fffffaa, PT ;  /* 0x7fffffaa0600780c */ /* 0x000fe20003f26070 */
[C---:B------:R-:W-:Y:S01]  /*7770*/  VIADD R6, R4.reuse, 0xffffffeb ;  /* 0xffffffeb04067836 */ /* 0x040fe20000000000 */
[----:B------:R-:W-:Y:S02]  /*7780*/  SEL R42, RZ, 0x1fffe, P3 ;  /* 0x0001fffeff2a7807 */ /* 0x000fe40001800000 */
[----:B------:R-:W-:Y:S01]  /*7790*/  ISETP.GE.U32.AND P0, PT, R7, 0x7fffffb0, PT ;  /* 0x7fffffb00700780c */ /* 0x000fe20003f06070 */
[----:B------:R-:W-:Y:S01]  /*77a0*/  VIADD R7, R4, 0xffffffe4 ;  /* 0xffffffe404077836 */ /* 0x000fe20000000000 */
[----:B------:R-:W-:-:S02]  /*77b0*/  ISETP.GE.U32.AND P3, PT, R3, 0x7fffffab, PT ;  /* 0x7fffffab0300780c */ /* 0x000fc40003f66070 */
[----:B------:R-:W-:Y:S02]  /*77c0*/  SEL R3, RZ, 0x4, P4 ;  /* 0x00000004ff037807 */ /* 0x000fe40002000000 */
[----:B------:R-:W-:Y:S01]  /*77d0*/  ISETP.GE.U32.AND P4, PT, R6, 0x7fffffac, PT ;  /* 0x7fffffac0600780c */ /* 0x000fe20003f86070 */
[C---:B------:R-:W-:Y:S01]  /*77e0*/  VIADD R6, R4.reuse, 0xffffffe5 ;  /* 0xffffffe504067836 */ /* 0x040fe20000000000 */
[----:B------:R-:W-:Y:S02]  /*77f0*/  SEL R35, RZ, 0x7fff8, P0 ;  /* 0x0007fff8ff237807 */ /* 0x000fe40000000000 */
[----:B------:R-:W-:Y:S01]  /*7800*/  ISETP.GE.U32.AND P0, PT, R7, 0x7fffffa5, PT ;  /* 0x7fffffa50700780c */ /* 0x000fe20003f06070 */
[----:B------:R-:W-:Y:S01]  /*7810*/  VIADD R7, R4, 0xffffffe6 ;  /* 0xffffffe604077836 */ /* 0x000fe20000000000 */
[----:B------:R-:W-:Y:S02]  /*7820*/  SEL R44, RZ, 0x1, P6 ;  /* 0x00000001ff2c7807 */ /* 0x000fe40003000000 */
[----:B------:R-:W-:Y:S01]  /*7830*/  ISETP.GE.U32.AND P6, PT, R6, 0x7fffffa6, PT ;  /* 0x7fffffa60600780c */ /* 0x000fe20003fc6070 */
[----:B------:R-:W-:Y:S01]  /*7840*/  VIADD R6, R4, 0xffffffe7 ;  /* 0xffffffe704067836 */ /* 0x000fe20000000000 */
[----:B------:R-:W-:-:S02]  /*7850*/  SEL R17, RZ, 0x1fffe, P1 ;  /* 0x0001fffeff117807 */ /* 0x000fc40000800000 */
        /* <DEDUP_REMOVED lines=8> */
[----:B------:R-:W-:-:S02]  /*78e0*/  SEL R43, RZ, 0x1, P0 ;  /* 0x00000001ff2b7807 */ /* 0x000fc40000000000 */
[----:B------:R-:W-:Y:S01]  /*78f0*/  ISETP.GE.U32.AND P0, PT, R6, 0x7fffffa1, PT ;  /* 0x7fffffa10600780c */ /* 0x000fe20003f06070 */
[C---:B------:R-:W-:Y:S01]  /*7900*/  VIADD R6, R4.reuse, 0xffffffe3 ;  /* 0xffffffe304067836 */ /* 0x040fe20000000000 */
[----:B------:R-:W-:Y:S01]  /*7910*/  SEL R34, RZ, 0x1fffe, P6 ;  /* 0x0001fffeff227807 */ /* 0x000fe20003000000 */
[----:B------:R-:W-:Y:S01]  /*7920*/  VIADD R8, R4, 0xffffffcc ;  /* 0xffffffcc04087836 */ /* 0x000fe20000000000 */
[----:B------:R-:W-:Y:S02]  /*7930*/  ISETP.GE.U32.AND P6, PT, R7, 0x7fffffa3, PT ;  /* 0x7fffffa30700780c */ /* 0x000fe40003fc6070 */
        /* <DEDUP_REMOVED lines=43> */
[----:B------:R-:W-:Y:S02]  /*7bf0*/  ISETP.GE.U32.AND P4, PT, R6, 0x7fffff81, PT ;  /* 0x7fffff810600780c */ /* 0x000fe40003f86070 */
[----:B------:R-:W-:Y:S01]  /*7c00*/  SEL R6, RZ, 0x4, P6 ;  /* 0x00000004ff067807 */ /* 0x000fe20003000000 */
[----:B------:R-:W-:Y:S01]  /*7c10*/  VIADD R10, R4, 0xffffffc3 ;  /* 0xffffffc3040a7836 */ /* 0x000fe20000000000 */
[----:B------:R-:W-:Y:S01]  /*7c20*/  ISETP.GE.U32.AND P6, PT, R8, 0x7fffff83, PT ;  /* 0x7fffff830800780c */ /* 0x000fe20003fc6070 */
[----:B------:R-:W-:Y:S01]  /*7c30*/  VIADD R8, R4, 0xffffffdc ;  /* 0xffffffdc04087836 */ /* 0x000fe20000000000 */
[----:B------:R-:W-:-:S02]  /*7c40*/  SEL R23, RZ, 0x7fff8, P1 ;  /* 0x0007fff8ff177807 */ /* 0x000fc40000800000 */
[----:B------:R-:W-:Y:S02]  /*7c50*/  SEL R24, RZ, 0x1fffe, P3 ;  /* 0x0001fffeff187807 */ /* 0x000fe40001800000 */
[----:B------:R-:W-:Y:S01]  /*7c60*/  ISETP.GE.U32.AND P1, PT, R10, 0x7fffff84, PT ;  /* 0x7fffff840a00780c */ /* 0x000fe20003f26070 */
[----:B------:R-:W-:Y:S01]  /*7c70*/  VIADD R10, R4, 0xffffffdd ;  /* 0xffffffdd040a7836 */ /* 0x000fe20000000000 */
[----:B------:R-:W-:Y:S01]  /*7c80*/  ISETP.GE.U32.AND P3, PT, R8, 0x7fffff9d, PT ;  /* 0x7fffff9d0800780c */ /* 0x000fe20003f66070 */
[----:B------:R-:W-:Y:S01]  /*7c90*/  VIADD R8, R4, 0xffffffde ;  /* 0xffffffde04087836 */ /* 0x000fe20000000000 */
[----:B------:R-:W-:Y:S02]  /*7ca0*/  SEL R15, RZ, 0x4, P6 ;  /* 0x00000004ff0f7807 */ /* 0x000fe40003000000 */
[----:B------:R-:W-:Y:S02]  /*7cb0*/  SEL R13, RZ, 0x7fff8, P1 ;  /* 0x0007fff8ff0d7807 */ /* 0x000fe40000800000 */
[----:B------:R-:W-:Y:S01]  /*7cc0*/  ISETP.GE.U32.AND P6, PT, R10, 0x7fffff9e, PT ;  /* 0x7fffff9e0a00780c */ /* 0x000fe20003fc6070 */
[----:B------:R-:W-:Y:S01]  /*7cd0*/  VIADD R10, R4, 0xffffffdf ;  /* 0xffffffdf040a7836 */ /* 0x000fe20000000000 */
[----:B------:R-:W-:Y:S01]  /*7ce0*/  ISETP.GE.U32.AND P1, PT, R8, 0x7fffff9f, PT ;  /* 0x7fffff9f0800780c */ /* 0x000fe20003f26070 */
[----:B------:R-:W-:-:S02]  /*7cf0*/  VIADD R8, R4, 0xffffffd8 ;  /* 0xffffffd804087836 */ /* 0x000fc40000000000 */
[----:B------:R-:W-:Y:S01]  /*7d00*/  VIADD R18, R4, 0xffffffd9 ;  /* 0xffffffd904127836 */ /* 0x000fe20000000000 */
[----:B------:R-:W-:Y:S02]  /*7d10*/  SEL R38, RZ, 0x1, P3 ;  /* 0x00000001ff267807 */ /* 0x000fe40001800000 */
[----:B------:R-:W-:Y:S02]  /*7d20*/  SEL R16, RZ, 0x1fffe, P6 ;  /* 0x0001fffeff107807 */ /* 0x000fe40003000000 */
[----:B------:R-:W-:Y:S01]  /*7d30*/  ISETP.GE.U32.AND P3, PT, R10, 0x7fffffa0, PT ;  /* 0x7fffffa00a00780c */ /* 0x000fe20003f66070 */
        /* <DEDUP_REMOVED lines=11> */
[----:B------:R-:W-:Y:S01]  /*7df0*/  SEL R21, RZ, 0x1fffe, P1 ;  /* 0x0001fffeff157807 */ /* 0x000fe20000800000 */
[----:B------:R-:W-:Y:S01]  /*7e00*/  VIADD R36, R4, 0xffffffd6 ;  /* 0xffffffd604247836 */ /* 0x000fe20000000000 */
[----:B------:R-:W-:Y:S01]  /*7e10*/  ISETP.GE.U32.AND P1, PT, R10, 0x7fffff95, PT ;  /* 0x7fffff950a00780c */ /* 0x000fe20003f26070 */
[C---:B------:R-:W-:Y:S01]  /*7e20*/  VIADD R19, R4.reuse, 0xffffffd7 ;  /* 0xffffffd704137836 */ /* 0x040fe20000000000 */
[----:B------:R-:W-:Y:S01]  /*7e30*/  SEL R10, RZ, 0x4, P3 ;  /* 0x00000004ff0a7807 */ /* 0x000fe20001800000 */
[----:B------:R-:W-:Y:S01]  /*7e40*/  VIADD R45, R4, 0xffffffd0 ;  /* 0xffffffd0042d7836 */ /* 0x000fe20000000000 */
[----:B------:R-:W-:-:S02]  /*7e50*/  ISETP.GE.U32.AND P3, PT, R18, 0x7fffff96, PT ;  /* 0x7fffff961200780c */ /* 0x000fc40003f66070 */
[----:B------:R-:W-:Y:S01]  /*7e60*/  SEL R18, RZ, 0x7fff8, P6 ;  /* 0x0007fff8ff127807 */ /* 0x000fe20003000000 */
[----:B------:R-:W-:Y:S01]  /*7e70*/  VIADD R46, R4, 0xffffffd1 ;  /* 0xffffffd1042e7836 */ /* 0x000fe20000000000 */
[----:B------:R-:W-:Y:S02]  /*7e80*/  ISETP.GE.U32.AND P6, PT, R36, 0x7fffff97, PT ;  /* 0x7fffff972400780c */ /* 0x000fe40003fc6070 */
[----:B------:R-:W-:Y:S02]  /*7e90*/  SEL R36, RZ, 0x1, P1 ;  /* 0x00000001ff247807 */ /* 0x000fe40000800000 */
[----:B------:R-:W-:Y:S02]  /*7ea0*/  ISETP.GE.U32.AND P1, PT, R19, 0x7fffff98, PT ;  /* 0x7fffff981300780c */ /* 0x000fe40003f26070 */
[----:B------:R-:W-:Y:S01]  /*7eb0*/  SEL R19, RZ, 0x1fffe, P3 ;  /* 0x0001fffeff137807 */ /* 0x000fe20001800000 */
[----:B------:R-:W-:Y:S01]  /*7ec0*/  VIADD R48, R4, 0xffffffd2 ;  /* 0xffffffd204307836 */ /* 0x000fe20000000000 */
[----:B------:R-:W-:-:S02]  /*7ed0*/  ISETP.GE.U32.AND P3, PT, R45, 0x7fffff91, PT ;  /* 0x7fffff912d00780c */ /* 0x000fc40003f66070 */
[----:B------:R-:W-:Y:S02]  /*7ee0*/  SEL R45, RZ, 0x4, P6 ;  /* 0x00000004ff2d7807 */ /* 0x000fe40003000000 */
[----:B------:R-:W-:Y:S01]  /*7ef0*/  ISETP.GE.U32.AND P6, PT, R46, 0x7fffff92, PT ;  /* 0x7fffff922e00780c */ /* 0x000fe20003fc6070 */
[----:B------:R-:W-:Y:S01]  /*7f00*/  VIADD R46, R4, 0xffffffd3 ;  /* 0xffffffd3042e7836 */ /* 0x000fe20000000000 */
[----:B------:R-:W-:Y:S02]  /*7f10*/  SEL R47, RZ, 0x1, P3 ;  /* 0x00000001ff2f7807 */ /* 0x000fe40001800000 */
[----:B------:R-:W-:Y:S02]  /*7f20*/  ISETP.GE.U32.AND P3, PT, R48, 0x7fffff93, PT ;  /* 0x7fffff933000780c */ /* 0x000fe40003f66070 */
[----:B------:R-:W-:Y:S02]  /*7f30*/  SEL R48, RZ, 0x1fffe, P6 ;  /* 0x0001fffeff307807 */ /* 0x000fe40003000000 */
[----:B------:R-:W-:-:S02]  /*7f40*/  ISETP.GE.U32.AND P6, PT, R46, 0x7fffff94, PT ;  /* 0x7fffff942e00780c */ /* 0x000fc40003fc6070 */
[----:B------:R-:W-:Y:S01]  /*7f50*/  SEL R46, RZ, 0x1, P0 ;  /* 0x00000001ff2e7807 */ /* 0x000fe20000000000 */
[----:B------:R-:W-:-:S04]  /*7f60*/  IMAD.IADD R17, R44, 0x1, R17 ;  /* 0x000000012c117824 */ /* 0x000fc800078e0211 */
[----:B------:R-:W-:Y:S01]  /*7f70*/  IMAD.IADD R32, R46, 0x1, R32 ;  /* 0x000000012e207824 */ /* 0x000fe200078e0220 */
[----:B------:R-:W-:Y:S01]  /*7f80*/  LOP3.LUT R17, R17, 0x3, RZ, 0xc0, !PT ;  /* 0x0000000311117812 */ /* 0x000fe200078ec0ff */
[----:B------:R-:W-:Y:S01]  /*7f90*/  IMAD.IADD R30, R30, 0x1, R42 ;  /* 0x000000011e1e7824 */ /* 0x000fe200078e022a */
[----:B------:R-:W-:Y:S01]  /*7fa0*/  SEL R42, RZ, 0x1, P4 ;  /* 0x00000001ff2a7807 */ /* 0x000fe20002000000 */
[----:B------:R-:W-:Y:S01]  /*7fb0*/  IMAD.IADD R34, R43, 0x1, R34 ;  /* 0x000000012b227824 */ /* 0x000fe200078e0222 */
[----:B------:R-:W-:Y:S01]  /*7fc0*/  LOP3.LUT R32, R32, 0x3, RZ, 0xc0, !PT ;  /* 0x0000000320207812 */ /* 0x000fe200078ec0ff */
[----:B------:R-:W-:Y:S01]  /*7fd0*/  IMAD.IADD R28, R41, 0x1, R28 ;  /* 0x00000001291c7824 */ /* 0x000fe200078e021c */
[----:B------:R-:W-:Y:S01]  /*7fe0*/  IADD3 R12, PT, PT, R17, R33, R12 ;  /* 0x00000021110c7210 */ /* 0x000fe20007ffe00c */
[----:B------:R-:W-:Y:S01]  /*7ff0*/  IMAD.IADD R24, R42, 0x1, R24 ;  /* 0x000000012a187824 */ /* 0x000fe200078e0218 */
[----:B------:R-:W-:Y:S01]  /*8000*/  LOP3.LUT R34, R34, 0x3, RZ, 0xc0, !PT ;  /* 0x0000000322227812 */ /* 0x000fe200078ec0ff */
[----:B------:R-:W-:Y:S01]  /*8010*/  IMAD.IADD R16, R38, 0x1, R16 ;  /* 0x0000000126107824 */ /* 0x000fe200078e0210 */
[----:B------:R-:W-:Y:S01]  /*8020*/  IADD3 R22, PT, PT, R32, R29, R22 ;  /* 0x0000001d20167210 */ /* 0x000fe20007ffe016 */
[----:B------:R-:W-:Y:S01]  /*8030*/  IMAD.IADD R14, R14, 0x1, R39 ;  /* 0x000000010e0e7824 */ /* 0x000fe200078e0227 */
[----:B------:R-:W-:Y:S01]  /*8040*/  IADD3 R7, PT, PT, R34, R31, R7 ;  /* 0x0000001f22077210 */ /* 0x000fe20007ffe007 */
[----:B------:R-:W-:Y:S01]  /*8050*/  IMAD.IADD R26, R40, 0x1, R26 ;  /* 0x00000001281a7824 */ /* 0x000fe200078e021a */
[----:B------:R-:W-:Y:S01]  /*8060*/  LOP3.LUT R22, R22, 0xf, RZ, 0xc0, !PT ;  /* 0x0000000f16167812 */ /* 0x000fe200078ec0ff */
[----:B------:R-:W-:Y:S01]  /*8070*/  IMAD.SHL.U32 R12, R12, 0x100, RZ ;  /* 0x000001000c0c7824 */ /* 0x000fe200078e00ff */
[----:B------:R-:W-:Y:S01]  /*8080*/  LOP3.LUT R30, R30, 0x3, RZ, 0xc0, !PT ;  /* 0x000000031e1e7812 */ /* 0x000fe200078ec0ff */
[----:B------:R-:W-:Y:S01]  /*8090*/  IMAD.IADD R21, R37, 0x1, R21 ;  /* 0x0000000125157824 */ /* 0x000fe200078e0215 */
[----:B------:R-:W-:Y:S01]  /*80a0*/  LOP3.LUT R28, R28, 0x3, RZ, 0xc0, !PT ;  /* 0x000000031c1c7812 */ /* 0x000fe200078ec0ff */
[----:B------:R-:W-:Y:S01]  /*80b0*/  IMAD.IADD R47, R47, 0x1, R48 ;  /* 0x000000012f2f7824 */ /* 0x000fe200078e0230 */
[----:B------:R-:W-:-:S02]  /*80c0*/  LOP3.LUT R24, R24, 0x3, RZ, 0xc0, !PT ;  /* 0x0000000318187812 */ /* 0x000fc400078ec0ff */
[----:B------:R-:W-:Y:S01]  /*80d0*/  LOP3.LUT R16, R16, 0x3, RZ, 0xc0, !PT ;  /* 0x0000000310107812 */ /* 0x000fe200078ec0ff */
[----:B------:R-:W-:Y:S01]  /*80e0*/  IMAD R7, R7, 0x10, R22 ;  /* 0x0000001007077824 */ /* 0x000fe200078e0216 */
[----:B------:R-:W-:Y:S01]  /*80f0*/  IADD3 R3, PT, PT, R30, R35, R3 ;  /* 0x000000231e037210 */ /* 0x000fe20007ffe003 */
[----:B------:R-:W-:Y:S01]  /*8100*/  IMAD.IADD R19, R36, 0x1, R19 ;  /* 0x0000000124137824 */ /* 0x000fe200078e0213 */
[----:B------:R-:W-:Y:S01]  /*8110*/  LOP3.LUT R14, R14, 0x3, RZ, 0xc0, !PT ;  /* 0x000000030e0e7812 */ /* 0x000fe200078ec0ff */
[----:B------:R-:W0:Y:S01]  /*8120*/  LDC.64 R38, c[0x0][0x3a8] ;  /* 0x0000ea00ff267b82 */ /* 0x000e220000000a00 */
[----:B------:R-:W-:Y:S02]  /*8130*/  LOP3.LUT R26, R26, 0x3, RZ, 0xc0, !PT ;  /* 0x000000031a1a7812 */ /* 0x000fe400078ec0ff */
[----:B------:R-:W-:Y:S02]  /*8140*/  IADD3 R11, PT, PT, R28, R25, R11 ;  /* 0x000000191c0b7210 */ /* 0x000fe40007ffe00b */
[----:B------:R-:W-:-:S02]  /*8150*/  IADD3 R13, PT, PT, R24, R13, R15 ;  /* 0x0000000d180d7210 */ /* 0x000fc40007ffe00f */
[----:B------:R-:W-:Y:S02]  /*8160*/  IADD3 R8, PT, PT, R16, R20, R8 ;  /* 0x0000001410087210 */ /* 0x000fe40007ffe008 */
[----:B------:R-:W-:Y:S02]  /*8170*/  LOP3.LUT R12, R12, 0xf00, RZ, 0xe2, !PT ;  /* 0x00000f000c0c7812 */ /* 0x000fe400078ee2ff */
[----:B------:R-:W-:Y:S02]  /*8180*/  LOP3.LUT R21, R21, 0x3, RZ, 0xc0, !PT ;  /* 0x0000000315157812 */ /* 0x000fe400078ec0ff */
[----:B------:R-:W-:Y:S02]  /*8190*/  SEL R15, RZ, 0x4, P3 ;  /* 0x00000004ff0f7807 */ /* 0x000fe40001800000 */
[----:B------:R-:W-:Y:S02]  /*81a0*/  SEL R16, RZ, 0x7fff8, P6 ;  /* 0x0007fff8ff107807 */ /* 0x000fe40003000000 */
[----:B------:R-:W-:Y:S01]  /*81b0*/  LOP3.LUT R47, R47, 0x3, RZ, 0xc0, !PT ;  /* 0x000000032f2f7812 */ /* 0x000fe200078ec0ff */
[----:B------:R-:W-:Y:S01]  /*81c0*/  IMAD R3, R3, 0x1000, R12 ;  /* 0x0000100003037824 */ /* 0x000fe200078e020c */
[----:B------:R-:W-:Y:S01]  /*81d0*/  IADD3 R9, PT, PT, R14, R27, R9 ;  /* 0x0000001b0e097210 */ /* 0x000fe20007ffe009 */
[----:B------:R-:W-:Y:S01]  /*81e0*/  IMAD.SHL.U32 R11, R11, 0x100, RZ ;  /* 0x000001000b0b7824 */ /* 0x000fe200078e00ff */
[----:B------:R-:W-:-:S02]  /*81f0*/  IADD3 R6, PT, PT, R26, R23, R6 ;  /* 0x000000171a067210 */ /* 0x000fc40007ffe006 */
[----:B------:R-:W-:Y:S02]  /*8200*/  LOP3.LUT R13, R13, 0xf, RZ, 0xc0, !PT ;  /* 0x0000000f0d0d7812 */ /* 0x000fe400078ec0ff */
[----:B------:R-:W-:Y:S02]  /*8210*/  LOP3.LUT R7, R7, 0xff, RZ, 0xc0, !PT ;  /* 0x000000ff07077812 */ /* 0x000fe400078ec0ff */
[----:B------:R-:W-:Y:S02]  /*8220*/  SEL R14, RZ, 0x7fff8, P1 ;  /* 0x0007fff8ff0e7807 */ /* 0x000fe40000800000 */
[----:B------:R-:W-:Y:S02]  /*8230*/  LOP3.LUT R19, R19, 0x3, RZ, 0xc0, !PT ;  /* 0x0000000313137812 */ /* 0x000fe400078ec0ff */
[----:B------:R-:W-:Y:S02]  /*8240*/  IADD3 R10, PT, PT, R21, R18, R10 ;  /* 0x00000012150a7210 */ /* 0x000fe40007ffe00a */
[----:B------:R-:W-:Y:S01]  /*8250*/  IADD3 R15, PT, PT, R47, R16, R15 ;  /* 0x000000102f0f7210 */ /* 0x000fe20007ffe00f */
[----:B------:R-:W-:Y:S01]  /*8260*/  IMAD R6, R6, 0x10, R13 ;  /* 0x0000001006067824 */ /* 0x000fe200078e020d */
[----:B------:R-:W-:Y:S01]  /*8270*/  IADD3 R14, PT, PT, R19, R14, R45 ;  /* 0x0000000e130e7210 */ /* 0x000fe20007ffe02d */
[----:B------:R-:W-:Y:S01]  /*8280*/  IMAD.IADD R3, R3, 0x1, R7 ;  /* 0x0000000103037824 */ /* 0x000fe200078e0207 */
[----:B------:R-:W-:Y:S01]  /*8290*/  LOP3.LUT R15, R15, 0xf, RZ, 0xc0, !PT ;  /* 0x0000000f0f0f7812 */ /* 0x000fe200078ec0ff */
[----:B------:R-:W-:Y:S01]  /*82a0*/  IMAD.SHL.U32 R10, R10, 0x100, RZ ;  /* 0x000001000a0a7824 */ /* 0x000fe200078e00ff */
[----:B------:R-:W-:-:S02]  /*82b0*/  LOP3.LUT R11, R11, 0xf00, RZ, 0xe2, !PT ;  /* 0x00000f000b0b7812 */ /* 0x000fc400078ee2ff */
[----:B------:R-:W-:Y:S01]  /*82c0*/  LOP3.LUT R16, R3, 0xffff, RZ, 0xc0, !PT ;  /* 0x0000ffff03107812 */ /* 0x000fe200078ec0ff */
[----:B------:R-:W-:Y:S01]  /*82d0*/  IMAD R14, R14, 0x10, R15 ;  /* 0x000000100e0e7824 */ /* 0x000fe200078e020f */
[----:B------:R-:W-:Y:S01]  /*82e0*/  LOP3.LUT R6, R6, 0xff, RZ, 0xc0, !PT ;  /* 0x000000ff06067812 */ /* 0x000fe200078ec0ff */
[----:B------:R-:W-:Y:S01]  /*82f0*/  IMAD R9, R9, 0x1000, R11 ;  /* 0x0000100009097824 */ /* 0x000fe200078e020b */
[----:B------:R-:W-:Y:S02]  /*8300*/  LOP3.LUT R10, R10, 0xf00, RZ, 0xe2, !PT ;  /* 0x00000f000a0a7812 */ /* 0x000fe400078ee2ff */
[----:B------:R-:W-:Y:S01]  /*8310*/  SHF.R.U32.HI R3, RZ, 0x2, R16 ;  /* 0x00000002ff037819 */ /* 0x000fe20000011610 */
[----:B------:R-:W-:Y:S01]  /*8320*/  IMAD.IADD R17, R9, 0x1, R6 ;  /* 0x0000000109117824 */ /* 0x000fe200078e0206 */
[----:B------:R-:W-:Y:S01]  /*8330*/  LOP3.LUT R14, R14, 0xff, RZ, 0xc0, !PT ;  /* 0x000000ff0e0e7812 */ /* 0x000fe200078ec0ff */
[----:B------:R-:W-:Y:S01]  /*8340*/  IMAD R8, R8, 0x1000, R10 ;  /* 0x0000100008087824 */ /* 0x000fe200078e020a */
[----:B------:R-:W-:-:S02]  /*8350*/  SHF.R.U32.HI R6, RZ, 0x3, R16 ;  /* 0x00000003ff067819 */ /* 0x000fc40000011610 */
[----:B------:R-:W-:Y:S01]  /*8360*/  LOP3.LUT P3, RZ, R3, 0x1, RZ, 0xc0, !PT ;  /* 0x0000000103ff7812 */ /* 0x000fe2000786c0ff */
[----:B------:R-:W-:Y:S01]  /*8370*/  IMAD R3, R0, R5, RZ ;  /* 0x0000000500037224 */ /* 0x000fe200078e02ff */
[----:B------:R-:W-:Y:S01]  /*8380*/  LOP3.LUT P1, RZ, R6, 0x1, RZ, 0xc0, !PT ;  /* 0x0000000106ff7812 */ /* 0x000fe2000782c0ff */
[----:B------:R-:W-:Y:S01]  /*8390*/  IMAD.IADD R18, R8, 0x1, R14 ;  /* 0x0000000108127824 */ /* 0x000fe200078e020e */
[----:B------:R-:W-:Y:S01]  /*83a0*/  PRMT R64, RZ, 0x7610, R64 ;  /* 0x00007610ff407816 */ /* 0x000fe20000000040 */
[----:B0-----:R-:W-:Y:S01]  /*83b0*/  IMAD R5, R38, 0x1d, RZ ;  /* 0x0000001d26057824 */ /* 0x001fe200078e02ff */
[----:B------:R-:W-:Y:S02]  /*83c0*/  UIADD3 UR6, UPT, UPT, UR9, 0x10000, URZ ;  /* 0x0001000009067890 */ /* 0x000fe4000fffe0ff */
[----:B------:R-:W-:Y:S01]  /*83d0*/  UIADD3 UR10, UPT, UPT, UR8, UR10, URZ ;  /* 0x0000000a080a7290 */ /* 0x000fe2000fffe0ff */
[----:B------:R-:W-:Y:S01]  /*83e0*/  UMOV UR7, 0x1 ;  /* 0x0000000100077882 */ /* 0x000fe20000000000 */
[----:B-1----:R-:W-:Y:S10]  /*83f0*/  BRA.U UP0, `(.L_x_5) ;  /* 0x0000000100187547 */ /* 0x002ff4000b800000 */
[----:B------:R-:W-:Y:S01]  /*8400*/  ELECT P6, URZ, PT ;  /* 0x0000000000ff782f */ /* 0x000fe200038c0000 */
[----:B------:R-:W-:Y:S01]  /*8410*/  IMAD.MOV.U32 R0, RZ, RZ, 0x1 ;  /* 0x00000001ff007424 */ /* 0x000fe200078e00ff */
[----:B------:R-:W-:Y:S01]  /*8420*/  UMOV UR5, 0x40 ;  /* 0x0000004000057882 */ /* 0x000fe20000000000 */
[----:B------:R-:W-:Y:S01]  /*8430*/  UVIRTCOUNT.DEALLOC.SMPOOL 0x80 ;  /* 0x000000800000784c */ /* 0x000fe20000000000 */
[----:B------:R-:W-:-:S09]  /*8440*/  ULEA UR5, UR4, UR5, 0x18 ;  /* 0x0000000504057291 */ /* 0x000fd2000f8ec0ff */
[----:B------:R0:W-:Y:S03]  /*8450*/  @P6 STS.U8 [UR5], R0 ;  /* 0x00000000ff006988 */ /* 0x0001e60008000005 */
.L_x_5:
[----:B------:R-:W-:Y:S01]  /*8460*/  STTM.x64 tmem[UR10], RZ ;  /* 0x000000ff000079ed */ /* 0x000fe2000834000a */
[----:B------:R-:W-:Y:S01]  /*8470*/  STTM.x64 tmem[UR10+0x40], RZ ;  /* 0x000040ff000079ed */ /* 0x000fe2000834000a */
[----:B------:R-:W-:Y:S01]  /*8480*/  STTM.x64 tmem[UR10+0x80], RZ ;  /* 0x000080ff000079ed */ /* 0x000fe2000834000a */
[----:B------:R-:W-:Y:S01]  /*8490*/  STTM.x64 tmem[UR10+0xc0], RZ ;  /* 0x0000c0ff000079ed */ /* 0x000fe2000834000a */
[----:B------:R-:W1:Y:S02]  /*84a0*/  FENCE.VIEW.ASYNC.T ;  /* 0x00000000000073c6 */ /* 0x000e640000000200 */
[----:B-1----:R-:W-:Y:S01]  /*84b0*/  VOTEU.ALL UP1, P2 ;  /* 0x0000000000ff7886 */ /* 0x002fe20001020000 */
[----:B------:R-:W-:Y:S01]  /*84c0*/  VOTEU.ALL UP2, P2 ;  /* 0x0000000000ff7886 */ /* 0x000fe20001040000 */
[C---:B------:R-:W-:Y:S01]  /*84d0*/  IMAD R15, R38.reuse, 0x3a, RZ ;  /* 0x0000003a260f7824 */ /* 0x040fe200078e02ff */
[----:B0-----:R-:W-:Y:S01]  /*84e0*/  LEA R0, P6, R3, UR12, 0x1 ;  /* 0x0000000c03007c11 */ /* 0x001fe2000f8c08ff */
[----:B------:R-:W-:Y:S01]  /*84f0*/  IMAD R13, R38, 0x38, RZ ;  /* 0x00000038260d7824 */ /* 0x000fe200078e02ff */
[----:B------:R-:W-:-:S04]  /*8500*/  @!UP1 UIADD3 UR4, UPT, UPT, -UR7, 0x100000, URZ ;  /* 0x0010000007049890 */ /* 0x000fc8000fffe1ff */
[----:B------:R-:W-:Y:S02]  /*8510*/  @!UP1 USHF.L.U32 UR5, UR4, 0xb, URZ ;  /* 0x0000000b04059899 */ /* 0x000fe400080006ff */
[----:B------:R-:W-:Y:S01]  /*8520*/  @!UP1 USHF.L.U32 UR4, UR4, 0x1, URZ ;  /* 0x0000000104049899 */ /* 0x000fe200080006ff */
[----:B------:R-:W-:Y:S01]  /*8530*/  BAR.SYNC.DEFER_BLOCKING 0x0 ;  /* 0x0000000000007b1d */ /* 0x000fe20000010000 */
[----:B------:R-:W-:Y:S01]  /*8540*/  LEA.HI.X.SX32 R3, R3, UR13, 0x1, P6 ;  /* 0x0000000d03037c11 */ /* 0x000fe2000b0f0eff */
[C---:B------:R-:W-:Y:S01]  /*8550*/  IMAD R20, R38.reuse, 0x1c, RZ ;  /* 0x0000001c26147824 */ /* 0x040fe200078e02ff */
[-C--:B------:R-:W-:Y:S01]  /*8560*/  IADD3 R6, P6, PT, R15, R0.reuse, RZ ;  /* 0x000000000f067210 */ /* 0x080fe20007fde0ff */
[C---:B------:R-:W-:Y:S01]  /*8570*/  IMAD R12, R38.reuse, 0x36, RZ ;  /* 0x00000036260c7824 */ /* 0x040fe200078e02ff */
[----:B------:R-:W-:Y:S02]  /*8580*/  PRMT R65, RZ, 0x7610, R65 ;  /* 0x00007610ff417816 */ /* 0x000fe40000000041 */
[----:B------:R-:W-:Y:S01]  /*8590*/  SHF.R.U32.HI R8, RZ, 0x5, R16 ;  /* 0x00000005ff087819 */ /* 0x000fe20000011610 */
[----:B------:R0:W-:Y:S01]  /*85a0*/  STL [R1+0x520], R6 ;  /* 0x0005200601007387 */ /* 0x0001e20000100800 */
[----:B------:R-:W-:Y:S01]  /*85b0*/  LEA.HI.X.SX32 R7, R5, R3, 0x1, P6 ;  /* 0x0000000305077211 */ /* 0x000fe200030f0eff */
[----:B------:R-:W-:Y:S01]  /*85c0*/  IMAD R36, R38, 0x1a, RZ ;  /* 0x0000001a26247824 */ /* 0x000fe200078e02ff */
[----:B------:R-:W-:-:S02]  /*85d0*/  IADD3 R9, P6, PT, R13, R0, RZ ;  /* 0x000000000d097210 */ /* 0x000fc40007fde0ff */
[----:B------:R-:W-:Y:S01]  /*85e0*/  PRMT R60, RZ, 0x7610, R60 ;  /* 0x00007610ff3c7816 */ /* 0x000fe2000000003c */
[----:B------:R1:W-:Y:S01]  /*85f0*/  STL [R1+0x518], R7 ;  /* 0x0005180701007387 */ /* 0x0003e20000100800 */
[----:B------:R-:W-:Y:S01]  /*8600*/  PRMT R62, RZ, 0x7610, R62 ;  /* 0x00007610ff3e7816 */ /* 0x000fe2000000003e */
[C---:B------:R-:W-:Y:S01]  /*8610*/  IMAD R40, R38.reuse, 0x18, RZ ;  /* 0x0000001826287824 */ /* 0x040fe200078e02ff */
[----:B------:R-:W-:Y:S02]  /*8620*/  PRMT R57, RZ, 0x7610, R57 ;  /* 0x00007610ff397816 */ /* 0x000fe40000000039 */
[----:B------:R-:W-:Y:S01]  /*8630*/  PRMT R58, RZ, 0x7610, R58 ;  /* 0x00007610ff3a7816 */ /* 0x000fe2000000003a */
[----:B------:R-:W-:Y:S01]  /*8640*/  IMAD R37, R38, 0x16, RZ ;  /* 0x0000001626257824 */ /* 0x000fe200078e02ff */
[----:B------:R-:W-:Y:S02]  /*8650*/  PRMT R52, RZ, 0x7610, R52 ;  /* 0x00007610ff347816 */ /* 0x000fe40000000034 */
[----:B------:R-:W-:Y:S01]  /*8660*/  PRMT R56, RZ, 0x7610, R56 ;  /* 0x00007610ff387816 */ /* 0x000fe20000000038 */
[----:B------:R-:W2:Y:S02]  /*8670*/  FENCE.VIEW.ASYNC.S ;  /* 0x00000000000073c6 */ /* 0x000ea40000000000 */
[----:B--2---:R2:W3:Y:S02]  /*8680*/  @!UP2 SYNCS.EXCH.64 URZ, [UR6], UR4 ;  /* 0x0000000406ffa5b2 */ /* 0x0044e40008000100 */
[----:B---3--:R-:W-:Y:S01]  /*8690*/  BAR.SYNC.DEFER_BLOCKING 0x0 ;  /* 0x0000000000007b1d */ /* 0x008fe20000010000 */
[----:B------:R-:W-:-:S02]  /*86a0*/  LEA.HI.X.SX32 R11, R20, R3, 0x1, P6 ;  /* 0x00000003140b7211 */ /* 0x000fc400030f0eff */
[----:B------:R-:W-:Y:S02]  /*86b0*/  SHF.R.U32.HI R5, RZ, 0x4, R16 ;  /* 0x00000004ff057819 */ /* 0x000fe40000011610 */
[----:B------:R-:W-:Y:S01]  /*86c0*/  IADD3 R10, P6, PT, R12, R0, RZ ;  /* 0x000000000c0a7210 */ /* 0x000fe20007fde0ff */
[C---:B------:R-:W-:Y:S01]  /*86d0*/  IMAD R84, R38.reuse, 0x14, RZ ;  /* 0x0000001426547824 */ /* 0x040fe200078e02ff */
[----:B------:R-:W-:Y:S01]  /*86e0*/  PRMT R26, RZ, 0x7610, R26 ;  /* 0x00007610ff1a7816 */ /* 0x000fe2000000001a */
[----:B------:R-:W-:Y:S01]  /*86f0*/  STL [R1+0x514], R9 ;  /* 0x0005140901007387 */ /* 0x000fe20000100800 */
[----:B------:R-:W-:Y:S01]  /*8700*/  PRMT R50, RZ, 0x7610, R50 ;  /* 0x00007610ff327816 */ /* 0x000fe20000000032 */
[C---:B------:R-:W-:Y:S01]  /*8710*/  IMAD R41, R38.reuse, 0x12, RZ ;  /* 0x0000001226297824 */ /* 0x040fe200078e02ff */
[----:B------:R-:W-:Y:S01]  /*8720*/  PRMT R24, RZ, 0x7610, R24 ;  /* 0x00007610ff187816 */ /* 0x000fe20000000018 */
[----:B------:R3:W-:Y:S01]  /*8730*/  STL [R1+0x510], R11 ;  /* 0x0005100b01007387 */ /* 0x0007e20000100800 */
[----:B------:R-:W-:Y:S01]  /*8740*/  PRMT R25, RZ, 0x7610, R25 ;  /* 0x00007610ff197816 */ /* 0x000fe20000000019 */
[----:B------:R-:W4:Y:S02]  /*8750*/  LDCU UR11, c[0x0][0x3b0] ;  /* 0x00007600ff0b77ac */ /* 0x000f240008000800 */
[----:B------:R0:W5:Y:S01]  /*8760*/  @P3 LDG.E.U16 R64, desc[UR20][R6.64] ;  /* 0x0000001406403981 */ /* 0x000162000c1e1500 */
[----:B------:R-:W-:Y:S01]  /*8770*/  LOP3.LUT P3, RZ, R5, 0x1, RZ, 0xc0, !PT ;  /* 0x0000000105ff7812 */ /* 0x000fe2000786c0ff */
[----:B------:R-:W-:-:S02]  /*8780*/  IMAD R5, R38, 0x1b, RZ ;  /* 0x0000001b26057824 */ /* 0x000fc400078e02ff */
[----:B0-----:R-:W-:Y:S02]  /*8790*/  @P1 IMAD.MOV.U32 R6, RZ, RZ, R9 ;  /* 0x000000ffff061224 */ /* 0x001fe400078e0009 */
[----:B-1----:R-:W-:Y:S02]  /*87a0*/  @P1 IMAD.MOV.U32 R7, RZ, RZ, R11 ;  /* 0x000000ffff071224 */ /* 0x002fe400078e000b */
[----:B---3--:R-:W-:-:S03]  /*87b0*/  IMAD R11, R38, 0x34, RZ ;  /* 0x00000034260b7824 */ /* 0x008fc600078e02ff */
[----:B------:R0:W5:Y:S01]  /*87c0*/  @P1 LDG.E.U16 R65, desc[UR20][R6.64] ;  /* 0x0000001406411981 */ /* 0x000162000c1e1500 */
[----:B------:R-:W-:Y:S02]  /*87d0*/  LOP3.LUT P1, RZ, R8, 0x1, RZ, 0xc0, !PT ;  /* 0x0000000108ff7812 */ /* 0x000fe4000782c0ff */
[-C--:B------:R-:W-:Y:S01]  /*87e0*/  LEA.HI.X.SX32 R14, R5, R3.reuse, 0x1, P6 ;  /* 0x00000003050e7211 */ /* 0x080fe200030f0eff */
[----:B------:R1:W-:Y:S01]  /*87f0*/  STL [R1+0x50c], R10 ;  /* 0x00050c0a01007387 */ /* 0x0003e20000100800 */
[----:B------:R-:W-:Y:S02]  /*8800*/  IADD3 R9, P6, PT, R11, R0, RZ ;  /* 0x000000000b097210 */ /* 0x000fe40007fde0ff */
[----:B------:R-:W-:Y:S01]  /*8810*/  SHF.R.U32.HI R5, RZ, 0x6, R16 ;  /* 0x00000006ff057819 */ /* 0x000fe20000011610 */
[----:B------:R3:W-:Y:S01]  /*8820*/  STL [R1+0x508], R14 ;  /* 0x0005080e01007387 */ /* 0x0007e20000100800 */
[----:B------:R-:W-:Y:S01]  /*8830*/  LEA.HI.X.SX32 R19, R36, R3, 0x1, P6 ;  /* 0x0000000324137211 */ /* 0x000fe200030f0eff */
[----:B0-----:R-:W-:-:S02]  /*8840*/  @P3 IMAD.MOV.U32 R6, RZ, RZ, R10 ;  /* 0x000000ffff063224 */ /* 0x001fc400078e000a */
[----:B------:R-:W-:Y:S02]  /*8850*/  @P3 IMAD.MOV.U32 R7, RZ, RZ, R14 ;  /* 0x000000ffff073224 */ /* 0x000fe400078e000e */
[----:B-1----:R-:W-:-:S03]  /*8860*/  IMAD R10, R38, 0x32, RZ ;  /* 0x00000032260a7824 */ /* 0x002fc600078e02ff */
[----:B------:R0:W5:Y:S01]  /*8870*/  @P3 LDG.E.U16 R60, desc[UR20][R6.64] ;  /* 0x00000014063c3981 */ /* 0x000162000c1e1500 */
[----:B------:R-:W-:Y:S01]  /*8880*/  LOP3.LUT P3, RZ, R5, 0x1, RZ, 0xc0, !PT ;  /* 0x0000000105ff7812 */ /* 0x000fe2000786c0ff */
[----:B------:R-:W-:Y:S01]  /*8890*/  IMAD R5, R38, 0x19, RZ ;  /* 0x0000001926057824 */ /* 0x000fe200078e02ff */
[----:B------:R-:W-:Y:S01]  /*88a0*/  SHF.R.U32.HI R8, RZ, 0x7, R16 ;  /* 0x00000007ff087819 */ /* 0x000fe20000011610 */
[----:B------:R1:W-:Y:S01]  /*88b0*/  STL [R1+0x504], R9 ;  /* 0x0005040901007387 */ /* 0x0003e20000100800 */
[----:B---3--:R-:W-:-:S03]  /*88c0*/  IADD3 R14, P6, PT, R10, R0, RZ ;  /* 0x000000000a0e7210 */ /* 0x008fc60007fde0ff */
[----:B------:R3:W-:Y:S01]  /*88d0*/  STL [R1+0x500], R19 ;  /* 0x0005001301007387 */ /* 0x0007e20000100800 */
[----:B0-----:R-:W-:Y:S02]  /*88e0*/  @P1 IMAD.MOV.U32 R6, RZ, RZ, R9 ;  /* 0x000000ffff061224 */ /* 0x001fe400078e0009 */
[----:B------:R-:W-:Y:S02]  /*88f0*/  @P1 IMAD.MOV.U32 R7, RZ, RZ, R19 ;  /* 0x000000ffff071224 */ /* 0x000fe400078e0013 */
[----:B-1----:R-:W-:-:S03]  /*8900*/  IMAD R9, R38, 0x30, RZ ;  /* 0x0000003026097824 */ /* 0x002fc600078e02ff */
[----:B------:R0:W5:Y:S01]  /*8910*/  @P1 LDG.E.U16 R62, desc[UR20][R6.64] ;  /* 0x00000014063e1981 */ /* 0x000162000c1e1500 */
[----:B------:R-:W-:Y:S02]  /*8920*/  LOP3.LUT P1, RZ, R8, 0x1, RZ, 0xc0, !PT ;  /* 0x0000000108ff7812 */ /* 0x000fe4000782c0ff */
[-C--:B---3--:R-:W-:Y:S01]  /*8930*/  LEA.HI.X.SX32 R19, R5, R3.reuse, 0x1, P6 ;  /* 0x0000000305137211 */ /* 0x088fe200030f0eff */
[----:B------:R1:W-:Y:S01]  /*8940*/  STL [R1+0x4fc], R14 ;  /* 0x0004fc0e01007387 */ /* 0x0003e20000100800 */
[----:B------:R-:W-:Y:S02]  /*8950*/  IADD3 R21, P6, PT, R9, R0, RZ ;  /* 0x0000000009157210 */ /* 0x000fe40007fde0ff */
[----:B------:R-:W-:Y:S01]  /*8960*/  SHF.R.U32.HI R5, RZ, 0x8, R16 ;  /* 0x00000008ff057819 */ /* 0x000fe20000011610 */
[----:B0-----:R-:W-:Y:S01]  /*8970*/  @P3 IMAD.MOV.U32 R6, RZ, RZ, R14 ;  /* 0x000000ffff063224 */ /* 0x001fe200078e000e */
[----:B------:R-:W-:Y:S01]  /*8980*/  LEA.HI.X.SX32 R22, R40, R3, 0x1, P6 ;  /* 0x0000000328167211 */ /* 0x000fe200030f0eff */
[----:B------:R-:W-:Y:S01]  /*8990*/  @P3 IMAD.MOV.U32 R7, RZ, RZ, R19 ;  /* 0x000000ffff073224 */ /* 0x000fe200078e0013 */
[----:B------:R0:W-:Y:S01]  /*89a0*/  STL [R1+0x4f8], R19 ;  /* 0x0004f81301007387 */ /* 0x0001e20000100800 */
[----:B------:R-:W-:-:S03]  /*89b0*/  IMAD R8, R38, 0x2e, RZ ;  /* 0x0000002e26087824 */ /* 0x000fc600078e02ff */
[----:B------:R3:W5:Y:S01]  /*89c0*/  @P3 LDG.E.U16 R57, desc[UR20][R6.64] ;  /* 0x0000001406393981 */ /* 0x000762000c1e1500 */
[----:B------:R-:W-:Y:S01]  /*89d0*/  LOP3.LUT P3, RZ, R5, 0x1, RZ, 0xc0, !PT ;  /* 0x0000000105ff7812 */ /* 0x000fe2000786c0ff */
[----:B------:R-:W-:Y:S01]  /*89e0*/  IMAD R5, R38, 0x17, RZ ;  /* 0x0000001726057824 */ /* 0x000fe200078e02ff */
[----:B-1----:R-:W-:Y:S01]  /*89f0*/  SHF.R.U32.HI R14, RZ, 0x9, R16 ;  /* 0x00000009ff0e7819 */ /* 0x002fe20000011610 */
[----:B------:R1:W-:Y:S01]  /*8a00*/  STL [R1+0x4f4], R21 ;  /* 0x0004f41501007387 */ /* 0x0003e20000100800 */
[----:B0-----:R-:W-:-:S03]  /*8a10*/  IADD3 R19, P6, PT, R8, R0, RZ ;  /* 0x0000000008137210 */ /* 0x001fc60007fde0ff */
[----:B------:R-:W-:Y:S01]  /*8a20*/  STL [R1+0x4f0], R22 ;  /* 0x0004f01601007387 */ /* 0x000fe20000100800 */
[----:B---3--:R-:W-:Y:S02]  /*8a30*/  @P1 IMAD.MOV.U32 R6, RZ, RZ, R21 ;  /* 0x000000ffff061224 */ /* 0x008fe400078e0015 */
[----:B------:R-:W-:-:S05]  /*8a40*/  @P1 IMAD.MOV.U32 R7, RZ, RZ, R22 ;  /* 0x000000ffff071224 */ /* 0x000fca00078e0016 */
[----:B------:R0:W5:Y:S01]  /*8a50*/  @P1 LDG.E.U16 R58, desc[UR20][R6.64] ;  /* 0x00000014063a1981 */ /* 0x000162000c1e1500 */
[----:B------:R-:W-:Y:S01]  /*8a60*/  LOP3.LUT P1, RZ, R14, 0x1, RZ, 0xc0, !PT ;  /* 0x000000010eff7812 */ /* 0x000fe2000782c0ff */
[----:B------:R-:W-:Y:S01]  /*8a70*/  IMAD R14, R38, 0x2c, RZ ;  /* 0x0000002c260e7824 */ /* 0x000fe200078e02ff */
[-C--:B-1----:R-:W-:Y:S01]  /*8a80*/  LEA.HI.X.SX32 R21, R5, R3.reuse, 0x1, P6 ;  /* 0x0000000305157211 */ /* 0x082fe200030f0eff */
[----:B------:R1:W-:Y:S01]  /*8a90*/  STL [R1+0x4ec], R19 ;  /* 0x0004ec1301007387 */ /* 0x0003e20000100800 */
[----:B------:R-:W-:Y:S02]  /*8aa0*/  SHF.R.U32.HI R5, RZ, 0xa, R16 ;  /* 0x0000000aff057819 */ /* 0x000fe40000011610 */
[----:B------:R-:W-:Y:S01]  /*8ab0*/  IADD3 R27, P6, PT, R14, R0, RZ ;  /* 0x000000000e1b7210 */ /* 0x000fe20007fde0ff */
[----:B------:R3:W-:Y:S01]  /*8ac0*/  STL [R1+0x4e8], R21 ;  /* 0x0004e81501007387 */ /* 0x0007e20000100800 */
[----:B0-----:R-:W-:Y:S02]  /*8ad0*/  @P3 IMAD.MOV.U32 R6, RZ, RZ, R19 ;  /* 0x000000ffff063224 */ /* 0x001fe400078e0013 */
[----:B------:R-:W-:Y:S01]  /*8ae0*/  LEA.HI.X.SX32 R28, R37, R3, 0x1, P6 ;  /* 0x00000003251c7211 */ /* 0x000fe200030f0eff */
[----:B------:R-:W-:-:S02]  /*8af0*/  @P3 IMAD.MOV.U32 R7, RZ, RZ, R21 ;  /* 0x000000ffff073224 */ /* 0x000fc400078e0015 */
[----:B-1----:R-:W-:-:S03]  /*8b00*/  IMAD R19, R38, 0x2a, RZ ;  /* 0x0000002a26137824 */ /* 0x002fc600078e02ff */
[----:B------:R0:W5:Y:S01]  /*8b10*/  @P3 LDG.E.U16 R52, desc[UR20][R6.64] ;  /* 0x0000001406343981 */ /* 0x000162000c1e1500 */
[----:B------:R-:W-:Y:S01]  /*8b20*/  LOP3.LUT P3, RZ, R5, 0x1, RZ, 0xc0, !PT ;  /* 0x0000000105ff7812 */ /* 0x000fe2000786c0ff */
[----:B------:R-:W-:Y:S01]  /*8b30*/  IMAD R5, R38, 0x15, RZ ;  /* 0x0000001526057824 */ /* 0x000fe200078e02ff */
[----:B---3--:R-:W-:Y:S01]  /*8b40*/  SHF.R.U32.HI R21, RZ, 0xb, R16 ;  /* 0x0000000bff157819 */ /* 0x008fe20000011610 */
[----:B------:R1:W-:Y:S01]  /*8b50*/  STL [R1+0x4e4], R27 ;  /* 0x0004e41b01007387 */ /* 0x0003e20000100800 */
[----:B------:R-:W-:-:S03]  /*8b60*/  IADD3 R22, P6, PT, R19, R0, RZ ;  /* 0x0000000013167210 */ /* 0x000fc60007fde0ff */
[----:B------:R3:W-:Y:S01]  /*8b70*/  STL [R1+0x4e0], R28 ;  /* 0x0004e01c01007387 */ /* 0x0007e20000100800 */
[----:B0-----:R-:W-:Y:S02]  /*8b80*/  @P1 IMAD.MOV.U32 R6, RZ, RZ, R27 ;  /* 0x000000ffff061224 */ /* 0x001fe400078e001b */
[----:B------:R-:W-:-:S05]  /*8b90*/  @P1 IMAD.MOV.U32 R7, RZ, RZ, R28 ;  /* 0x000000ffff071224 */ /* 0x000fca00078e001c */
[----:B------:R0:W5:Y:S01]  /*8ba0*/  @P1 LDG.E.U16 R56, desc[UR20][R6.64] ;  /* 0x0000001406381981 */ /* 0x000162000c1e1500 */
[----:B------:R-:W-:Y:S01]  /*8bb0*/  LOP3.LUT P1, RZ, R21, 0x1, RZ, 0xc0, !PT ;  /* 0x0000000115ff7812 */ /* 0x000fe2000782c0ff */
[----:B------:R-:W-:Y:S01]  /*8bc0*/  IMAD R21, R38, 0x28, RZ ;  /* 0x0000002826157824 */ /* 0x000fe200078e02ff */
[-C--:B-1----:R-:W-:Y:S01]  /*8bd0*/  LEA.HI.X.SX32 R27, R5, R3.reuse, 0x1, P6 ;  /* 0x00000003051b7211 */ /* 0x082fe200030f0eff */
[----:B------:R1:W-:Y:S01]  /*8be0*/  STL [R1+0x4dc], R22 ;  /* 0x0004dc1601007387 */ /* 0x0003e20000100800 */
[----:B------:R-:W-:Y:S02]  /*8bf0*/  SHF.R.U32.HI R5, RZ, 0xc, R16 ;  /* 0x0000000cff057819 */ /* 0x000fe40000011610 */
[----:B---3--:R-:W-:Y:S01]  /*8c00*/  IADD3 R28, P6, PT, R21, R0, RZ ;  /* 0x00000000151c7210 */ /* 0x008fe20007fde0ff */
[----:B------:R3:W-:Y:S01]  /*8c10*/  STL [R1+0x4d8], R27 ;  /* 0x0004d81b01007387 */ /* 0x0007e20000100800 */
[----:B0-----:R-:W-:Y:S02]  /*8c20*/  @P3 IMAD.MOV.U32 R6, RZ, RZ, R22 ;  /* 0x000000ffff063224 */ /* 0x001fe400078e0016 */
[----:B------:R-:W-:Y:S01]  /*8c30*/  LEA.HI.X.SX32 R30, R84, R3, 0x1, P6 ;  /* 0x00000003541e7211 */ /* 0x000fe200030f0eff */
[----:B------:R-:W-:Y:S01]  /*8c40*/  @P3 IMAD.MOV.U32 R7, RZ, RZ, R27 ;  /* 0x000000ffff073224 */ /* 0x000fe200078e001b */
[----:B-1----:R-:W-:-:S04]  /*8c50*/  SHF.R.U32.HI R22, RZ, 0xd, R16 ;  /* 0x0000000dff167819 */ /* 0x002fc80000011610 */
[----:B------:R0:W5:Y:S01]  /*8c60*/  @P3 LDG.E.U16 R26, desc[UR20][R6.64] ;  /* 0x00000014061a3981 */ /* 0x000162000c1e1500 */
[C---:B---3--:R-:W-:Y:S01]  /*8c70*/  IMAD R27, R38.reuse, 0x26, RZ ;  /* 0x00000026261b7824 */ /* 0x048fe200078e02ff */
[----:B------:R-:W-:Y:S01]  /*8c80*/  LOP3.LUT P3, RZ, R5, 0x1, RZ, 0xc0, !PT ;  /* 0x0000000105ff7812 */ /* 0x000fe2000786c0ff */
[----:B------:R-:W-:Y:S01]  /*8c90*/  IMAD R5, R38, 0x13, RZ ;  /* 0x0000001326057824 */ /* 0x000fe200078e02ff */
[----:B------:R1:W-:Y:S02]  /*8ca0*/  STL [R1+0x4d4], R28 ;  /* 0x0004d41c01007387 */ /* 0x0003e40000100800 */
[----:B------:R-:W-:Y:S02]  /*8cb0*/  IADD3 R29, P6, PT, R27, R0, RZ ;  /* 0x000000001b1d7210 */ /* 0x000fe40007fde0ff */
[----:B------:R3:W-:Y:S01]  /*8cc0*/  STL [R1+0x4d0], R30 ;  /* 0x0004d01e01007387 */ /* 0x0007e20000100800 */
[----:B0-----:R-:W-:Y:S02]  /*8cd0*/  @P1 IMAD.MOV.U32 R6, RZ, RZ, R28 ;  /* 0x000000ffff061224 */ /* 0x001fe400078e001c */
[----:B------:R-:W-:-:S02]  /*8ce0*/  @P1 IMAD.MOV.U32 R7, RZ, RZ, R30 ;  /* 0x000000ffff071224 */ /* 0x000fc400078e001e */
[----:B-1----:R-:W-:-:S03]  /*8cf0*/  IMAD R28, R38, 0x24, RZ ;  /* 0x00000024261c7824 */ /* 0x002fc600078e02ff */
[----:B------:R0:W5:Y:S01]  /*8d00*/  @P1 LDG.E.U16 R50, desc[UR20][R6.64] ;  /* 0x0000001406321981 */ /* 0x000162000c1e1500 */
[----:B------:R-:W-:Y:S02]  /*8d10*/  LOP3.LUT P1, RZ, R22, 0x1, RZ, 0xc0, !PT ;  /* 0x0000000116ff7812 */ /* 0x000fe4000782c0ff */
[----:B------:R-:W-:Y:S01]  /*8d20*/  LEA.HI.X.SX32 R31, R5, R3, 0x1, P6 ;  /* 0x00000003051f7211 */ /* 0x000fe200030f0eff */
[----:B------:R1:W-:Y:S01]  /*8d30*/  STL [R1+0x4cc], R29 ;  /* 0x0004cc1d01007387 */ /* 0x0003e20000100800 */
[----:B---3--:R-:W-:Y:S02]  /*8d40*/  IADD3 R30, P6, PT, R28, R0, RZ ;  /* 0x000000001c1e7210 */ /* 0x008fe40007fde0ff */
[----:B------:R-:W-:Y:S01]  /*8d50*/  SHF.R.U32.HI R5, RZ, 0xe, R16 ;  /* 0x0000000eff057819 */ /* 0x000fe20000011610 */
[----:B------:R3:W-:Y:S01]  /*8d60*/  STL [R1+0x4c8], R31 ;  /* 0x0004c81f01007387 */ /* 0x0007e20000100800 */
[----:B0-----:R-:W-:Y:S02]  /*8d70*/  @P3 IMAD.MOV.U32 R6, RZ, RZ, R29 ;  /* 0x000000ffff063224 */ /* 0x001fe400078e001d */
[----:B------:R-:W-:-:S02]  /*8d80*/  @P3 IMAD.MOV.U32 R7, RZ, RZ, R31 ;  /* 0x000000ffff073224 */ /* 0x000fc400078e001f */
[----:B-1----:R-:W-:-:S03]  /*8d90*/  IMAD R29, R38, 0x22, RZ ;  /* 0x00000022261d7824 */ /* 0x002fc600078e02ff */
[----:B------:R0:W5:Y:S01]  /*8da0*/  @P3 LDG.E.U16 R24, desc[UR20][R6.64] ;  /* 0x0000001406183981 */ /* 0x000162000c1e1500 */
[----:B---3--:R-:W-:Y:S02]  /*8db0*/  LEA.HI.X.SX32 R31, R41, R3, 0x1, P6 ;  /* 0x00000003291f7211 */ /* 0x008fe400030f0eff */
[----:B------:R-:W-:Y:S01]  /*8dc0*/  LOP3.LUT P6, RZ, R5, 0x1, RZ, 0xc0, !PT ;  /* 0x0000000105ff7812 */ /* 0x000fe200078cc0ff */
[----:B------:R1:W-:Y:S01]  /*8dd0*/  STL [R1+0x4c4], R30 ;  /* 0x0004c41e01007387 */ /* 0x0003e20000100800 */
[----:B------:R-:W-:Y:S02]  /*8de0*/  SHF.R.U32.HI R5, RZ, 0xf, R16 ;  /* 0x0000000fff057819 */ /* 0x000fe40000011610 */
[----:B------:R-:W-:Y:S01]  /*8df0*/  PRMT R22, RZ, 0x7610, R22 ;  /* 0x00007610ff167816 */ /* 0x000fe20000000016 */
[----:B------:R3:W-:Y:S01]  /*8e00*/  STL [R1+0x4c0], R31 ;  /* 0x0004c01f01007387 */ /* 0x0007e20000100800 */
[----:B0-----:R-:W-:Y:S02]  /*8e10*/  @P1 IMAD.MOV.U32 R6, RZ, RZ, R30 ;  /* 0x000000ffff061224 */ /* 0x001fe400078e001e */
[----:B------:R-:W-:-:S05]  /*8e20*/  @P1 IMAD.MOV.U32 R7, RZ, RZ, R31 ;  /* 0x000000ffff071224 */ /* 0x000fca00078e001f */
[----:B------:R0:W5:Y:S01]  /*8e30*/  @P1 LDG.E.U16 R25, desc[UR20][R6.64] ;  /* 0x0000001406191981 */ /* 0x000162000c1e1500 */
[----:B------:R-:W-:Y:S02]  /*8e40*/  IADD3 R85, P1, PT, R29, R0, RZ ;  /* 0x000000001d557210 */ /* 0x000fe40007f3e0ff */
[----:B------:R-:W-:Y:S02]  /*8e50*/  LOP3.LUT P3, RZ, R5, 0x1, RZ, 0xc0, !PT ;  /* 0x0000000105ff7812 */ /* 0x000fe4000786c0ff */
[----:B------:R-:W-:Y:S01]  /*8e60*/  SHF.R.U32.HI R16, RZ, 0x1, R16 ;  /* 0x00000001ff107819 */ /* 0x000fe20000011610 */
[----:B------:R-:W-:Y:S01]  /*8e70*/  STL [R1+0x4bc], R85 ;  /* 0x0004bc5501007387 */ /* 0x000fe20000100800 */
[----:B------:R-:W-:Y:S02]  /*8e80*/  PRMT R23, RZ, 0x7610, R23 ;  /* 0x00007610ff177816 */ /* 0x000fe40000000017 */
[----:B------:R-:W-:Y:S01]  /*8e90*/  PRMT R5, R17, 0x5410, R18 ;  /* 0x0000541011057816 */ /* 0x000fe20000000012 */
[----:B0-----:R-:W-:-:S02]  /*8ea0*/  IMAD R7, R38, 0x11, RZ ;  /* 0x0000001126077824 */ /* 0x001fc400078e02ff */
[----:B------:R-:W-:-:S03]  /*8eb0*/  IMAD.SHL.U32 R6, R38, 0x10, RZ ;  /* 0x0000001026067824 */ /* 0x000fc600078e00ff */
[----:B------:R-:W-:Y:S02]  /*8ec0*/  LEA.HI.X.SX32 R87, R7, R3, 0x1, P1 ;  /* 0x0000000307577211 */ /* 0x000fe400008f0eff */
[----:B-1----:R-:W-:-:S03]  /*8ed0*/  LEA R30, P1, R38, R0, 0x5 ;  /* 0x00000000261e7211 */ /* 0x002fc600078228ff */
[----:B------:R-:W-:Y:S01]  /*8ee0*/  @P6 IMAD.MOV.U32 R7, RZ, RZ, R87 ;  /* 0x000000ffff076224 */ /* 0x000fe200078e0057 */
[----:B---3--:R-:W-:Y:S01]  /*8ef0*/  LEA.HI.X.SX32 R31, R6, R3, 0x1, P1 ;  /* 0x00000003061f7211 */ /* 0x008fe200008f0eff */
[----:B------:R-:W-:Y:S01]  /*8f00*/  @P6 IMAD.MOV.U32 R6, RZ, RZ, R85 ;  /* 0x000000ffff066224 */ /* 0x000fe200078e0055 */
[----:B------:R-:W-:Y:S01]  /*8f10*/  LOP3.LUT P1, RZ, R16, 0x1, RZ, 0xc0, !PT ;  /* 0x0000000110ff7812 */ /* 0x000fe2000782c0ff */
[C---:B------:R-:W-:Y:S01]  /*8f20*/  IMAD R16, R38.reuse, 0x3c, RZ ;  /* 0x0000003c26107824 */ /* 0x040fe200078e02ff */
[----:B------:R0:W-:Y:S01]  /*8f30*/  STL [R1+0x4b8], R87 ;  /* 0x0004b85701007387 */ /* 0x0001e20000100800 */
[----:B------:R-:W-:-:S03]  /*8f40*/  IMAD R17, R38, 0x3e, RZ ;  /* 0x0000003e26117824 */ /* 0x000fc600078e02ff */
[----:B------:R1:W5:Y:S01]  /*8f50*/  @P6 LDG.E.U16 R22, desc[UR20][R6.64] ;  /* 0x0000001406166981 */ /* 0x000362000c1e1500 */
[----:B------:R-:W-:-:S03]  /*8f60*/  IMAD R18, R38, 0x1e, RZ ;  /* 0x0000001e26127824 */ /* 0x000fc600078e02ff */
[----:B------:R-:W-:Y:S01]  /*8f70*/  STL [R1+0x4b4], R30 ;  /* 0x0004b41e01007387 */ /* 0x000fe20000100800 */
[----:B0-----:R-:W-:Y:S01]  /*8f80*/  IADD3 R87, P6, PT, R16, R0, RZ ;  /* 0x0000000010577210 */ /* 0x001fe20007fde0ff */
[----:B-1----:R-:W-:Y:S02]  /*8f90*/  @P3 IMAD.MOV.U32 R6, RZ, RZ, R30 ;  /* 0x000000ffff063224 */ /* 0x002fe400078e001e */
[----:B------:R-:W-:Y:S01]  /*8fa0*/  @P3 IMAD.MOV.U32 R7, RZ, RZ, R31 ;  /* 0x000000ffff073224 */ /* 0x000fe200078e001f */
[----:B------:R0:W-:Y:S01]  /*8fb0*/  STL [R1+0x4b0], R31 ;  /* 0x0004b01f01007387 */ /* 0x0001e20000100800 */
[----:B------:R-:W-:-:S03]  /*8fc0*/  LEA.HI.X.SX32 R88, R18, R3, 0x1, P6 ;  /* 0x0000000312587211 */ /* 0x000fc600030f0eff */
[----:B------:R1:W5:Y:S01]  /*8fd0*/  @P3 LDG.E.U16 R23, desc[UR20][R6.64] ;  /* 0x0000001406173981 */ /* 0x000362000c1e1500 */
[----:B------:R-:W-:Y:S02]  /*8fe0*/  PRMT R70, RZ, 0x7610, R70 ;  /* 0x00007610ff467816 */ /* 0x000fe40000000046 */
[----:B0-----:R-:W-:Y:S01]  /*8ff0*/  IADD3 R31, P3, PT, R17, R0, RZ ;  /* 0x00000000111f7210 */ /* 0x001fe20007f7e0ff */
[----:B-1----:R-:W-:Y:S01]  /*9000*/  IMAD R6, R38, 0x1f, RZ ;  /* 0x0000001f26067824 */ /* 0x002fe200078e02ff */
[----:B------:R-:W-:-:S04]  /*9010*/  SHF.R.U64 R7, R5, 0x1f, RZ ;  /* 0x0000001f05077819 */ /* 0x000fc800000012ff */
[----:B------:R-:W-:Y:S01]  /*9020*/  LOP3.LUT P6, RZ, R7, 0x1, RZ, 0xc0, !PT ;  /* 0x0000000107ff7812 */ /* 0x000fe200078cc0ff */
[----:B------:R-:W-:Y:S01]  /*9030*/  @P1 IMAD.MOV.U32 R7, RZ, RZ, R88 ;  /* 0x000000ffff071224 */ /* 0x000fe200078e0058 */
[----:B------:R-:W-:Y:S01]  /*9040*/  LEA.HI.X.SX32 R85, R6, R3, 0x1, P3 ;  /* 0x0000000306557211 */ /* 0x000fe200018f0eff */
[----:B------:R-:W-:Y:S01]  /*9050*/  @P1 IMAD.MOV.U32 R6, RZ, RZ, R87 ;  /* 0x000000ffff061224 */ /* 0x000fe200078e0057 */
[----:B------:R-:W-:Y:S02]  /*9060*/  PRMT R69, RZ, 0x7610, R69 ;  /* 0x00007610ff457816 */ /* 0x000fe40000000045 */
[----:B------:R-:W-:Y:S02]  /*9070*/  SHF.R.U64 R30, R5, 0x1e, RZ ;  /* 0x0000001e051e7819 */ /* 0x000fe400000012ff */
[----:B------:R0:W5:Y:S02]  /*9080*/  @P1 LDG.E.U16 R70, desc[UR20][R6.64] ;  /* 0x0000001406461981 */ /* 0x000164000c1e1500 */
[----:B------:R-:W-:Y:S01]  /*9090*/  LOP3.LUT P1, RZ, R30, 0x1, RZ, 0xc0, !PT ;  /* 0x000000011eff7812 */ /* 0x000fe2000782c0ff */
[----:B------:R-:W-:Y:S01]  /*90a0*/  IMAD.SHL.U32 R30, R38, 0x20, RZ ;  /* 0x00000020261e7824 */ /* 0x000fe200078e00ff */
[----:B------:R1:W-:Y:S01]  /*90b0*/  STL [R1+0x528], R87 ;  /* 0x0005285701007387 */ /* 0x0003e20000100800 */
[----:B0-----:R-:W-:-:S02]  /*90c0*/  @!P0 IMAD.MOV.U32 R6, RZ, RZ, R31 ;  /* 0x000000ffff068224 */ /* 0x001fc400078e001f */
[----:B------:R-:W-:Y:S01]  /*90d0*/  @!P0 IMAD.MOV.U32 R7, RZ, RZ, R85 ;  /* 0x000000ffff078224 */ /* 0x000fe200078e0055 */
[----:B------:R-:W-:Y:S04]  /*90e0*/  STL [R1+0x530], R31 ;  /* 0x0005301f01007387 */ /* 0x000fe80000100800 */
[----:B------:R0:W5:Y:S01]  /*90f0*/  @!P0 LDG.E.U16 R69, desc[UR20][R6.64] ;  /* 0x0000001406458981 */ /* 0x000162000c1e1500 */
[----:B-1----:R-:W-:-:S03]  /*9100*/  LEA R87, P0, R38, R0, 0x6 ;  /* 0x0000000026577211 */ /* 0x002fc600078030ff */
[----:B------:R-:W-:Y:S01]  /*9110*/  STL [R1+0x524], R88 ;  /* 0x0005245801007387 */ /* 0x000fe20000100800 */
[----:B------:R-:W-:Y:S02]  /*9120*/  LEA.HI.X.SX32 R89, R30, R3, 0x1, P0 ;  /* 0x000000031e597211 */ /* 0x000fe400000f0eff */
[----:B0-----:R-:W-:Y:S01]  /*9130*/  SHF.R.U64 R6, R5, 0x1d, RZ ;  /* 0x0000001d05067819 */ /* 0x001fe200000012ff */
[----:B------:R-:W-:Y:S01]  /*9140*/  IMAD R7, R38, 0x42, RZ ;  /* 0x0000004226077824 */ /* 0x000fe200078e02ff */
[----:B------:R0:W-:Y:S02]  /*9150*/  STL [R1+0x52c], R85 ;  /* 0x00052c5501007387 */ /* 0x0001e40000100800 */
[----:B------:R-:W-:Y:S01]  /*9160*/  LOP3.LUT P3, RZ, R6, 0x1, RZ, 0xc0, !PT ;  /* 0x0000000106ff7812 */ /* 0x000fe2000786c0ff */
[----:B------:R-:W-:Y:S01]  /*9170*/  IMAD R6, R38, 0x21, RZ ;  /* 0x0000002126067824 */ /* 0x000fe200078e02ff */
[----:B------:R-:W-:Y:S02]  /*9180*/  PRMT R74, RZ, 0x7610, R74 ;  /* 0x00007610ff4a7816 */ /* 0x000fe4000000004a */
[----:B0-----:R-:W-:Y:S01]  /*9190*/  IADD3 R85, P0, PT, R7, R0, RZ ;  /* 0x0000000007557210 */ /* 0x001fe20007f1e0ff */
[----:B------:R-:W-:-:S03]  /*91a0*/  @P6 IMAD.MOV.U32 R7, RZ, RZ, R89 ;  /* 0x000000ffff076224 */ /* 0x000fc600078e0059 */
[----:B------:R-:W-:Y:S01]  /*91b0*/  LEA.HI.X.SX32 R88, R6, R3, 0x1, P0 ;  /* 0x0000000306587211 */ /* 0x000fe200000f0eff */
[----:B------:R-:W-:Y:S01]  /*91c0*/  @P6 IMAD.MOV.U32 R6, RZ, RZ, R87 ;  /* 0x000000ffff066224 */ /* 0x000fe200078e0057 */
[----:B------:R-:W-:Y:S01]  /*91d0*/  PRMT R73, RZ, 0x7610, R73 ;  /* 0x00007610ff497816 */ /* 0x000fe20000000049 */
[----:B------:R-:W-:-:S03]  /*91e0*/  IMAD R30, R38, 0x44, RZ ;  /* 0x00000044261e7824 */ /* 0x000fc600078e02ff */
[----:B------:R0:W5:Y:S04]  /*91f0*/  @P6 LDG.E.U16 R74, desc[UR20][R6.64] ;  /* 0x00000014064a6981 */ /* 0x000168000c1e1500 */
[----:B------:R1:W-:Y:S01]  /*9200*/  STL [R1+0x538], R87 ;  /* 0x0005385701007387 */ /* 0x0003e20000100800 */
[----:B0-----:R-:W-:Y:S02]  /*9210*/  @P1 IMAD.MOV.U32 R6, RZ, RZ, R85 ;  /* 0x000000ffff061224 */ /* 0x001fe400078e0055 */
[----:B------:R-:W-:Y:S01]  /*9220*/  @P1 IMAD.MOV.U32 R7, RZ, RZ, R88 ;  /* 0x000000ffff071224 */ /* 0x000fe200078e0058 */
[----:B------:R-:W-:Y:S01]  /*9230*/  STL [R1+0x534], R89 ;  /* 0x0005345901007387 */ /* 0x000fe20000100800 */
[----:B-1----:R-:W-:-:S03]  /*9240*/  IADD3 R87, P6, PT, R30, R0, RZ ;  /* 0x000000001e577210 */ /* 0x002fc60007fde0ff */
[----:B------:R-:W-:Y:S01]  /*9250*/  STL [R1+0x540], R85 ;  /* 0x0005405501007387 */ /* 0x000fe20000100800 */
[----:B------:R-:W-:-:S03]  /*9260*/  SHF.R.U64 R31, R5, 0x1c, RZ ;  /* 0x0000001c051f7819 */ /* 0x000fc600000012ff */
[----:B------:R0:W5:Y:S04]  /*9270*/  @P1 LDG.E.U16 R73, desc[UR20][R6.64] ;  /* 0x0000001406491981 */ /* 0x000168000c1e1500 */
[----:B------:R1:W-:Y:S01]  /*9280*/  STL [R1+0x53c], R88 ;  /* 0x00053c5801007387 */ /* 0x0003e20000100800 */
[----:B------:R-:W-:Y:S01]  /*9290*/  LOP3.LUT P0, RZ, R31, 0x1, RZ, 0xc0, !PT ;  /* 0x000000011fff7812 */ /* 0x000fe2000780c0ff */
[----:B0-----:R-:W-:Y:S01]  /*92a0*/  IMAD R6, R38, 0x46, RZ ;  /* 0x0000004626067824 */ /* 0x001fe200078e02ff */
[----:B------:R-:W-:Y:S02]  /*92b0*/  SHF.R.U64 R7, R5, 0x1b, RZ ;  /* 0x0000001b05077819 */ /* 0x000fe400000012ff */
[----:B-1----:R-:W-:Y:S02]  /*92c0*/  LEA.HI.X.SX32 R88, R29, R3, 0x1, P6 ;  /* 0x000000031d587211 */ /* 0x002fe400030f0eff */
[----:B------:R-:W-:-:S02]  /*92d0*/  PRMT R75, RZ, 0x7610, R75 ;  /* 0x00007610ff4b7816 */ /* 0x000fc4000000004b */
[----:B------:R-:W-:Y:S01]  /*92e0*/  LOP3.LUT P1, RZ, R7, 0x1, RZ, 0xc0, !PT ;  /* 0x0000000107ff7812 */ /* 0x000fe2000782c0ff */
[----:B------:R-:W-:Y:S01]  /*92f0*/  @P3 IMAD.MOV.U32 R7, RZ, RZ, R88 ;  /* 0x000000ffff073224 */ /* 0x000fe200078e0058 */
[----:B------:R-:W-:Y:S01]  /*9300*/  IADD3 R85, P6, PT, R6, R0, RZ ;  /* 0x0000000006557210 */ /* 0x000fe20007fde0ff */
[----:B------:R-:W-:Y:S02]  /*9310*/  @P3 IMAD.MOV.U32 R6, RZ, RZ, R87 ;  /* 0x000000ffff063224 */ /* 0x000fe400078e0057 */
[C---:B------:R-:W-:Y:S01]  /*9320*/  IMAD R29, R38.reuse, 0x23, RZ ;  /* 0x00000023261d7824 */ /* 0x040fe200078e02ff */
[----:B------:R-:W-:Y:S04]  /*9330*/  STL [R1+0x548], R87 ;  /* 0x0005485701007387 */ /* 0x000fe80000100800 */
[----:B------:R0:W5:Y:S04]  /*9340*/  @P3 LDG.E.U16 R75, desc[UR20][R6.64] ;  /* 0x00000014064b3981 */ /* 0x000168000c1e1500 */
[----:B------:R1:W-:Y:S01]  /*9350*/  STL [R1+0x544], R88 ;  /* 0x0005445801007387 */ /* 0x0003e20000100800 */
[----:B------:R-:W-:Y:S01]  /*9360*/  PRMT R72, RZ, 0x7610, R72 ;  /* 0x00007610ff487816 */ /* 0x000fe20000000048 */
[----:B0-----:R-:W-:Y:S01]  /*9370*/  IMAD R6, R38, 0x48, RZ ;  /* 0x0000004826067824 */ /* 0x001fe200078e02ff */
[----:B------:R-:W-:-:S02]  /*9380*/  SHF.R.U64 R7, R5, 0x1a, RZ ;  /* 0x0000001a05077819 */ /* 0x000fc400000012ff */
[----:B-1----:R-:W-:Y:S02]  /*9390*/  LEA.HI.X.SX32 R88, R29, R3, 0x1, P6 ;  /* 0x000000031d587211 */ /* 0x002fe400030f0eff */
[----:B------:R-:W-:Y:S02]  /*93a0*/  LOP3.LUT P3, RZ, R7, 0x1, RZ, 0xc0, !PT ;  /* 0x0000000107ff7812 */ /* 0x000fe4000786c0ff */
[----:B------:R-:W-:Y:S01]  /*93b0*/  IADD3 R87, P6, PT, R6, R0, RZ ;  /* 0x0000000006577210 */ /* 0x000fe20007fde0ff */
[----:B------:R-:W-:Y:S02]  /*93c0*/  @P0 IMAD.MOV.U32 R6, RZ, RZ, R85 ;  /* 0x000000ffff060224 */ /* 0x000fe400078e0055 */
[----:B------:R-:W-:Y:S01]  /*93d0*/  @P0 IMAD.MOV.U32 R7, RZ, RZ, R88 ;  /* 0x000000ffff070224 */ /* 0x000fe200078e0058 */
[----:B------:R-:W-:Y:S01]  /*93e0*/  SHF.R.U64 R29, R5, 0x19, RZ ;  /* 0x00000019051d7819 */ /* 0x000fe200000012ff */
[----:B------:R-:W-:Y:S04]  /*93f0*/  STL [R1+0x550], R85 ;  /* 0x0005505501007387 */ /* 0x000fe80000100800 */
[----:B------:R0:W5:Y:S01]  /*9400*/  @P0 LDG.E.U16 R72, desc[UR20][R6.64] ;  /* 0x0000001406480981 */ /* 0x000162000c1e1500 */
[----:B------:R-:W-:Y:S01]  /*9410*/  LOP3.LUT P0, RZ, R29, 0x1, RZ, 0xc0, !PT ;  /* 0x000000011dff7812 */ /* 0x000fe2000780c0ff */
[----:B------:R-:W-:-:S02]  /*9420*/  IMAD R29, R38, 0x25, RZ ;  /* 0x00000025261d7824 */ /* 0x000fc400078e02ff */
[----:B------:R1:W-:Y:S01]  /*9430*/  STL [R1+0x54c], R88 ;  /* 0x00054c5801007387 */ /* 0x0003e20000100800 */
[----:B0-----:R-:W-:Y:S01]  /*9440*/  IMAD R6, R38, 0x4a, RZ ;  /* 0x0000004a26067824 */ /* 0x001fe200078e02ff */
[----:B-1----:R-:W-:-:S04]  /*9450*/  LEA.HI.X.SX32 R88, R28, R3, 0x1, P6 ;  /* 0x000000031c587211 */ /* 0x002fc800030f0eff */
[----:B------:R-:W-:Y:S01]  /*9460*/  IADD3 R85, P6, PT, R6, R0, RZ ;  /* 0x0000000006557210 */ /* 0x000fe20007fde0ff */
[----:B------:R0:W-:Y:S01]  /*9470*/  STL [R1+0x558], R87 ;  /* 0x0005585701007387 */ /* 0x0001e20000100800 */
[----:B------:R-:W-:Y:S01]  /*9480*/  PRMT R71, RZ, 0x7610, R71 ;  /* 0x00007610ff477816 */ /* 0x000fe20000000047 */
[----:B------:R-:W-:Y:S02]  /*9490*/  @P1 IMAD.MOV.U32 R6, RZ, RZ, R87 ;  /* 0x000000ffff061224 */ /* 0x000fe400078e0057 */
[----:B------:R-:W-:Y:S01]  /*94a0*/  @P1 IMAD.MOV.U32 R7, RZ, RZ, R88 ;  /* 0x000000ffff071224 */ /* 0x000fe200078e0058 */
[----:B------:R-:W-:-:S04]  /*94b0*/  PRMT R68, RZ, 0x7610, R68 ;  /* 0x00007610ff447816 */ /* 0x000fc80000000044 */
[----:B------:R1:W5:Y:S01]  /*94c0*/  @P1 LDG.E.U16 R71, desc[UR20][R6.64] ;  /* 0x0000001406471981 */ /* 0x000362000c1e1500 */
[----:B0-----:R-:W-:Y:S01]  /*94d0*/  LEA.HI.X.SX32 R87, R29, R3, 0x1, P6 ;  /* 0x000000031d577211 */ /* 0x001fe200030f0eff */
[----:B------:R-:W-:Y:S02]  /*94e0*/  IMAD R29, R38, 0x4c, RZ ;  /* 0x0000004c261d7824 */ /* 0x000fe400078e02ff */
[----:B------:R-:W-:Y:S01]  /*94f0*/  STL [R1+0x554], R88 ;  /* 0x0005545801007387 */ /* 0x000fe20000100800 */
[----:B------:R-:W-:Y:S01]  /*9500*/  SHF.R.U64 R28, R5, 0x18, RZ ;  /* 0x00000018051c7819 */ /* 0x000fe200000012ff */
[----:B-1----:R-:W-:Y:S02]  /*9510*/  @P3 IMAD.MOV.U32 R6, RZ, RZ, R85 ;  /* 0x000000ffff063224 */ /* 0x002fe400078e0055 */
[----:B------:R-:W-:Y:S01]  /*9520*/  @P3 IMAD.MOV.U32 R7, RZ, RZ, R87 ;  /* 0x000000ffff073224 */ /* 0x000fe200078e0057 */
[----:B------:R-:W-:Y:S04]  /*9530*/  STL [R1+0x560], R85 ;  /* 0x0005605501007387 */ /* 0x000fe80000100800 */
[----:B------:R0:W-:Y:S04]  /*9540*/  STL [R1+0x55c], R87 ;  /* 0x00055c5701007387 */ /* 0x0001e80000100800 */
[----:B------:R1:W5:Y:S01]  /*9550*/  @P3 LDG.E.U16 R68, desc[UR20][R6.64] ;  /* 0x0000001406443981 */ /* 0x000362000c1e1500 */
[----:B------:R-:W-:-:S02]  /*9560*/  LOP3.LUT P1, RZ, R28, 0x1, RZ, 0xc0, !PT ;  /* 0x000000011cff7812 */ /* 0x000fc4000782c0ff */
[----:B0-----:R-:W-:Y:S01]  /*9570*/  IADD3 R87, P6, PT, R29, R0, RZ ;  /* 0x000000001d577210 */ /* 0x001fe20007fde0ff */
[----:B-1----:R-:W-:-:S03]  /*9580*/  IMAD R7, R38, 0x4e, RZ ;  /* 0x0000004e26077824 */ /* 0x002fc600078e02ff */
[----:B------:R-:W-:Y:S01]  /*9590*/  LEA.HI.X.SX32 R89, R27, R3, 0x1, P6 ;  /* 0x000000031b597211 */ /* 0x000fe200030f0eff */
[----:B------:R-:W-:Y:S01]  /*95a0*/  IMAD R6, R38, 0x27, RZ ;  /* 0x0000002726067824 */ /* 0x000fe200078e02ff */
[----:B------:R-:W-:-:S03]  /*95b0*/  IADD3 R85, P6, PT, R7, R0, RZ ;  /* 0x0000000007557210 */ /* 0x000fc60007fde0ff */
[----:B------:R-:W-:Y:S01]  /*95c0*/  @P0 IMAD.MOV.U32 R7, RZ, RZ, R89 ;  /* 0x000000ffff070224 */ /* 0x000fe200078e0059 */
[----:B------:R-:W-:Y:S02]  /*95d0*/  PRMT R67, RZ, 0x7610, R67 ;  /* 0x00007610ff437816 */ /* 0x000fe40000000043 */
[----:B------:R-:W-:Y:S01]  /*95e0*/  LEA.HI.X.SX32 R88, R6, R3, 0x1, P6 ;  /* 0x0000000306587211 */ /* 0x000fe200030f0eff */
[----:B------:R-:W-:Y:S01]  /*95f0*/  @P0 IMAD.MOV.U32 R6, RZ, RZ, R87 ;  /* 0x000000ffff060224 */ /* 0x000fe200078e0057 */
[----:B------:R-:W-:Y:S01]  /*9600*/  SHF.R.U64 R28, R5, 0x17, RZ ;  /* 0x00000017051c7819 */ /* 0x000fe200000012ff */
[----:B------:R-:W-:Y:S01]  /*9610*/  IMAD R27, R38, 0x50, RZ ;  /* 0x00000050261b7824 */ /* 0x000fe200078e02ff */
[----:B------:R-:W-:Y:S02]  /*9620*/  PRMT R66, RZ, 0x7610, R66 ;  /* 0x00007610ff427816 */ /* 0x000fe40000000042 */
[----:B------:R-:W-:Y:S01]  /*9630*/  LOP3.LUT P3, RZ, R28, 0x1, RZ, 0xc0, !PT ;  /* 0x000000011cff7812 */ /* 0x000fe2000786c0ff */
[----:B------:R0:W5:Y:S04]  /*9640*/  @P0 LDG.E.U16 R67, desc[UR20][R6.64] ;  /* 0x0000001406430981 */ /* 0x000168000c1e1500 */
[----:B------:R1:W-:Y:S01]  /*9650*/  STL [R1+0x568], R87 ;  /* 0x0005685701007387 */ /* 0x0003e20000100800 */
[----:B0-----:R-:W-:-:S02]  /*9660*/  @P1 IMAD.MOV.U32 R6, RZ, RZ, R85 ;  /* 0x000000ffff061224 */ /* 0x001fc400078e0055 */
        /* <DEDUP_REMOVED lines=44> */
[----:B------:R-:W-:Y:S01]  /*9930*/  IMAD R21, R38, 0x58, RZ ;  /* 0x0000005826157824 */ /* 0x000fe200078e02ff */
[----:B------:R-:W-:Y:S01]  /*9940*/  SHF.R.U64 R19, R5, 0x12, RZ ;  /* 0x0000001205137819 */ /* 0x000fe200000012ff */
[----:B-1----:R-:W-:Y:S02]  /*9950*/  @P3 IMAD.MOV.U32 R6, RZ, RZ, R85 ;  /* 0x000000ffff063224 */ /* 0x002fe400078e0055 */
[----:B------:R-:W-:Y:S01]  /*9960*/  @P3 IMAD.MOV.U32 R7, RZ, RZ, R87 ;  /* 0x000000ffff073224 */ /* 0x000fe200078e0057 */
[----:B------:R-:W-:Y:S01]  /*9970*/  IADD3 R21, P6, PT, R21, R0, RZ ;  /* 0x0000000015157210 */ /* 0x000fe20007fde0ff */
[----:B------:R-:W-:Y:S04]  /*9980*/  STL [R1+0x584], R88 ;  /* 0x0005845801007387 */ /* 0x000fe80000100800 */
[----:B------:R0:W5:Y:S01]  /*9990*/  @P3 LDG.E.U16 R55, desc[UR20][R6.64] ;  /* 0x0000001406373981 */ /* 0x000162000c1e1500 */
[----:B------:R-:W-:-:S03]  /*99a0*/  LOP3.LUT P1, RZ, R19, 0x1, RZ, 0xc0, !PT ;  /* 0x0000000113ff7812 */ /* 0x000fc6000782c0ff */
[----:B------:R1:W-:Y:S01]  /*99b0*/  STL [R1+0x590], R85 ;  /* 0x0005905501007387 */ /* 0x0003e20000100800 */
[----:B0-----:R-:W-:-:S03]  /*99c0*/  IMAD R7, R38, 0x5a, RZ ;  /* 0x0000005a26077824 */ /* 0x001fc600078e02ff */
[----:B------:R0:W-:Y:S01]  /*99d0*/  STL [R1+0x58c], R87 ;  /* 0x00058c5701007387 */ /* 0x0001e20000100800 */
[----:B------:R-:W-:Y:S01]  /*99e0*/  IMAD R6, R38, 0x2d, RZ ;  /* 0x0000002d26067824 */ /* 0x000fe200078e02ff */
[-C--:B-1----:R-:W-:Y:S02]  /*99f0*/  LEA.HI.X.SX32 R85, R14, R3.reuse, 0x1, P6 ;  /* 0x000000030e557211 */ /* 0x082fe400030f0eff */
[----:B------:R-:W-:Y:S02]  /*9a00*/  PRMT R54, RZ, 0x7610, R54 ;  /* 0x00007610ff367816 */ /* 0x000fe40000000036 */
[----:B0-----:R-:W-:Y:S01]  /*9a10*/  IADD3 R87, P6, PT, R7, R0, RZ ;  /* 0x0000000007577210 */ /* 0x001fe20007fde0ff */
[----:B------:R-:W-:Y:S01]  /*9a20*/  @P0 IMAD.MOV.U32 R7, RZ, RZ, R85 ;  /* 0x000000ffff070224 */ /* 0x000fe200078e0055 */
[----:B------:R-:W-:Y:S02]  /*9a30*/  SHF.R.U64 R19, R5, 0x11, RZ ;  /* 0x0000001105137819 */ /* 0x000fe400000012ff */
[----:B------:R-:W-:Y:S01]  /*9a40*/  LEA.HI.X.SX32 R88, R6, R3, 0x1, P6 ;  /* 0x0000000306587211 */ /* 0x000fe200030f0eff */
[----:B------:R-:W-:Y:S01]  /*9a50*/  @P0 IMAD.MOV.U32 R6, RZ, RZ, R21 ;  /* 0x000000ffff060224 */ /* 0x000fe200078e0015 */
[----:B------:R-:W-:Y:S01]  /*9a60*/  LOP3.LUT P3, RZ, R19, 0x1, RZ, 0xc0, !PT ;  /* 0x0000000113ff7812 */ /* 0x000fe2000786c0ff */
[----:B------:R-:W-:Y:S01]  /*9a70*/  IMAD R14, R38, 0x5c, RZ ;  /* 0x0000005c260e7824 */ /* 0x000fe200078e02ff */
[----:B------:R-:W-:-:S02]  /*9a80*/  PRMT R53, RZ, 0x7610, R53 ;  /* 0x00007610ff357816 */ /* 0x000fc40000000035 */
[----:B------:R0:W5:Y:S04]  /*9a90*/  @P0 LDG.E.U16 R54, desc[UR20][R6.64] ;  /* 0x0000001406360981 */ /* 0x000168000c1e1500 */
[----:B------:R-:W-:Y:S04]  /*9aa0*/  STL [R1+0x598], R21 ;  /* 0x0005981501007387 */ /* 0x000fe80000100800 */
[----:B------:R1:W-:Y:S01]  /*9ab0*/  STL [R1+0x594], R85 ;  /* 0x0005945501007387 */ /* 0x0003e20000100800 */
[----:B0-----:R-:W-:Y:S02]  /*9ac0*/  @P1 IMAD.MOV.U32 R6, RZ, RZ, R87 ;  /* 0x000000ffff061224 */ /* 0x001fe400078e0057 */
[----:B------:R-:W-:Y:S01]  /*9ad0*/  @P1 IMAD.MOV.U32 R7, RZ, RZ, R88 ;  /* 0x000000ffff071224 */ /* 0x000fe200078e0058 */
[----:B------:R0:W-:Y:S01]  /*9ae0*/  STL [R1+0x5a0], R87 ;  /* 0x0005a05701007387 */ /* 0x0001e20000100800 */
[----:B------:R-:W-:-:S03]  /*9af0*/  SHF.R.U64 R19, R5, 0x10, RZ ;  /* 0x0000001005137819 */ /* 0x000fc600000012ff */
[----:B------:R3:W5:Y:S01]  /*9b00*/  @P1 LDG.E.U16 R53, desc[UR20][R6.64] ;  /* 0x0000001406351981 */ /* 0x000762000c1e1500 */
[----:B-1----:R-:W-:-:S04]  /*9b10*/  IADD3 R85, P6, PT, R14, R0, RZ ;  /* 0x000000000e557210 */ /* 0x002fc80007fde0ff */
[----:B0-----:R-:W-:Y:S01]  /*9b20*/  LEA.HI.X.SX32 R87, R8, R3, 0x1, P6 ;  /* 0x0000000308577211 */ /* 0x001fe200030f0eff */
[----:B---3--:R-:W-:Y:S01]  /*9b30*/  IMAD R6, R38, 0x5e, RZ ;  /* 0x0000005e26067824 */ /* 0x008fe200078e02ff */
[----:B------:R-:W-:Y:S02]  /*9b40*/  SHF.R.U64 R7, R5, 0xf, RZ ;  /* 0x0000000f05077819 */ /* 0x000fe400000012ff */
[----:B------:R-:W-:Y:S02]  /*9b50*/  LOP3.LUT P0, RZ, R19, 0x1, RZ, 0xc0, !PT ;  /* 0x0000000113ff7812 */ /* 0x000fe4000780c0ff */
[----:B------:R-:W-:Y:S02]  /*9b60*/  PRMT R51, RZ, 0x7610, R51 ;  /* 0x00007610ff337816 */ /* 0x000fe40000000033 */
[----:B------:R-:W-:Y:S01]  /*9b70*/  LOP3.LUT P1, RZ, R7, 0x1, RZ, 0xc0, !PT ;  /* 0x0000000107ff7812 */ /* 0x000fe2000782c0ff */
[----:B------:R-:W-:Y:S01]  /*9b80*/  @P3 IMAD.MOV.U32 R7, RZ, RZ, R87 ;  /* 0x000000ffff073224 */ /* 0x000fe200078e0057 */
[----:B------:R-:W-:Y:S01]  /*9b90*/  IADD3 R21, P6, PT, R6, R0, RZ ;  /* 0x0000000006157210 */ /* 0x000fe20007fde0ff */
[----:B------:R-:W-:-:S02]  /*9ba0*/  @P3 IMAD.MOV.U32 R6, RZ, RZ, R85 ;  /* 0x000000ffff063224 */ /* 0x000fc400078e0055 */
[C---:B------:R-:W-:Y:S01]  /*9bb0*/  IMAD R8, R38.reuse, 0x2f, RZ ;  /* 0x0000002f26087824 */ /* 0x040fe200078e02ff */
[----:B------:R-:W-:Y:S04]  /*9bc0*/  STL [R1+0x59c], R88 ;  /* 0x00059c5801007387 */ /* 0x000fe80000100800 */
[----:B------:R-:W-:Y:S04]  /*9bd0*/  STL [R1+0x5a8], R85 ;  /* 0x0005a85501007387 */ /* 0x000fe80000100800 */
[----:B------:R0:W5:Y:S04]  /*9be0*/  @P3 LDG.E.U16 R51, desc[UR20][R6.64] ;  /* 0x0000001406333981 */ /* 0x000168000c1e1500 */
[----:B------:R1:W-:Y:S01]  /*9bf0*/  STL [R1+0x5a4], R87 ;  /* 0x0005a45701007387 */ /* 0x0003e20000100800 */
[----:B------:R-:W-:Y:S01]  /*9c00*/  PRMT R27, RZ, 0x7610, R27 ;  /* 0x00007610ff1b7816 */ /* 0x000fe2000000001b */
[----:B0-----:R-:W-:Y:S01]  /*9c10*/  IMAD R6, R38, 0x60, RZ ;  /* 0x0000006026067824 */ /* 0x001fe200078e02ff */
[----:B------:R-:W-:-:S02]  /*9c20*/  SHF.R.U64 R7, R5, 0xe, RZ ;  /* 0x0000000e05077819 */ /* 0x000fc400000012ff */
[-C--:B-1----:R-:W-:Y:S02]  /*9c30*/  LEA.HI.X.SX32 R87, R8, R3.reuse, 0x1, P6 ;  /* 0x0000000308577211 */ /* 0x082fe400030f0eff */
[----:B------:R-:W-:Y:S02]  /*9c40*/  LOP3.LUT P3, RZ, R7, 0x1, RZ, 0xc0, !PT ;  /* 0x0000000107ff7812 */ /* 0x000fe4000786c0ff */
[----:B------:R-:W-:Y:S01]  /*9c50*/  IADD3 R85, P6, PT, R6, R0, RZ ;  /* 0x0000000006557210 */ /* 0x000fe20007fde0ff */
[----:B------:R-:W-:Y:S02]  /*9c60*/  @P0 IMAD.MOV.U32 R6, RZ, RZ, R21 ;  /* 0x000000ffff060224 */ /* 0x000fe400078e0015 */
[----:B------:R-:W-:Y:S01]  /*9c70*/  @P0 IMAD.MOV.U32 R7, RZ, RZ, R87 ;  /* 0x000000ffff070224 */ /* 0x000fe200078e0057 */
[----:B------:R-:W-:Y:S04]  /*9c80*/  STL [R1+0x5b0], R21 ;  /* 0x0005b01501007387 */ /* 0x000fe80000100800 */
[----:B------:R0:W5:Y:S04]  /*9c90*/  @P0 LDG.E.U16 R27, desc[UR20][R6.64] ;  /* 0x00000014061b0981 */ /* 0x000168000c1e1500 */
[----:B------:R1:W-:Y:S01]  /*9ca0*/  STL [R1+0x5ac], R87 ;  /* 0x0005ac5701007387 */ /* 0x0003e20000100800 */
[C---:B0-----:R-:W-:Y:S01]  /*9cb0*/  IMAD R6, R38.reuse, 0x62, RZ ;  /* 0x0000006226067824 */ /* 0x041fe200078e02ff */
[----:B-1----:R-:W-:Y:S01]  /*9cc0*/  LEA.HI.X.SX32 R87, R9, R3, 0x1, P6 ;  /* 0x0000000309577211 */ /* 0x002fe200030f0eff */
[----:B------:R-:W-:-:S03]  /*9cd0*/  IMAD R9, R38, 0x31, RZ ;  /* 0x0000003126097824 */ /* 0x000fc600078e02ff */
[----:B------:R-:W-:Y:S01]  /*9ce0*/  IADD3 R21, P6, PT, R6, R0, RZ ;  /* 0x0000000006157210 */ /* 0x000fe20007fde0ff */
[----:B------:R0:W-:Y:S01]  /*9cf0*/  STL [R1+0x5b8], R85 ;  /* 0x0005b85501007387 */ /* 0x0001e20000100800 */
[----:B------:R-:W-:Y:S01]  /*9d00*/  PRMT R49, RZ, 0x7610, R49 ;  /* 0x00007610ff317816 */ /* 0x000fe20000000031 */
[----:B------:R-:W-:Y:S02]  /*9d10*/  @P1 IMAD.MOV.U32 R6, RZ, RZ, R85 ;  /* 0x000000ffff061224 */ /* 0x000fe400078e0055 */
[----:B------:R-:W-:Y:S01]  /*9d20*/  @P1 IMAD.MOV.U32 R7, RZ, RZ, R87 ;  /* 0x000000ffff071224 */ /* 0x000fe200078e0057 */
[----:B------:R-:W-:Y:S02]  /*9d30*/  SHF.R.U64 R8, R5, 0xd, RZ ;  /* 0x0000000d05087819 */ /* 0x000fe400000012ff */
[----:B------:R-:W-:Y:S02]  /*9d40*/  PRMT R28, RZ, 0x7610, R28 ;  /* 0x00007610ff1c7816 */ /* 0x000fe4000000001c */
[----:B------:R1:W5:Y:S01]  /*9d50*/  @P1 LDG.E.U16 R49, desc[UR20][R6.64] ;  /* 0x0000001406311981 */ /* 0x000362000c1e1500 */
[----:B0-----:R-:W-:Y:S01]  /*9d60*/  LEA.HI.X.SX32 R85, R9, R3, 0x1, P6 ;  /* 0x0000000309557211 */ /* 0x001fe200030f0eff */
[----:B------:R-:W-:Y:S01]  /*9d70*/  IMAD R9, R38, 0x64, RZ ;  /* 0x0000006426097824 */ /* 0x000fe200078e02ff */
[----:B------:R-:W-:Y:S01]  /*9d80*/  LOP3.LUT P0, RZ, R8, 0x1, RZ, 0xc0, !PT ;  /* 0x0000000108ff7812 */ /* 0x000fe2000780c0ff */
[----:B------:R0:W-:Y:S01]  /*9d90*/  STL [R1+0x5b4], R87 ;  /* 0x0005b45701007387 */ /* 0x0001e20000100800 */
[----:B------:R-:W-:Y:S01]  /*9da0*/  SHF.R.U64 R8, R5, 0xc, RZ ;  /* 0x0000000c05087819 */ /* 0x000fe200000012ff */
[----:B-1----:R-:W-:-:S02]  /*9db0*/  @P3 IMAD.MOV.U32 R6, RZ, RZ, R21 ;  /* 0x000000ffff063224 */ /* 0x002fc400078e0015 */
[----:B------:R-:W-:Y:S01]  /*9dc0*/  @P3 IMAD.MOV.U32 R7, RZ, RZ, R85 ;  /* 0x000000ffff073224 */ /* 0x000fe200078e0055 */
[----:B0-----:R-:W-:-:S04]  /*9dd0*/  IADD3 R87, P6, PT, R9, R0, RZ ;  /* 0x0000000009577210 */ /* 0x001fc80007fde0ff */
[----:B------:R0:W5:Y:S01]  /*9de0*/  @P3 LDG.E.U16 R28, desc[UR20][R6.64] ;  /* 0x00000014061c3981 */ /* 0x000162000c1e1500 */
[----:B------:R-:W-:Y:S02]  /*9df0*/  LOP3.LUT P1, RZ, R8, 0x1, RZ, 0xc0, !PT ;  /* 0x0000000108ff7812 */ /* 0x000fe4000782c0ff */
[----:B------:R-:W-:Y:S01]  /*9e00*/  LEA.HI.X.SX32 R10, R10, R3, 0x1, P6 ;  /* 0x000000030a0a7211 */ /* 0x000fe200030f0eff */
[----:B------:R1:W-:Y:S01]  /*9e10*/  STL [R1+0x5c0], R21 ;  /* 0x0005c01501007387 */ /* 0x0003e20000100800 */
[C---:B0-----:R-:W-:Y:S02]  /*9e20*/  IMAD R7, R38.reuse, 0x66, RZ ;  /* 0x0000006626077824 */ /* 0x041fe400078e02ff */
[----:B------:R-:W-:-:S03]  /*9e30*/  IMAD R6, R38, 0x33, RZ ;  /* 0x0000003326067824 */ /* 0x000fc600078e02ff */
[----:B-1----:R-:W-:Y:S01]  /*9e40*/  IADD3 R21, P6, PT, R7, R0, RZ ;  /* 0x0000000007157210 */ /* 0x002fe20007fde0ff */
[----:B------:R0:W-:Y:S01]  /*9e50*/  STL [R1+0x5bc], R85 ;  /* 0x0005bc5501007387 */ /* 0x0001e20000100800 */
[----:B------:R-:W-:Y:S01]  /*9e60*/  SHF.R.U64 R8, R5, 0xb, RZ ;  /* 0x0000000b05087819 */ /* 0x000fe200000012ff */
[----:B------:R-:W-:Y:S01]  /*9e70*/  @P0 IMAD.MOV.U32 R7, RZ, RZ, R10 ;  /* 0x000000ffff070224 */ /* 0x000fe200078e000a */
[----:B------:R-:W-:Y:S02]  /*9e80*/  PRMT R48, RZ, 0x7610, R48 ;  /* 0x00007610ff307816 */ /* 0x000fe40000000030 */
[----:B------:R-:W-:Y:S02]  /*9e90*/  LOP3.LUT P3, RZ, R8, 0x1, RZ, 0xc0, !PT ;  /* 0x0000000108ff7812 */ /* 0x000fe4000786c0ff */
[----:B0-----:R-:W-:Y:S01]  /*9ea0*/  LEA.HI.X.SX32 R85, R6, R3, 0x1, P6 ;  /* 0x0000000306557211 */ /* 0x001fe200030f0eff */
[----:B------:R-:W-:Y:S01]  /*9eb0*/  @P0 IMAD.MOV.U32 R6, RZ, RZ, R87 ;  /* 0x000000ffff060224 */ /* 0x000fe200078e0057 */
[----:B------:R-:W-:Y:S01]  /*9ec0*/  PRMT R29, RZ, 0x7610, R29 ;  /* 0x00007610ff1d7816 */ /* 0x000fe2000000001d */
[----:B------:R-:W-:Y:S01]  /*9ed0*/  IMAD R8, R38, 0x68, RZ ;  /* 0x0000006826087824 */ /* 0x000fe200078e02ff */
[----:B------:R-:W-:Y:S04]  /*9ee0*/  STL [R1+0x5c8], R87 ;  /* 0x0005c85701007387 */ /* 0x000fe80000100800 */
[----:B------:R0:W5:Y:S04]  /*9ef0*/  @P0 LDG.E.U16 R48, desc[UR20][R6.64] ;  /* 0x0000001406300981 */ /* 0x000168000c1e1500 */
[----:B------:R1:W-:Y:S01]  /*9f00*/  STL [R1+0x5c4], R10 ;  /* 0x0005c40a01007387 */ /* 0x0003e20000100800 */
[----:B0-----:R-:W-:-:S02]  /*9f10*/  @P1 IMAD.MOV.U32 R6, RZ, RZ, R21 ;  /* 0x000000ffff061224 */ /* 0x001fc400078e0015 */
[----:B------:R-:W-:Y:S01]  /*9f20*/  @P1 IMAD.MOV.U32 R7, RZ, RZ, R85 ;  /* 0x000000ffff071224 */ /* 0x000fe200078e0055 */
[----:B-1----:R-:W-:Y:S02]  /*9f30*/  IADD3 R10, P6, PT, R8, R0, RZ ;  /* 0x00000000080a7210 */ /* 0x002fe40007fde0ff */
[----:B------:R-:W-:Y:S02]  /*9f40*/  SHF.R.U64 R9, R5, 0xa, RZ ;  /* 0x0000000a05097819 */ /* 0x000fe400000012ff */
[----:B------:R0:W5:Y:S01]  /*9f50*/  @P1 LDG.E.U16 R29, desc[UR20][R6.64] ;  /* 0x00000014061d1981 */ /* 0x000162000c1e1500 */
[----:B------:R-:W-:Y:S02]  /*9f60*/  LEA.HI.X.SX32 R11, R11, R3, 0x1, P6 ;  /* 0x000000030b0b7211 */ /* 0x000fe400030f0eff */
[----:B------:R-:W-:Y:S02]  /*9f70*/  LOP3.LUT P0, RZ, R9, 0x1, RZ, 0xc0, !PT ;  /* 0x0000000109ff7812 */ /* 0x000fe4000780c0ff */
[----:B------:R-:W-:Y:S01]  /*9f80*/  PRMT R47, RZ, 0x7610, R47 ;  /* 0x00007610ff2f7816 */ /* 0x000fe2000000002f */
[C---:B0-----:R-:W-:Y:S01]  /*9f90*/  IMAD R6, R38.reuse, 0x6a, RZ ;  /* 0x0000006a26067824 */ /* 0x041fe200078e02ff */
[----:B------:R-:W-:Y:S01]  /*9fa0*/  SHF.R.U64 R7, R5, 0x9, RZ ;  /* 0x0000000905077819 */ /* 0x000fe200000012ff */
[----:B------:R-:W-:-:S03]  /*9fb0*/  IMAD R8, R38, 0x35, RZ ;  /* 0x0000003526087824 */ /* 0x000fc600078e02ff */
[----:B------:R-:W-:Y:S01]  /*9fc0*/  LOP3.LUT P1, RZ, R7, 0x1, RZ, 0xc0, !PT ;  /* 0x0000000107ff7812 */ /* 0x000fe2000782c0ff */
[----:B------:R-:W-:Y:S01]  /*9fd0*/  @P3 IMAD.MOV.U32 R7, RZ, RZ, R11 ;  /* 0x000000ffff073224 */ /* 0x000fe200078e000b */
[----:B------:R-:W-:Y:S01]  /*9fe0*/  IADD3 R9, P6, PT, R6, R0, RZ ;  /* 0x0000000006097210 */ /* 0x000fe20007fde0ff */
[----:B------:R-:W-:Y:S01]  /*9ff0*/  @P3 IMAD.MOV.U32 R6, RZ, RZ, R10 ;  /* 0x000000ffff063224 */ /* 0x000fe200078e000a */
[----:B------:R-:W-:Y:S04]  /*a000*/  STL [R1+0x5d0], R21 ;  /* 0x0005d01501007387 */ /* 0x000fe80000100800 */
[----:B------:R-:W-:Y:S04]  /*a010*/  STL [R1+0x5cc], R85 ;  /* 0x0005cc5501007387 */ /* 0x000fe80000100800 */
[----:B------:R0:W5:Y:S04]  /*a020*/  @P3 LDG.E.U16 R47, desc[UR20][R6.64] ;  /* 0x00000014062f3981 */ /* 0x000168000c1e1500 */
[----:B------:R1:W-:Y:S01]  /*a030*/  STL [R1+0x5d8], R10 ;  /* 0x0005d80a01007387 */ /* 0x0003e20000100800 */
[----:B------:R-:W-:Y:S01]  /*a040*/  PRMT R30, RZ, 0x7610, R30 ;  /* 0x00007610ff1e7816 */ /* 0x000fe2000000001e */
[----:B0-----:R-:W-:Y:S01]  /*a050*/  IMAD R6, R38, 0x6c, RZ ;  /* 0x0000006c26067824 */ /* 0x001fe200078e02ff */
[----:B------:R-:W-:-:S02]  /*a060*/  SHF.R.U64 R7, R5, 0x8, RZ ;  /* 0x0000000805077819 */ /* 0x000fc400000012ff */
[----:B-1----:R-:W-:Y:S01]  /*a070*/  LEA.HI.X.SX32 R10, R8, R3, 0x1, P6 ;  /* 0x00000003080a7211 */ /* 0x002fe200030f0eff */
[----:B------:R0:W-:Y:S01]  /*a080*/  STL [R1+0x5d4], R11 ;  /* 0x0005d40b01007387 */ /* 0x0001e20000100800 */
[----:B------:R-:W-:-:S03]  /*a090*/  LOP3.LUT P3, RZ, R7, 0x1, RZ, 0xc0, !PT ;  /* 0x0000000107ff7812 */ /* 0x000fc6000786c0ff */
[----:B------:R-:W-:Y:S01]  /*a0a0*/  @P0 IMAD.MOV.U32 R7, RZ, RZ, R10 ;  /* 0x000000ffff070224 */ /* 0x000fe200078e000a */
[----:B0-----:R-:W-:Y:S01]  /*a0b0*/  IADD3 R11, P6, PT, R6, R0, RZ ;  /* 0x00000000060b7210 */ /* 0x001fe20007fde0ff */
[----:B------:R-:W-:Y:S01]  /*a0c0*/  @P0 IMAD.MOV.U32 R6, RZ, RZ, R9 ;  /* 0x000000ffff060224 */ /* 0x000fe200078e0009 */
[----:B------:R0:W-:Y:S04]  /*a0d0*/  STL [R1+0x5e0], R9 ;  /* 0x0005e00901007387 */ /* 0x0001e80000100800 */
[----:B------:R1:W5:Y:S01]  /*a0e0*/  @P0 LDG.E.U16 R30, desc[UR20][R6.64] ;  /* 0x00000014061e0981 */ /* 0x000362000c1e1500 */
[----:B------:R-:W-:-:S03]  /*a0f0*/  LEA.HI.X.SX32 R21, R12, R3, 0x1, P6 ;  /* 0x000000030c157211 */ /* 0x000fc600030f0eff */
[----:B------:R3:W-:Y:S01]  /*a100*/  STL [R1+0x5dc], R10 ;  /* 0x0005dc0a01007387 */ /* 0x0007e20000100800 */
[C---:B0-----:R-:W-:Y:S02]  /*a110*/  IMAD R9, R38.reuse, 0x37, RZ ;  /* 0x0000003726097824 */ /* 0x041fe400078e02ff */
[----:B-1----:R-:W-:Y:S01]  /*a120*/  IMAD R6, R38, 0x6e, RZ ;  /* 0x0000006e26067824 */ /* 0x002fe200078e02ff */
[----:B------:R-:W-:Y:S01]  /*a130*/  PRMT R46, RZ, 0x7610, R46 ;  /* 0x00007610ff2e7816 */ /* 0x000fe2000000002e */
[----:B------:R0:W-:Y:S03]  /*a140*/  STL [R1+0x5e8], R11 ;  /* 0x0005e80b01007387 */ /* 0x0001e60000100800 */
[----:B---3--:R-:W-:Y:S01]  /*a150*/  IADD3 R10, P6, PT, R6, R0, RZ ;  /* 0x00000000060a7210 */ /* 0x008fe20007fde0ff */
[----:B------:R-:W-:Y:S02]  /*a160*/  @P1 IMAD.MOV.U32 R6, RZ, RZ, R11 ;  /* 0x000000ffff061224 */ /* 0x000fe400078e000b */
[----:B------:R-:W-:Y:S01]  /*a170*/  @P1 IMAD.MOV.U32 R7, RZ, RZ, R21 ;  /* 0x000000ffff071224 */ /* 0x000fe200078e0015 */
[----:B0-----:R-:W-:-:S04]  /*a180*/  LEA.HI.X.SX32 R11, R9, R3, 0x1, P6 ;  /* 0x00000003090b7211 */ /* 0x001fc800030f0eff */
[----:B------:R0:W5:Y:S01]  /*a190*/  @P1 LDG.E.U16 R46, desc[UR20][R6.64] ;  /* 0x00000014062e1981 */ /* 0x000162000c1e1500 */
[C---:B------:R-:W-:Y:S02]  /*a1a0*/  SHF.R.U64 R8, R5.reuse, 0x7, RZ ;  /* 0x0000000705087819 */ /* 0x040fe400000012ff */
[----:B------:R-:W-:Y:S01]  /*a1b0*/  PRMT R31, RZ, 0x7610, R31 ;  /* 0x00007610ff1f7816 */ /* 0x000fe2000000001f */
[----:B------:R-:W-:Y:S01]  /*a1c0*/  IMAD R9, R38, 0x70, RZ ;  /* 0x0000007026097824 */ /* 0x000fe200078e02ff */
[----:B------:R-:W-:Y:S01]  /*a1d0*/  LOP3.LUT P0, RZ, R8, 0x1, RZ, 0xc0, !PT ;  /* 0x0000000108ff7812 */ /* 0x000fe2000780c0ff */
[----:B------:R-:W-:Y:S01]  /*a1e0*/  STL [R1+0x5e4], R21 ;  /* 0x0005e41501007387 */ /* 0x000fe20000100800 */
[----:B0-----:R-:W-:Y:S02]  /*a1f0*/  @P3 IMAD.MOV.U32 R6, RZ, RZ, R10 ;  /* 0x000000ffff063224 */ /* 0x001fe400078e000a */
[----:B------:R-:W-:Y:S01]  /*a200*/  @P3 IMAD.MOV.U32 R7, RZ, RZ, R11 ;  /* 0x000000ffff073224 */ /* 0x000fe200078e000b */
[----:B------:R-:W-:Y:S01]  /*a210*/  SHF.R.U64 R8, R5, 0x6, RZ ;  /* 0x0000000605087819 */ /* 0x000fe200000012ff */
[----:B------:R0:W-:Y:S04]  /*a220*/  STL [R1+0x5f0], R10 ;  /* 0x0005f00a01007387 */ /* 0x0001e80000100800 */
[----:B------:R1:W5:Y:S01]  /*a230*/  @P3 LDG.E.U16 R31, desc[UR20][R6.64] ;  /* 0x00000014061f3981 */ /* 0x000362000c1e1500 */
[----:B------:R-:W-:-:S02]  /*a240*/  LOP3.LUT P1, RZ, R8, 0x1, RZ, 0xc0, !PT ;  /* 0x0000000108ff7812 */ /* 0x000fc4000782c0ff */
[-C--:B0-----:R-:W-:Y:S01]  /*a250*/  IADD3 R10, P6, PT, R9, R0.reuse, RZ ;  /* 0x00000000090a7210 */ /* 0x081fe20007fde0ff */
[C---:B-1----:R-:W-:Y:S01]  /*a260*/  IMAD R6, R38.reuse, 0x72, RZ ;  /* 0x0000007226067824 */ /* 0x042fe200078e02ff */
[----:B------:R0:W-:Y:S01]  /*a270*/  STL [R1+0x5ec], R11 ;  /* 0x0005ec0b01007387 */ /* 0x0001e20000100800 */
[----:B------:R-:W-:Y:S01]  /*a280*/  IMAD R7, R38, 0x39, RZ ;  /* 0x0000003926077824 */ /* 0x000fe200078e02ff */
[----:B------:R-:W-:Y:S02]  /*a290*/  LEA.HI.X.SX32 R85, R13, R3, 0x1, P6 ;  /* 0x000000030d557211 */ /* 0x000fe400030f0eff */
[----:B------:R-:W-:Y:S02]  /*a2a0*/  PRMT R45, RZ, 0x7610, R45 ;  /* 0x00007610ff2d7816 */ /* 0x000fe4000000002d */
[----:B0-----:R-:W-:Y:S01]  /*a2b0*/  IADD3 R11, P6, PT, R6, R0, RZ ;  /* 0x00000000060b7210 */ /* 0x001fe20007fde0ff */
[----:B------:R-:W-:Y:S01]  /*a2c0*/  @P0 IMAD.MOV.U32 R6, RZ, RZ, R10 ;  /* 0x000000ffff060224 */ /* 0x000fe200078e000a */
[----:B------:R-:W-:-:S02]  /*a2d0*/  SHF.R.U64 R8, R5, 0x5, RZ ;  /* 0x0000000505087819 */ /* 0x000fc400000012ff */
[----:B------:R-:W-:Y:S01]  /*a2e0*/  LEA.HI.X.SX32 R21, R7, R3, 0x1, P6 ;  /* 0x0000000307157211 */ /* 0x000fe200030f0eff */
[----:B------:R-:W-:Y:S01]  /*a2f0*/  @P0 IMAD.MOV.U32 R7, RZ, RZ, R85 ;  /* 0x000000ffff070224 */ /* 0x000fe200078e0055 */
[----:B------:R-:W-:Y:S01]  /*a300*/  LOP3.LUT P3, RZ, R8, 0x1, RZ, 0xc0, !PT ;  /* 0x0000000108ff7812 */ /* 0x000fe2000786c0ff */
[----:B------:R-:W-:Y:S01]  /*a310*/  IMAD R9, R38, 0x74, RZ ;  /* 0x0000007426097824 */ /* 0x000fe200078e02ff */
[----:B------:R-:W-:Y:S02]  /*a320*/  PRMT R32, RZ, 0x7610, R32 ;  /* 0x00007610ff207816 */ /* 0x000fe40000000020 */
[----:B------:R0:W5:Y:S04]  /*a330*/  @P0 LDG.E.U16 R45, desc[UR20][R6.64] ;  /* 0x00000014062d0981 */ /* 0x000168000c1e1500 */
[----:B------:R1:W-:Y:S01]  /*a340*/  STL [R1+0x5f8], R10 ;  /* 0x0005f80a01007387 */ /* 0x0003e20000100800 */
[----:B0-----:R-:W-:-:S02]  /*a350*/  @P1 IMAD.MOV.U32 R6, RZ, RZ, R11 ;  /* 0x000000ffff061224 */ /* 0x001fc400078e000b */
[----:B------:R-:W-:Y:S01]  /*a360*/  @P1 IMAD.MOV.U32 R7, RZ, RZ, R21 ;  /* 0x000000ffff071224 */ /* 0x000fe200078e0015 */
[----:B-1----:R-:W-:Y:S01]  /*a370*/  IADD3 R10, P6, PT, R9, R0, RZ ;  /* 0x00000000090a7210 */ /* 0x002fe20007fde0ff */
        /* <DEDUP_REMOVED lines=13> */
[----:B------:R-:W-:Y:S01]  /*a450*/  IMAD R8, R38, 0x3b, RZ ;  /* 0x0000003b26087824 */ /* 0x000fe200078e02ff */
[----:B------:R-:W-:Y:S04]  /*a460*/  STL [R1+0x5fc], R21 ;  /* 0x0005fc1501007387 */ /* 0x000fe80000100800 */
[----:B------:R0:W-:Y:S04]  /*a470*/  STL [R1+0x608], R10 ;  /* 0x0006080a01007387 */ /* 0x0001e80000100800 */
[----:B------:R1:W5:Y:S01]  /*a480*/  @P3 LDG.E.U16 R44, desc[UR20][R6.64] ;  /* 0x00000014062c3981 */ /* 0x000362000c1e1500 */
[----:B------:R-:W-:-:S02]  /*a490*/  PRMT R33, RZ, 0x7610, R33 ;  /* 0x00007610ff217816 */ /* 0x000fc40000000021 */
[----:B0-----:R-:W-:Y:S02]  /*a4a0*/  LEA.HI.X.SX32 R10, R8, R3, 0x1, P6 ;  /* 0x00000003080a7211 */ /* 0x001fe400030f0eff */
[----:B-1----:R-:W-:-:S03]  /*a4b0*/  SHF.R.U64 R6, R5, 0x2, RZ ;  /* 0x0000000205067819 */ /* 0x002fc600000012ff */
[----:B------:R-:W-:Y:S01]  /*a4c0*/  @P0 IMAD.MOV.U32 R7, RZ, RZ, R10 ;  /* 0x000000ffff070224 */ /* 0x000fe200078e000a */
[----:B------:R-:W-:Y:S01]  /*a4d0*/  LOP3.LUT P3, RZ, R6, 0x1, RZ, 0xc0, !PT ;  /* 0x0000000106ff7812 */ /* 0x000fe2000786c0ff */
[----:B------:R-:W-:Y:S01]  /*a4e0*/  @P0 IMAD.MOV.U32 R6, RZ, RZ, R9 ;  /* 0x000000ffff060224 */ /* 0x000fe200078e0009 */
[----:B------:R-:W-:Y:S01]  /*a4f0*/  SHF.R.U64 R5, R5, 0x1, RZ ;  /* 0x0000000105057819 */ /* 0x000fe200000012ff */
[C---:B------:R-:W-:Y:S01]  /*a500*/  IMAD R8, R38.reuse, 0x78, RZ ;  /* 0x0000007826087824 */ /* 0x040fe200078e02ff */
[----:B------:R0:W-:Y:S04]  /*a510*/  STL [R1+0x604], R11 ;  /* 0x0006040b01007387 */ /* 0x0001e80000100800 */
[----:B------:R1:W5:Y:S01]  /*a520*/  @P0 LDG.E.U16 R33, desc[UR20][R6.64] ;  /* 0x0000001406210981 */ /* 0x000362000c1e1500 */
[----:B------:R-:W-:Y:S01]  /*a530*/  LOP3.LUT P0, RZ, R5, 0x1, RZ, 0xc0, !PT ;  /* 0x0000000105ff7812 */ /* 0x000fe2000780c0ff */
[----:B------:R-:W-:Y:S01]  /*a540*/  IMAD R5, R38, 0x7a, RZ ;  /* 0x0000007a26057824 */ /* 0x000fe200078e02ff */
[-C--:B0-----:R-:W-:Y:S01]  /*a550*/  IADD3 R11, P6, PT, R8, R0.reuse, RZ ;  /* 0x00000000080b7210 */ /* 0x081fe20007fde0ff */
[----:B------:R0:W-:Y:S03]  /*a560*/  STL [R1+0x610], R9 ;  /* 0x0006100901007387 */ /* 0x0001e60000100800 */
[----:B------:R-:W-:Y:S01]  /*a570*/  LEA.HI.X.SX32 R21, R16, R3, 0x1, P6 ;  /* 0x0000000310157211 */ /* 0x000fe200030f0eff */
[----:B------:R3:W-:Y:S01]  /*a580*/  STL [R1+0x60c], R10 ;  /* 0x00060c0a01007387 */ /* 0x0007e20000100800 */
[----:B------:R-:W-:Y:S01]  /*a590*/  IADD3 R85, P6, PT, R5, R0, RZ ;  /* 0x0000000005557210 */ /* 0x000fe20007fde0ff */
[----:B-1----:R-:W-:Y:S01]  /*a5a0*/  @P1 IMAD.MOV.U32 R6, RZ, RZ, R11 ;  /* 0x000000ffff061224 */ /* 0x002fe200078e000b */
[----:B------:R-:W-:Y:S01]  /*a5b0*/  PRMT R43, RZ, 0x7610, R43 ;  /* 0x00007610ff2b7816 */ /* 0x000fe2000000002b */
[----:B0-----:R-:W-:-:S02]  /*a5c0*/  IMAD R9, R38, 0x3d, RZ ;  /* 0x0000003d26097824 */ /* 0x001fc400078e02ff */
[----:B------:R-:W-:Y:S02]  /*a5d0*/  @P1 IMAD.MOV.U32 R7, RZ, RZ, R21 ;  /* 0x000000ffff071224 */ /* 0x000fe400078e0015 */
[----:B---3--:R-:W-:Y:S01]  /*a5e0*/  IMAD R10, R38, 0x7c, RZ ;  /* 0x0000007c260a7824 */ /* 0x008fe200078e02ff */
[----:B------:R-:W-:Y:S01]  /*a5f0*/  LEA.HI.X.SX32 R5, R9, R3, 0x1, P6 ;  /* 0x0000000309057211 */ /* 0x000fe200030f0eff */
[----:B------:R0:W-:Y:S01]  /*a600*/  STL [R1+0x618], R11 ;  /* 0x0006180b01007387 */ /* 0x0001e20000100800 */
[----:B------:R-:W-:-:S03]  /*a610*/  PRMT R34, RZ, 0x7610, R34 ;  /* 0x00007610ff227816 */ /* 0x000fc60000000022 */
[----:B------:R1:W5:Y:S01]  /*a620*/  @P1 LDG.E.U16 R43, desc[UR20][R6.64] ;  /* 0x00000014062b1981 */ /* 0x000362000c1e1500 */
[----:B0-----:R-:W-:-:S03]  /*a630*/  IADD3 R11, P6, PT, R10, R0, RZ ;  /* 0x000000000a0b7210 */ /* 0x001fc60007fde0ff */
[----:B------:R0:W-:Y:S01]  /*a640*/  STL [R1+0x614], R21 ;  /* 0x0006141501007387 */ /* 0x0001e20000100800 */
[----:B-1----:R-:W-:Y:S02]  /*a650*/  @P3 IMAD.MOV.U32 R6, RZ, RZ, R85 ;  /* 0x000000ffff063224 */ /* 0x002fe400078e0055 */
[----:B------:R-:W-:Y:S01]  /*a660*/  @P3 IMAD.MOV.U32 R7, RZ, RZ, R5 ;  /* 0x000000ffff073224 */ /* 0x000fe200078e0005 */
[----:B------:R-:W-:Y:S02]  /*a670*/  PRMT R42, RZ, 0x7610, R42 ;  /* 0x00007610ff2a7816 */ /* 0x000fe4000000002a */
[----:B0-----:R-:W-:Y:S01]  /*a680*/  LEA.HI.X.SX32 R21, R17, R3, 0x1, P6 ;  /* 0x0000000311157211 */ /* 0x001fe200030f0eff */
[----:B------:R-:W-:Y:S01]  /*a690*/  VIADD R8, R4, 0xfffffff0 ;  /* 0xfffffff004087836 */ /* 0x000fe20000000000 */
[----:B------:R0:W5:Y:S04]  /*a6a0*/  @P3 LDG.E.U16 R34, desc[UR20][R6.64] ;  /* 0x0000001406223981 */ /* 0x000168000c1e1500 */
[----:B------:R-:W-:Y:S01]  /*a6b0*/  STL [R1+0x620], R85 ;  /* 0x0006205501007387 */ /* 0x000fe20000100800 */
[----:B------:R-:W-:-:S03]  /*a6c0*/  ISETP.GE.U32.AND P1, PT, R8, 0x7fffffb1, PT ;  /* 0x7fffffb10800780c */ /* 0x000fc60003f26070 */
[----:B------:R1:W-:Y:S01]  /*a6d0*/  STL [R1+0x61c], R5 ;  /* 0x00061c0501007387 */ /* 0x0003e20000100800 */
[----:B0-----:R-:W-:Y:S02]  /*a6e0*/  @P0 IMAD.MOV.U32 R6, RZ, RZ, R11 ;  /* 0x000000ffff060224 */ /* 0x001fe400078e000b */
[----:B------:R-:W-:Y:S01]  /*a6f0*/  @P0 IMAD.MOV.U32 R7, RZ, RZ, R21 ;  /* 0x000000ffff070224 */ /* 0x000fe200078e0015 */
[----:B------:R0:W-:Y:S01]  /*a700*/  STL [R1+0x628], R11 ;  /* 0x0006280b01007387 */ /* 0x0001e20000100800 */
[----:B------:R-:W-:-:S03]  /*a710*/  VIADD R8, R4, 0xfffffff1 ;  /* 0xfffffff104087836 */ /* 0x000fc60000000000 */
[----:B------:R3:W5:Y:S01]  /*a720*/  @P0 LDG.E.U16 R42, desc[UR20][R6.64] ;  /* 0x00000014062a0981 */ /* 0x000762000c1e1500 */
[----:B-1----:R-:W-:Y:S01]  /*a730*/  IMAD R5, R38, 0x7e, RZ ;  /* 0x0000007e26057824 */ /* 0x002fe200078e02ff */
[----:B------:R-:W-:-:S04]  /*a740*/  ISETP.GE.U32.AND P3, PT, R8, 0x7fffffb2, PT ;  /* 0x7fffffb20800780c */ /* 0x000fc80003f66070 */
[-C--:B0-----:R-:W-:Y:S01]  /*a750*/  IADD3 R11, P0, PT, R5, R0.reuse, RZ ;  /* 0x00000000050b7210 */ /* 0x081fe20007f1e0ff */
[C---:B---3--:R-:W-:Y:S01]  /*a760*/  IMAD R6, R38.reuse, 0x3f, RZ ;  /* 0x0000003f26067824 */ /* 0x048fe200078e02ff */
[----:B------:R0:W-:Y:S01]  /*a770*/  STL [R1+0x624], R21 ;  /* 0x0006241501007387 */ /* 0x0001e20000100800 */
[----:B------:R-:W-:Y:S01]  /*a780*/  IMAD R7, R38, 0xf, RZ ;  /* 0x0000000f26077824 */ /* 0x000fe200078e02ff */
[----:B------:R-:W-:Y:S02]  /*a790*/  IADD3 R8, P6, PT, R18, R0, RZ ;  /* 0x0000000012087210 */ /* 0x000fe40007fde0ff */
[----:B------:R-:W-:Y:S02]  /*a7a0*/  PRMT R35, RZ, 0x7610, R35 ;  /* 0x00007610ff237816 */ /* 0x000fe40000000023 */
[-C--:B------:R-:W-:Y:S02]  /*a7b0*/  LEA.HI.X.SX32 R9, R7, R3.reuse, 0x1, P6 ;  /* 0x0000000307097211 */ /* 0x080fe400030f0eff */
[----:B0-----:R-:W-:Y:S01]  /*a7c0*/  LEA.HI.X.SX32 R21, R6, R3, 0x1, P0 ;  /* 0x0000000306157211 */ /* 0x001fe200000f0eff */
[----:B------:R-:W-:-:S04]  /*a7d0*/  @!P4 IMAD.MOV.U32 R6, RZ, RZ, R11 ;  /* 0x000000ffff06c224 */ /* 0x000fc800078e000b */
[----:B------:R-:W-:Y:S01]  /*a7e0*/  @!P4 IMAD.MOV.U32 R7, RZ, RZ, R21 ;  /* 0x000000ffff07c224 */ /* 0x000fe200078e0015 */
[----:B------:R-:W-:-:S04]  /*a7f0*/  PRMT R19, RZ, 0x7610, R19 ;  /* 0x00007610ff137816 */ /* 0x000fc80000000013 */
[----:B------:R0:W5:Y:S01]  /*a800*/  @!P4 LDG.E.U16 R35, desc[UR20][R6.64] ;  /* 0x000000140623c981 */ /* 0x000162000c1e1500 */
[----:B------:R-:W-:-:S03]  /*a810*/  VIADD R5, R4, 0xfffffff2 ;  /* 0xfffffff204057836 */ /* 0x000fc60000000000 */
[----:B------:R-:W-:Y:S01]  /*a820*/  STL [R1+0x630], R11 ;  /* 0x0006300b01007387 */ /* 0x000fe20000100800 */
[----:B0-----:R-:W-:Y:S02]  /*a830*/  @!P1 IMAD.MOV.U32 R6, RZ, RZ, R8 ;  /* 0x000000ffff069224 */ /* 0x001fe400078e0008 */
[----:B------:R-:W-:Y:S01]  /*a840*/  @!P1 IMAD.MOV.U32 R7, RZ, RZ, R9 ;  /* 0x000000ffff079224 */ /* 0x000fe200078e0009 */
[----:B------:R0:W-:Y:S01]  /*a850*/  STL [R1+0x4ac], R8 ;  /* 0x0004ac0801007387 */ /* 0x0001e20000100800 */
[----:B------:R-:W-:-:S03]  /*a860*/  ISETP.GE.U32.AND P0, PT, R5, 0x7fffffb3, PT ;  /* 0x7fffffb30500780c */ /* 0x000fc60003f06070 */
[----:B------:R1:W5:Y:S01]  /*a870*/  @!P1 LDG.E.U16 R19, desc[UR20][R6.64] ;  /* 0x0000001406139981 */ /* 0x000362000c1e1500 */
[----:B------:R-:W-:Y:S01]  /*a880*/  IADD3 R20, P1, PT, R20, R0, RZ ;  /* 0x0000000014147210 */ /* 0x000fe20007f3e0ff */
[C---:B0-----:R-:W-:Y:S02]  /*a890*/  IMAD R8, R38.reuse, 0xe, RZ ;  /* 0x0000000e26087824 */ /* 0x041fe400078e02ff */
[----:B------:R0:W-:Y:S01]  /*a8a0*/  STL [R1+0x62c], R21 ;  /* 0x00062c1501007387 */ /* 0x0001e20000100800 */
[----:B-1----:R-:W-:-:S03]  /*a8b0*/  IMAD R6, R38, 0xd, RZ ;  /* 0x0000000d26067824 */ /* 0x002fc600078e02ff */
[----:B------:R1:W-:Y:S01]  /*a8c0*/  STL [R1+0x4a8], R9 ;  /* 0x0004a80901007387 */ /* 0x0003e20000100800 */
[----:B------:R-:W-:Y:S02]  /*a8d0*/  PRMT R18, RZ, 0x7610, R18 ;  /* 0x00007610ff127816 */ /* 0x000fe40000000012 */
[----:B0-----:R-:W-:Y:S02]  /*a8e0*/  LEA.HI.X.SX32 R21, R8, R3, 0x1, P1 ;  /* 0x0000000308157211 */ /* 0x001fe400008f0eff */
[----:B-1----:R-:W-:-:S03]  /*a8f0*/  IADD3 R9, P6, PT, R36, R0, RZ ;  /* 0x0000000024097210 */ /* 0x002fc60007fde0ff */
[----:B------:R-:W-:Y:S01]  /*a900*/  @!P3 IMAD.MOV.U32 R7, RZ, RZ, R21 ;  /* 0x000000ffff07b224 */ /* 0x000fe200078e0015 */
[----:B------:R-:W-:Y:S01]  /*a910*/  LEA.HI.X.SX32 R11, R6, R3, 0x1, P6 ;  /* 0x00000003060b7211 */ /* 0x000fe200030f0eff */
[----:B------:R-:W-:Y:S02]  /*a920*/  @!P3 IMAD.MOV.U32 R6, RZ, RZ, R20 ;  /* 0x000000ffff06b224 */ /* 0x000fe400078e0014 */
[C---:B------:R-:W-:Y:S01]  /*a930*/  VIADD R5, R4.reuse, 0xfffffff3 ;  /* 0xfffffff304057836 */ /* 0x040fe20000000000 */
[----:B------:R-:W-:Y:S02]  /*a940*/  PRMT R16, RZ, 0x7610, R16 ;  /* 0x00007610ff107816 */ /* 0x000fe40000000010 */
[----:B------:R0:W5:Y:S02]  /*a950*/  @!P3 LDG.E.U16 R18, desc[UR20][R6.64] ;  /* 0x000000140612b981 */ /* 0x000164000c1e1500 */
[----:B------:R-:W-:Y:S01]  /*a960*/  ISETP.GE.U32.AND P4, PT, R5, 0x7fffffb4, PT ;  /* 0x7fffffb40500780c */ /* 0x000fe20003f86070 */
[----:B------:R-:W-:Y:S01]  /*a970*/  VIADD R5, R4, 0xfffffff4 ;  /* 0xfffffff404057836 */ /* 0x000fe20000000000 */
[----:B------:R1:W-:Y:S01]  /*a980*/  STL [R1+0x4a4], R20 ;  /* 0x0004a41401007387 */ /* 0x0003e20000100800 */
[----:B0-----:R-:W-:-:S02]  /*a990*/  @!P0 IMAD.MOV.U32 R6, RZ, RZ, R9 ;  /* 0x000000ffff068224 */ /* 0x001fc400078e0009 */
[----:B------:R-:W-:Y:S01]  /*a9a0*/  @!P0 IMAD.MOV.U32 R7, RZ, RZ, R11 ;  /* 0x000000ffff078224 */ /* 0x000fe200078e000b */
[----:B------:R0:W-:Y:S01]  /*a9b0*/  STL [R1+0x49c], R9 ;  /* 0x00049c0901007387 */ /* 0x0001e20000100800 */
[----:B-1----:R-:W-:-:S03]  /*a9c0*/  IMAD R20, R38, 0xc, RZ ;  /* 0x0000000c26147824 */ /* 0x002fc600078e02ff */
[----:B------:R1:W-:Y:S01]  /*a9d0*/  STL [R1+0x4a0], R21 ;  /* 0x0004a01501007387 */ /* 0x0003e20000100800 */
[----:B------:R-:W-:-:S03]  /*a9e0*/  ISETP.GE.U32.AND P1, PT, R5, 0x7fffffb5, PT ;  /* 0x7fffffb50500780c */ /* 0x000fc60003f26070 */
[----:B------:R3:W5:Y:S01]  /*a9f0*/  @!P0 LDG.E.U16 R16, desc[UR20][R6.64] ;  /* 0x0000001406108981 */ /* 0x000762000c1e1500 */
[-C--:B0-----:R-:W-:Y:S02]  /*aa00*/  IADD3 R9, P6, PT, R37, R0.reuse, RZ ;  /* 0x0000000025097210 */ /* 0x081fe40007fde0ff */
[----:B-1----:R-:W-:Y:S01]  /*aa10*/  IADD3 R21, P0, PT, R40, R0, RZ ;  /* 0x0000000028157210 */ /* 0x002fe20007f1e0ff */
[----:B---3--:R-:W-:-:S03]  /*aa20*/  IMAD R6, R38, 0xb, RZ ;  /* 0x0000000b26067824 */ /* 0x008fc600078e02ff */
[-C--:B------:R-:W-:Y:S01]  /*aa30*/  LEA.HI.X.SX32 R36, R20, R3.reuse, 0x1, P0 ;  /* 0x0000000314247211 */ /* 0x080fe200000f0eff */
[----:B------:R0:W-:Y:S01]  /*aa40*/  STL [R1+0x498], R11 ;  /* 0x0004980b01007387 */ /* 0x0001e20000100800 */
[----:B------:R-:W-:Y:S01]  /*aa50*/  PRMT R17, RZ, 0x7610, R17 ;  /* 0x00007610ff117816 */ /* 0x000fe20000000011 */
[----:B------:R-:W-:Y:S02]  /*aa60*/  VIADD R5, R4, 0xfffffff5 ;  /* 0xfffffff504057836 */ /* 0x000fe40000000000 */
[----:B------:R-:W-:Y:S01]  /*aa70*/  @!P4 IMAD.MOV.U32 R7, RZ, RZ, R36 ;  /* 0x000000ffff07c224 */ /* 0x000fe200078e0024 */
[----:B0-----:R-:W-:Y:S01]  /*aa80*/  LEA.HI.X.SX32 R11, R6, R3, 0x1, P6 ;  /* 0x00000003060b7211 */ /* 0x001fe200030f0eff */
[----:B------:R-:W-:Y:S01]  /*aa90*/  @!P4 IMAD.MOV.U32 R6, RZ, RZ, R21 ;  /* 0x000000ffff06c224 */ /* 0x000fe200078e0015 */
[----:B------:R-:W-:Y:S01]  /*aaa0*/  PRMT R14, RZ, 0x7610, R14 ;  /* 0x00007610ff0e7816 */ /* 0x000fe2000000000e */
[----:B------:R-:W-:Y:S01]  /*aab0*/  STL [R1+0x494], R21 ;  /* 0x0004941501007387 */ /* 0x000fe20000100800 */
[----:B------:R-:W-:-:S03]  /*aac0*/  ISETP.GE.U32.AND P3, PT, R5, 0x7fffffb6, PT ;  /* 0x7fffffb60500780c */ /* 0x000fc60003f66070 */
[----:B------:R0:W5:Y:S01]  /*aad0*/  @!P4 LDG.E.U16 R17, desc[UR20][R6.64] ;  /* 0x000000140611c981 */ /* 0x000162000c1e1500 */
[----:B------:R-:W-:-:S03]  /*aae0*/  VIADD R5, R4, 0xfffffff6 ;  /* 0xfffffff604057836 */ /* 0x000fc60000000000 */
[----:B------:R-:W-:Y:S01]  /*aaf0*/  STL [R1+0x48c], R9 ;  /* 0x00048c0901007387 */ /* 0x000fe20000100800 */
[----:B0-----:R-:W-:Y:S02]  /*ab00*/  @!P1 IMAD.MOV.U32 R6, RZ, RZ, R9 ;  /* 0x000000ffff069224 */ /* 0x001fe400078e0009 */
[----:B------:R-:W-:Y:S01]  /*ab10*/  @!P1 IMAD.MOV.U32 R7, RZ, RZ, R11 ;  /* 0x000000ffff079224 */ /* 0x000fe200078e000b */
[----:B------:R0:W-:Y:S01]  /*ab20*/  STL [R1+0x490], R36 ;  /* 0x0004902401007387 */ /* 0x0001e20000100800 */
[----:B------:R-:W-:-:S03]  /*ab30*/  ISETP.GE.U32.AND P0, PT, R5, 0x7fffffb7, PT ;  /* 0x7fffffb70500780c */ /* 0x000fc60003f06070 */
[----:B------:R1:W-:Y:S01]  /*ab40*/  STL [R1+0x488], R11 ;  /* 0x0004880b01007387 */ /* 0x0003e20000100800 */
[----:B------:R-:W-:-:S03]  /*ab50*/  VIADD R5, R4, 0xfffffff7 ;  /* 0xfffffff704057836 */ /* 0x000fc60000000000 */
[----:B------:R3:W5:Y:S01]  /*ab60*/  @!P1 LDG.E.U16 R14, desc[UR20][R6.64] ;  /* 0x00000014060e9981 */ /* 0x000762000c1e1500 */
[-C--:B0-----:R-:W-:Y:S01]  /*ab70*/  IADD3 R36, P1, PT, R84, R0.reuse, RZ ;  /* 0x0000000054247210 */ /* 0x081fe20007f3e0ff */
[C---:B-1----:R-:W-:Y:S01]  /*ab80*/  IMAD R11, R38.reuse, 0xa, RZ ;  /* 0x0000000a260b7824 */ /* 0x042fe200078e02ff */
[----:B------:R-:W-:Y:S01]  /*ab90*/  IADD3 R9, P6, PT, R41, R0, RZ ;  /* 0x0000000029097210 */ /* 0x000fe20007fde0ff */
[----:B---3--:R-:W-:-:S03]  /*aba0*/  IMAD R6, R38, 0x9, RZ ;  /* 0x0000000926067824 */ /* 0x008fc600078e02ff */
[-C--:B------:R-:W-:Y:S02]  /*abb0*/  LEA.HI.X.SX32 R37, R11, R3.reuse, 0x1, P1 ;  /* 0x000000030b257211 */ /* 0x080fe400008f0eff */
[----:B------:R-:W-:Y:S01]  /*abc0*/  ISETP.GE.U32.AND P4, PT, R5, 0x7fffffb8, PT ;  /* 0x7fffffb80500780c */ /* 0x000fe20003f86070 */
[----:B------:R-:W-:Y:S01]  /*abd0*/  VIADD R5, R4, 0xfffffff8 ;  /* 0xfffffff804057836 */ /* 0x000fe20000000000 */
[----:B------:R-:W-:Y:S01]  /*abe0*/  PRMT R15, RZ, 0x7610, R15 ;  /* 0x00007610ff0f7816 */ /* 0x000fe2000000000f */
[----:B------:R-:W-:Y:S01]  /*abf0*/  @!P3 IMAD.MOV.U32 R7, RZ, RZ, R37 ;  /* 0x000000ffff07b224 */ /* 0x000fe200078e0025 */
[----:B------:R-:W-:Y:S01]  /*ac00*/  LEA.HI.X.SX32 R21, R6, R3, 0x1, P6 ;  /* 0x0000000306157211 */ /* 0x000fe200030f0eff */
[----:B------:R-:W-:Y:S01]  /*ac10*/  @!P3 IMAD.MOV.U32 R6, RZ, RZ, R36 ;  /* 0x000000ffff06b224 */ /* 0x000fe200078e0024 */
[----:B------:R-:W-:Y:S01]  /*ac20*/  ISETP.GE.U32.AND P1, PT, R5, 0x7fffffb9, PT ;  /* 0x7fffffb90500780c */ /* 0x000fe20003f26070 */
[----:B------:R-:W-:Y:S01]  /*ac30*/  VIADD R5, R4, 0xfffffff9 ;  /* 0xfffffff904057836 */ /* 0x000fe20000000000 */
[----:B------:R-:W-:-:S02]  /*ac40*/  PRMT R12, RZ, 0x7610, R12 ;  /* 0x00007610ff0c7816 */ /* 0x000fc4000000000c */
[----:B------:R0:W5:Y:S02]  /*ac50*/  @!P3 LDG.E.U16 R15, desc[UR20][R6.64] ;  /* 0x00000014060fb981 */ /* 0x000164000c1e1500 */
[----:B------:R-:W-:Y:S01]  /*ac60*/  ISETP.GE.U32.AND P3, PT, R5, 0x7fffffba, PT ;  /* 0x7fffffba0500780c */ /* 0x000fe20003f66070 */
[C---:B------:R-:W-:Y:S01]  /*ac70*/  IMAD.SHL.U32 R5, R38.reuse, 0x8, RZ ;  /* 0x0000000826057824 */ /* 0x040fe200078e00ff */
[----:B------:R1:W-:Y:S01]  /*ac80*/  STL [R1+0x484], R36 ;  /* 0x0004842401007387 */ /* 0x0003e20000100800 */
[----:B0-----:R-:W-:Y:S02]  /*ac90*/  @!P0 IMAD.MOV.U32 R6, RZ, RZ, R9 ;  /* 0x000000ffff068224 */ /* 0x001fe400078e0009 */
[----:B------:R-:W-:Y:S01]  /*aca0*/  @!P0 IMAD.MOV.U32 R7, RZ, RZ, R21 ;  /* 0x000000ffff078224 */ /* 0x000fe200078e0015 */
[----:B------:R0:W-:Y:S04]  /*acb0*/  STL [R1+0x47c], R9 ;  /* 0x00047c0901007387 */ /* 0x0001e80000100800 */
[----:B------:R3:W5:Y:S01]  /*acc0*/  @!P0 LDG.E.U16 R12, desc[UR20][R6.64] ;  /* 0x00000014060c8981 */ /* 0x000762000c1e1500 */
[----:B-1----:R-:W-:-:S03]  /*acd0*/  LEA R36, P0, R38, R0, 0x4 ;  /* 0x0000000026247211 */ /* 0x002fc600078020ff */
[----:B------:R1:W-:Y:S01]  /*ace0*/  STL [R1+0x480], R37 ;  /* 0x0004802501007387 */ /* 0x0003e20000100800 */
[-C--:B0-----:R-:W-:Y:S01]  /*acf0*/  IADD3 R9, P6, PT, R8, R0.reuse, RZ ;  /* 0x0000000008097210 */ /* 0x081fe20007fde0ff */
[----:B---3--:R-:W-:Y:S02]  /*ad00*/  VIADD R6, R4, 0xfffffffa ;  /* 0xfffffffa04067836 */ /* 0x008fe40000000000 */
[----:B------:R-:W-:Y:S01]  /*ad10*/  IMAD R7, R38, 0x7, RZ ;  /* 0x0000000726077824 */ /* 0x000fe200078e02ff */
[-C--:B-1----:R-:W-:Y:S01]  /*ad20*/  LEA.HI.X.SX32 R37, R5, R3.reuse, 0x1, P0 ;  /* 0x0000000305257211 */ /* 0x082fe200000f0eff */
[----:B------:R0:W-:Y:S01]  /*ad30*/  STL [R1+0x478], R21 ;  /* 0x0004781501007387 */ /* 0x0001e20000100800 */
[----:B------:R-:W-:Y:S01]  /*ad40*/  ISETP.GE.U32.AND P0, PT, R6, 0x7fffffbb, PT ;  /* 0x7fffffbb0600780c */ /* 0x000fe20003f06070 */
[----:B------:R-:W-:Y:S01]  /*ad50*/  @!P4 IMAD.MOV.U32 R6, RZ, RZ, R36 ;  /* 0x000000ffff06c224 */ /* 0x000fe200078e0024 */
[----:B------:R-:W-:Y:S02]  /*ad60*/  PRMT R13, RZ, 0x7610, R13 ;  /* 0x00007610ff0d7816 */ /* 0x000fe4000000000d */
[----:B0-----:R-:W-:Y:S01]  /*ad70*/  LEA.HI.X.SX32 R21, R7, R3, 0x1, P6 ;  /* 0x0000000307157211 */ /* 0x001fe200030f0eff */
[----:B------:R-:W-:Y:S01]  /*ad80*/  @!P4 IMAD.MOV.U32 R7, RZ, RZ, R37 ;  /* 0x000000ffff07c224 */ /* 0x000fe200078e0025 */
[----:B------:R-:W-:Y:S01]  /*ad90*/  PRMT R10, RZ, 0x7610, R10 ;  /* 0x00007610ff0a7816 */ /* 0x000fe2000000000a */
[----:B------:R-:W-:Y:S04]  /*ada0*/  STL [R1+0x474], R36 ;  /* 0x0004742401007387 */ /* 0x000fe80000100800 */
[----:B------:R0:W5:Y:S01]  /*adb0*/  @!P4 LDG.E.U16 R13, desc[UR20][R6.64] ;  /* 0x00000014060dc981 */ /* 0x000162000c1e1500 */
[----:B------:R-:W-:-:S03]  /*adc0*/  IADD3 R20, P6, PT, R20, R0, RZ ;  /* 0x0000000014147210 */ /* 0x000fc60007fde0ff */
[----:B------:R1:W-:Y:S01]  /*add0*/  STL [R1+0x46c], R9 ;  /* 0x00046c0901007387 */ /* 0x0003e20000100800 */
[----:B------:R-:W-:Y:S02]  /*ade0*/  VIADD R5, R4, 0xfffffffb ;  /* 0xfffffffb04057836 */ /* 0x000fe40000000000 */
[----:B0-----:R-:W-:Y:S02]  /*adf0*/  @!P1 IMAD.MOV.U32 R6, RZ, RZ, R9 ;  /* 0x000000ffff069224 */ /* 0x001fe400078e0009 */
[----:B------:R-:W-:Y:S02]  /*ae00*/  @!P1 IMAD.MOV.U32 R7, RZ, RZ, R21 ;  /* 0x000000ffff079224 */ /* 0x000fe400078e0015 */
[C---:B-1----:R-:W-:Y:S01]  /*ae10*/  IMAD R9, R38.reuse, 0x6, RZ ;  /* 0x0000000626097824 */ /* 0x042fe200078e02ff */
[----:B------:R0:W-:Y:S04]  /*ae20*/  STL [R1+0x470], R37 ;  /* 0x0004702501007387 */ /* 0x0001e80000100800 */
[----:B------:R1:W5:Y:S04]  /*ae30*/  @!P1 LDG.E.U16 R10, desc[UR20][R6.64] ;  /* 0x00000014060a9981 */ /* 0x000368000c1e1500 */
[----:B------:R3:W-:Y:S01]  /*ae40*/  STL [R1+0x468], R21 ;  /* 0x0004681501007387 */ /* 0x0007e20000100800 */
[----:B0-----:R-:W-:Y:S01]  /*ae50*/  LEA.HI.X.SX32 R37, R9, R3, 0x1, P6 ;  /* 0x0000000309257211 */ /* 0x001fe200030f0eff */
[----:B-1----:R-:W-:Y:S01]  /*ae60*/  IMAD R6, R38, 0x5, RZ ;  /* 0x0000000526067824 */ /* 0x002fe200078e02ff */
[----:B------:R-:W-:-:S02]  /*ae70*/  ISETP.GE.U32.AND P4, PT, R5, 0x7fffffbc, PT ;  /* 0x7fffffbc0500780c */ /* 0x000fc40003f86070 */
[----:B---3--:R-:W-:Y:S01]  /*ae80*/  IADD3 R21, P1, PT, R11, R0, RZ ;  /* 0x000000000b157210 */ /* 0x008fe20007f3e0ff */
[----:B------:R-:W-:Y:S01]  /*ae90*/  VIADD R5, R4, 0xfffffffc ;  /* 0xfffffffc04057836 */ /* 0x000fe20000000000 */
[----:B------:R-:W-:Y:S01]  /*aea0*/  PRMT R11, RZ, 0x7610, R11 ;  /* 0x00007610ff0b7816 */ /* 0x000fe2000000000b */
[----:B------:R-:W-:Y:S01]  /*aeb0*/  @!P3 IMAD.MOV.U32 R7, RZ, RZ, R37 ;  /* 0x000000ffff07b224 */ /* 0x000fe200078e0025 */
[----:B------:R-:W-:Y:S01]  /*aec0*/  LEA.HI.X.SX32 R36, R6, R3, 0x1, P1 ;  /* 0x0000000306247211 */ /* 0x000fe200008f0eff */
[----:B------:R-:W-:Y:S01]  /*aed0*/  @!P3 IMAD.MOV.U32 R6, RZ, RZ, R20 ;  /* 0x000000ffff06b224 */ /* 0x000fe200078e0014 */
[----:B------:R0:W-:Y:S01]  /*aee0*/  STL [R1+0x464], R20 ;  /* 0x0004641401007387 */ /* 0x0001e20000100800 */
[----:B------:R-:W-:Y:S01]  /*aef0*/  ISETP.GE.U32.AND P6, PT, R5, 0x7fffffbd, PT ;  /* 0x7fffffbd0500780c */ /* 0x000fe20003fc6070 */
[----:B------:R-:W-:Y:S01]  /*af00*/  VIADD R5, R4, 0xfffffffd ;  /* 0xfffffffd04057836 */ /* 0x000fe20000000000 */
[----:B------:R-:W-:Y:S01]  /*af10*/  PRMT R8, RZ, 0x7610, R8 ;  /* 0x00007610ff087816 */ /* 0x000fe20000000008 */
[----:B------:R-:W-:Y:S04]  /*af20*/  STL [R1+0x45c], R21 ;  /* 0x00045c1501007387 */ /* 0x000fe80000100800 */
[----:B------:R-:W-:Y:S04]  /*af30*/  STL [R1+0x460], R37 ;  /* 0x0004602501007387 */ /* 0x000fe80000100800 */
[----:B------:R1:W5:Y:S04]  /*af40*/  @!P3 LDG.E.U16 R11, desc[UR20][R6.64] ;  /* 0x00000014060bb981 */ /* 0x000368000c1e1500 */
[----:B------:R3:W-:Y:S01]  /*af50*/  STL [R1+0x458], R36 ;  /* 0x0004582401007387 */ /* 0x0007e20000100800 */
[----:B------:R-:W-:-:S03]  /*af60*/  ISETP.GE.U32.AND P1, PT, R5, 0x7fffffbe, PT ;  /* 0x7fffffbe0500780c */ /* 0x000fc60003f26070 */
[----:B------:R-:W4:Y:S01]  /*af70*/  LDL.LU R87, [R1+0x24] ;  /* 0x0000240001577983 */ /* 0x000f220000300800 */
[----:B-1----:R-:W-:Y:S02]  /*af80*/  @!P0 IMAD.MOV.U32 R6, RZ, RZ, R21 ;  /* 0x000000ffff068224 */ /* 0x002fe400078e0015 */
[----:B------:R-:W-:Y:S01]  /*af90*/  @!P0 IMAD.MOV.U32 R7, RZ, RZ, R36 ;  /* 0x000000ffff078224 */ /* 0x000fe200078e0024 */
[C---:B0-----:R-:W-:Y:S01]  /*afa0*/  LEA R20, P3, R38.reuse, R0, 0x3 ;  /* 0x0000000026147211 */ /* 0x041fe200078618ff */
[----:B------:R-:W-:-:S03]  /*afb0*/  IMAD.SHL.U32 R5, R38, 0x4, RZ ;  /* 0x0000000426057824 */ /* 0x000fc600078e00ff */
[----:B------:R0:W5:Y:S01]  /*afc0*/  @!P0 LDG.E.U16 R8, desc[UR20][R6.64] ;  /* 0x0000001406088981 */ /* 0x000162000c1e1500 */
[----:B---3--:R-:W-:Y:S02]  /*afd0*/  IADD3 R36, P0, PT, R9, R0, RZ ;  /* 0x0000000009247210 */ /* 0x008fe40007f1e0ff */
[-C--:B------:R-:W-:Y:S01]  /*afe0*/  LEA.HI.X.SX32 R21, R5, R3.reuse, 0x1, P3 ;  /* 0x0000000305157211 */ /* 0x080fe200018f0eff */
[----:B0-----:R-:W-:Y:S01]  /*aff0*/  IMAD R6, R38, 0x3, RZ ;  /* 0x0000000326067824 */ /* 0x001fe200078e02ff */
[----:B------:R0:W-:Y:S04]  /*b000*/  STL [R1+0x454], R20 ;  /* 0x0004541401007387 */ /* 0x0001e80000100800 */
[----:B------:R-:W-:Y:S01]  /*b010*/  LEA.HI.X.SX32 R37, R6, R3, 0x1, P0 ;  /* 0x0000000306257211 */ /* 0x000fe200000f0eff */
[----:B------:R-:W-:Y:S04]  /*b020*/  STL [R1+0x44c], R36 ;  /* 0x00044c2401007387 */ /* 0x000fe80000100800 */
[----:B------:R1:W-:Y:S04]  /*b030*/  STL [R1+0x450], R21 ;  /* 0x0004501501007387 */ /* 0x0003e80000100800 */
[----:B------:R3:W-:Y:S04]  /*b040*/  STL [R1+0x448], R37 ;  /* 0x0004482501007387 */ /* 0x0007e80000100800 */
[----:B------:R-:W4:Y:S01]  /*b050*/  LDL.LU R85, [R1+0x14] ;  /* 0x0000140001557983 */ /* 0x000f220000300800 */
[----:B------:R-:W2:Y:S01]  /*b060*/  S2R R88, SR_TID.X ;  /* 0x0000000000587919 */ /* 0x000ea20000002100 */
[----:B------:R-:W-:Y:S01]  /*b070*/  PRMT R9, RZ, 0x7610, R9 ;  /* 0x00007610ff097816 */ /* 0x000fe20000000009 */
[----:B------:R-:W-:Y:S01]  /*b080*/  VIADD R7, R4, 0xffffffff ;  /* 0xffffffff04077836 */ /* 0x000fe20000000000 */
[----:B------:R-:W-:Y:S01]  /*b090*/  PRMT R6, RZ, 0x7610, R6 ;  /* 0x00007610ff067816 */ /* 0x000fe20000000006 */
[----:B------:R-:W-:-:S03]  /*b0a0*/  IMAD.SHL.U32 R5, R38, 0x2, RZ ;  /* 0x0000000226057824 */ /* 0x000fc600078e00ff */
[----:B------:R0:W5:Y:S01]  /*b0b0*/  @!P4 LDG.E.U16 R9, desc[UR20][R20.64] ;  /* 0x000000141409c981 */ /* 0x000162000c1e1500 */
[----:B------:R-:W-:Y:S02]  /*b0c0*/  ISETP.GE.U32.AND P3, PT, R7, 0x7fffffc0, PT ;  /* 0x7fffffc00700780c */ /* 0x000fe40003f66070 */
[----:B------:R-:W-:Y:S01]  /*b0d0*/  IADD3 R41, P0, PT, R5, R0, RZ ;  /* 0x0000000005297210 */ /* 0x000fe20007f1e0ff */
[----:B0-----:R-:W-:Y:S02]  /*b0e0*/  @!P6 IMAD.MOV.U32 R20, RZ, RZ, R36 ;  /* 0x000000ffff14e224 */ /* 0x001fe400078e0024 */
[----:B-1----:R-:W-:Y:S02]  /*b0f0*/  @!P6 IMAD.MOV.U32 R21, RZ, RZ, R37 ;  /* 0x000000ffff15e224 */ /* 0x002fe400078e0025 */
[----:B---3--:R-:W-:-:S03]  /*b100*/  VIADD R37, R4, 0x3f ;  /* 0x0000003f04257836 */ /* 0x008fc60000000000 */
[----:B------:R0:W5:Y:S02]  /*b110*/  @!P6 LDG.E.U16 R6, desc[UR20][R20.64] ;  /* 0x000000141406e981 */ /* 0x000164000c1e1500 */
[----:B------:R-:W-:Y:S02]  /*b120*/  ISETP.GT.AND P4, PT, R37, 0x3f, PT ;  /* 0x0000003f2500780c */ /* 0x000fe40003f84270 */
[----:B------:R-:W-:Y:S02]  /*b130*/  LEA.HI.X.SX32 R84, R38, R3, 0x1, P0 ;  /* 0x0000000326547211 */ /* 0x000fe400000f0eff */
[----:B--2---:R-:W-:Y:S02]  /*b140*/  LOP3.LUT R36, R88, 0x3f, RZ, 0xc0, !PT ;  /* 0x0000003f58247812 */ /* 0x004fe400078ec0ff */
[----:B0-----:R-:W-:Y:S01]  /*b150*/  LEA R21, P6, R38, R0, 0x2 ;  /* 0x0000000026157211 */ /* 0x001fe200078c10ff */
[----:B------:R-:W-:Y:S01]  /*b160*/  VIADD R20, R4, 0xfffffffe ;  /* 0xfffffffe04147836 */ /* 0x000fe20000000000 */
[----:B------:R-:W-:-:S02]  /*b170*/  PRMT R7, RZ, 0x7610, R7 ;  /* 0x00007610ff077816 */ /* 0x000fc40000000007 */
[C---:B------:R-:W-:Y:S01]  /*b180*/  ISETP.LT.AND P0, PT, R36.reuse, R4, P4 ;  /* 0x000000042400720c */ /* 0x040fe20002701270 */
[----:B------:R-:W-:Y:S01]  /*b190*/  @!P1 IMAD.MOV.U32 R4, RZ, RZ, R21 ;  /* 0x000000ffff049224 */ /* 0x000fe200078e0015 */
[----:B------:R-:W-:Y:S01]  /*b1a0*/  LEA.HI.X.SX32 R5, R5, R3, 0x1, P6 ;  /* 0x0000000305057211 */ /* 0x000fe200030f0eff */
[----:B------:R-:W-:Y:S01]  /*b1b0*/  STL [R1+0x640], R37 ;  /* 0x0006402501007387 */ /* 0x000fe20000100800 */
[----:B------:R-:W-:-:S03]  /*b1c0*/  IMAD R36, R36, R39, RZ ;  /* 0x0000002724247224 */ /* 0x000fc600078e02ff */
[----:B------:R0:W-:Y:S01]  /*b1d0*/  STL [R1+0x444], R21 ;  /* 0x0004441501007387 */ /* 0x0001e20000100800 */
[----:B------:R-:W-:-:S03]  /*b1e0*/  ISETP.GE.U32.AND P6, PT, R20, 0x7fffffbf, PT ;  /* 0x7fffffbf1400780c */ /* 0x000fc60003fc6070 */
[----:B------:R-:W-:Y:S01]  /*b1f0*/  STL [R1+0x43c], R41 ;  /* 0x00043c2901007387 */ /* 0x000fe20000100800 */
[----:B------:R-:W-:-:S03]  /*b200*/  @!P3 IMAD.MOV.U32 R20, RZ, RZ, R0 ;  /* 0x000000ffff14b224 */ /* 0x000fc600078e0000 */
[----:B------:R1:W-:Y:S01]  /*b210*/  STL [R1+0x440], R5 ;  /* 0x0004400501007387 */ /* 0x0003e20000100800 */
[----:B0-----:R-:W-:-:S03]  /*b220*/  @!P3 IMAD.MOV.U32 R21, RZ, RZ, R3 ;  /* 0x000000ffff15b224 */ /* 0x001fc600078e0003 */
[----:B------:R1:W5:Y:S01]  /*b230*/  @!P1 LDG.E.U16 R7, desc[UR20][R4.64] ;  /* 0x0000001404079981 */ /* 0x000362000c1e1500 */
[----:B------:R-:W-:Y:S01]  /*b240*/  LEA R37, P1, R36, UR14, 0x1 ;  /* 0x0000000e24257c11 */ /* 0x000fe2000f8208ff */
[----:B------:R-:W-:-:S04]  /*b250*/  @!UP1 UIADD3 UR4, UPT, UPT, -UR7, 0x100000, URZ ;  /* 0x0010000007049890 */ /* 0x000fc8000fffe1ff */
[----:B------:R-:W-:Y:S02]  /*b260*/  @!UP1 USHF.L.U32 UR5, UR4, 0xb, URZ ;  /* 0x0000000b04059899 */ /* 0x000fe400080006ff */
[----:B------:R-:W-:Y:S01]  /*b270*/  @!UP1 USHF.L.U32 UR4, UR4, 0x1, URZ ;  /* 0x0000000104049899 */ /* 0x000fe200080006ff */
[----:B-1----:R-:W-:Y:S01]  /*b280*/  PRMT R5, RZ, 0x7610, R5 ;  /* 0x00007610ff057816 */ /* 0x002fe20000000005 */
[----:B------:R-:W-:Y:S05]  /*b290*/  STL [R1+0x438], R84 ;  /* 0x0004385401007387 */ /* 0x000fea0000100800 */
[----:B------:R0:W5:Y:S01]  /*b2a0*/  @!P3 LDG.E.U16 R5, desc[UR20][R20.64] ;  /* 0x000000141405b981 */ /* 0x000162000c1e1500 */
[----:B------:R-:W-:Y:S01]  /*b2b0*/  PRMT R4, RZ, 0x7610, R4 ;  /* 0x00007610ff047816 */ /* 0x000fe20000000004 */
[----:B------:R-:W-:Y:S01]  /*b2c0*/  VOTEU.ALL UP1, P2 ;  /* 0x0000000000ff7886 */ /* 0x000fe20001020000 */
[----:B------:R-:W-:-:S04]  /*b2d0*/  LEA.HI.X.SX32 R36, R36, UR15, 0x1, P1 ;  /* 0x0000000f24247c11 */ /* 0x000fc800088f0eff */
[----:B------:R1:W2:Y:S01]  /*b2e0*/  @!UP1 SYNCS.EXCH.64 URZ, [UR9+0x10008], UR4 ;  /* 0x0100080409ff95b2 */ /* 0x0002a20008000100 */
[----:B0-----:R-:W-:Y:S02]  /*b2f0*/  @!P6 IMAD.MOV.U32 R21, RZ, RZ, R84 ;  /* 0x000000ffff15e224 */ /* 0x001fe400078e0054 */
[----:B----4-:R-:W-:-:S05]  /*b300*/  IMAD R40, R87, UR11, RZ ;  /* 0x0000000b57287c24 */ /* 0x010fca000f8e02ff */
[----:B------:R-:W-:-:S05]  /*b310*/  LEA R20, P3, R40, R37, 0x1 ;  /* 0x0000002528147211 */ /* 0x000fca00078608ff */
[----:B------:R0:W-:Y:S02]  /*b320*/  STL [R1+0x51c], R20 ;  /* 0x00051c1401007387 */ /* 0x0001e40000100800 */
[----:B0-----:R-:W-:-:S05]  /*b330*/  @!P6 IMAD.MOV.U32 R20, RZ, RZ, R41 ;  /* 0x000000ffff14e224 */ /* 0x001fca00078e0029 */
[----:B------:R1:W5:Y:S01]  /*b340*/  @!P6 LDG.E.U16 R4, desc[UR20][R20.64] ;  /* 0x000000141404e981 */ /* 0x000362000c1e1500 */
[----:B------:R-:W-:Y:S01]  /*b350*/  IMAD R41, R85, UR11, RZ ;  /* 0x0000000b55297c24 */ /* 0x000fe2000f8e02ff */
[----:B-12---:R-:W-:Y:S06]  /*b360*/  @!P4 BRA `(.L_x_6) ;  /* 0x000000000084c947 */ /* 0x006fec0003800000 */
[----:B-----5:R-:W-:Y:S02]  /*b370*/  PRMT R4, R5, 0x5410, R4 ;  /* 0x0000541005047816 */ /* 0x020fe40000000004 */
[----:B------:R-:W-:Y:S02]  /*b380*/  PRMT R5, R7, 0x5410, R6 ;  /* 0x0000541007057816 */ /* 0x000fe40000000006 */
[----:B------:R-:W-:Y:S02]  /*b390*/  PRMT R6, R9, 0x5410, R8 ;  /* 0x0000541009067816 */ /* 0x000fe40000000008 */
[----:B------:R-:W-:Y:S02]  /*b3a0*/  PRMT R7, R11, 0x5410, R10 ;  /* 0x000054100b077816 */ /* 0x000fe4000000000a */
[----:B------:R-:W-:Y:S02]  /*b3b0*/  PRMT R8, R13, 0x5410, R12 ;  /* 0x000054100d087816 */ /* 0x000fe4000000000c */
[----:B------:R-:W-:-:S02]  /*b3c0*/  PRMT R9, R15, 0x5410, R14 ;  /* 0x000054100f097816 */ /* 0x000fc4000000000e */
[----:B------:R-:W-:Y:S02]  /*b3d0*/  PRMT R10, R17, 0x5410, R16 ;  /* 0x00005410110a7816 */ /* 0x000fe40000000010 */
        /* <DEDUP_REMOVED lines=24> */
[----:B------:R-:W-:-:S04]  /*b560*/  PRMT R35, R42, 0x5410, R35 ;  /* 0x000054102a237816 */ /* 0x000fc80000000023 */
[----:B------:R0:W-:Y:S03]  /*b570*/  STTM.x32 tmem[UR10+0x100], R4 ;  /* 0x00010004000079ed */ /* 0x0001e600082c000a */
.L_x_6:
[----:B0----5:R-:W2:Y:S04]  /*b580*/  LDL.LU R4, [R1+0x4] ;  /* 0x0000040001047983 */ /* 0x021ea80000300800 */
[----:B------:R-:W3:Y:S04]  /*b590*/  LDL.LU R5, [R1] ;  /* 0x0000000001057983 */ /* 0x000ee80000300800 */
[----:B------:R-:W4:Y:S01]  /*b5a0*/  LDL R6, [R1+0x51c] ;  /* 0x00051c0001067983 */ /* 0x000f220000100800 */
[----:B------:R-:W0:Y:S01]  /*b5b0*/  FENCE.VIEW.ASYNC.T ;  /* 0x00000000000073c6 */ /* 0x000e220000000200 */
[----:B------:R-:W-:-:S02]  /*b5c0*/  LEA R16, P1, R41, R37, 0x1 ;  /* 0x0000002529107211 */ /* 0x000fc400078208ff */
[----:B------:R-:W4:Y:S01]  /*b5d0*/  LDL.LU R10, [R1+0xc] ;  /* 0x00000c00010a7983 */ /* 0x000f220000300800 */
[----:B------:R-:W-:Y:S02]  /*b5e0*/  PRMT R118, RZ, 0x7610, R118 ;  /* 0x00007610ff767816 */ /* 0x000fe40000000076 */
[-C--:B------:R-:W-:Y:S01]  /*b5f0*/  LEA.HI.X.SX32 R7, R40, R36.reuse, 0x1, P3 ;  /* 0x0000002428077211 */ /* 0x080fe200018f0eff */
[----:B0-----:R-:W-:Y:S01]  /*b600*/  BAR.SYNC.DEFER_BLOCKING 0x0 ;  /* 0x0000000000007b1d */ /* 0x001fe20000010000 */
[----:B------:R-:W-:-:S05]  /*b610*/  LEA.HI.X.SX32 R17, R41, R36, 0x1, P1 ;  /* 0x0000002429117211 */ /* 0x000fca00008f0eff */
[----:B------:R-:W4:Y:S01]  /*b620*/  LDL.LU R9, [R1+0x8] ;  /* 0x0000080001097983 */ /* 0x000f220000300800 */
[----:B------:R-:W-:-:S03]  /*b630*/  PRMT R8, RZ, 0x7610, R8 ;  /* 0x00007610ff087816 */ /* 0x000fc60000000008 */
[----:B------:R-:W-:Y:S04]  /*b640*/  STL [R1+0x658], R39 ;  /* 0x0006582701007387 */ /* 0x000fe80000100800 */
[----:B------:R-:W-:Y:S04]  /*b650*/  STL [R1+0x654], R38 ;  /* 0x0006542601007387 */ /* 0x000fe80000100800 */
[----:B------:R-:W-:Y:S04]  /*b660*/  STL [R1+0x650], R3 ;  /* 0x0006500301007387 */ /* 0x000fe80000100800 */
[----:B------:R-:W-:Y:S04]  /*b670*/  STL [R1+0x64c], R2 ;  /* 0x00064c0201007387 */ /* 0x000fe80000100800 */
[----:B------:R-:W-:Y:S04]  /*b680*/  STL [R1+0x648], R0 ;  /* 0x0006480001007387 */ /* 0x000fe80000100800 */
[----:B------:R0:W-:Y:S04]  /*b690*/  STL [R1+0x38], R7 ;  /* 0x0000380701007387 */ /* 0x0001e80000100800 */
[----:B------:R-:W-:Y:S04]  /*b6a0*/  STL [R1+0x58], R16 ;  /* 0x0000581001007387 */ /* 0x000fe80000100800 */
[----:B------:R-:W4:Y:S04]  /*b6b0*/  LDL.LU R19, [R1+0x18] ;  /* 0x0000180001137983 */ /* 0x000f280000300800 */
[----:B------:R-:W4:Y:S01]  /*b6c0*/  LDL.LU R18, [R1+0x10] ;  /* 0x0000100001127983 */ /* 0x000f220000300800 */
[----:B------:R-:W-:-:S02]  /*b6d0*/  PRMT R98, RZ, 0x7610, R98 ;  /* 0x00007610ff627816 */ /* 0x000fc40000000062 */
[----:B------:R-:W-:Y:S01]  /*b6e0*/  PRMT R14, RZ, 0x7610, R14 ;  /* 0x00007610ff0e7816 */ /* 0x000fe2000000000e */
[----:B--2---:R-:W-:Y:S02]  /*b6f0*/  IMAD R4, R4, UR11, RZ ;  /* 0x0000000b04047c24 */ /* 0x004fe4000f8e02ff */
[----:B---3--:R-:W-:Y:S01]  /*b700*/  IMAD R5, R5, UR11, RZ ;  /* 0x0000000b05057c24 */ /* 0x008fe2000f8e02ff */
[----:B----4-:R1:W2:Y:S02]  /*b710*/  @P0 LDG.E.U16 R118, desc[UR20][R6.64] ;  /* 0x0000001406760981 */ /* 0x0102a4000c1e1500 */
[----:B-1----:R-:W-:Y:S02]  /*b720*/  @P0 IMAD.MOV.U32 R6, RZ, RZ, R16 ;  /* 0x000000ffff060224 */ /* 0x002fe400078e0010 */
[----:B0-----:R-:W-:-:S05]  /*b730*/  @P0 IMAD.MOV.U32 R7, RZ, RZ, R17 ;  /* 0x000000ffff070224 */ /* 0x001fca00078e0011 */
[----:B------:R-:W3:Y:S01]  /*b740*/  @P0 LDG.E.U16 R8, desc[UR20][R6.64] ;  /* 0x0000001406080981 */ /* 0x000ee2000c1e1500 */
[----:B------:R-:W-:-:S03]  /*b750*/  LEA R3, P1, R4, R37, 0x1 ;  /* 0x0000002504037211 */ /* 0x000fc600078208ff */
[----:B------:R-:W-:Y:S01]  /*b760*/  STL [R1+0x54], R17 ;  /* 0x0000541101007387 */ /* 0x000fe20000100800 */
[----:B------:R-:W-:-:S03]  /*b770*/  LEA.HI.X.SX32 R4, R4, R36, 0x1, P1 ;  /* 0x0000002404047211 */ /* 0x000fc600008f0eff */
[----:B---3--:R0:W-:Y:S04]  /*b780*/  STL [R1+0x24], R8 ;  /* 0x0000240801007387 */ /* 0x0081e80000100800 */
[----:B------:R-:W-:Y:S01]  /*b790*/  STL [R1+0x78], R3 ;  /* 0x0000780301007387 */ /* 0x000fe20000100800 */
[----:B0-----:R-:W-:-:S04]  /*b7a0*/  LEA R8, P3, R5, R37, 0x1 ;  /* 0x0000002505087211 */ /* 0x001fc800078608ff */
[----:B------:R-:W-:Y:S01]  /*b7b0*/  LEA.HI.X.SX32 R7, R5, R36, 0x1, P3 ;  /* 0x0000002405077211 */ /* 0x000fe200018f0eff */
[----:B------:R-:W-:Y:S01]  /*b7c0*/  STL [R1+0x98], R8 ;  /* 0x0000980801007387 */ /* 0x000fe20000100800 */
[----:B------:R-:W-:-:S03]  /*b7d0*/  @P0 IMAD.MOV.U32 R5, RZ, RZ, R4 ;  /* 0x000000ffff050224 */ /* 0x000fc600078e0004 */
[----:B------:R0:W-:Y:S02]  /*b7e0*/  STL [R1+0x74], R4 ;  /* 0x0000740401007387 */ /* 0x0001e40000100800 */
[----:B0-----:R-:W-:-:S05]  /*b7f0*/  @P0 IMAD.MOV.U32 R4, RZ, RZ, R3 ;  /* 0x000000ffff040224 */ /* 0x001fca00078e0003 */
[----:B------:R0:W3:Y:S02]  /*b800*/  @P0 LDG.E.U16 R98, desc[UR20][R4.64] ;  /* 0x0000001404620981 */ /* 0x0000e4000c1e1500 */
[----:B0-----:R-:W-:Y:S02]  /*b810*/  IMAD R4, R9, UR11, RZ ;  /* 0x0000000b09047c24 */ /* 0x001fe4000f8e02ff */
[----:B------:R-:W-:-:S05]  /*b820*/  @P0 IMAD.MOV.U32 R9, RZ, RZ, R7 ;  /* 0x000000ffff090224 */ /* 0x000fca00078e0007 */
[----:B------:R-:W4:Y:S01]  /*b830*/  @P0 LDG.E.U16 R14, desc[UR20][R8.64] ;  /* 0x00000014080e0981 */ /* 0x000f22000c1e1500 */
[----:B------:R-:W-:Y:S01]  /*b840*/  IMAD R6, R10, UR11, RZ ;  /* 0x0000000b0a067c24 */ /* 0x000fe2000f8e02ff */
[-C--:B------:R-:W-:Y:S02]  /*b850*/  LEA R16, P3, R4, R37.reuse, 0x1 ;  /* 0x0000002504107211 */ /* 0x080fe400078608ff */
[----:B------:R-:W2:Y:S02]  /*b860*/  LDL.LU R10, [R1+0x2c] ;  /* 0x00002c00010a7983 */ /* 0x000ea40000300800 */
[----:B------:R-:W-:-:S04]  /*b870*/  LEA R3, P1, R6, R37, 0x1 ;  /* 0x0000002506037211 */ /* 0x000fc800078208ff */
[-C--:B------:R-:W-:Y:S01]  /*b880*/  LEA.HI.X.SX32 R6, R6, R36.reuse, 0x1, P1 ;  /* 0x0000002406067211 */ /* 0x080fe200008f0eff */
[----:B------:R-:W-:Y:S01]  /*b890*/  IMAD R5, R19, UR11, RZ ;  /* 0x0000000b13057c24 */ /* 0x000fe2000f8e02ff */
[----:B------:R-:W-:Y:S02]  /*b8a0*/  PRMT R115, RZ, 0x7610, R115 ;  /* 0x00007610ff737816 */ /* 0x000fe40000000073 */
[----:B------:R-:W-:Y:S02]  /*b8b0*/  LEA.HI.X.SX32 R19, R4, R36, 0x1, P3 ;  /* 0x0000002404137211 */ /* 0x000fe400018f0eff */
[----:B------:R-:W-:Y:S01]  /*b8c0*/  PRMT R15, RZ, 0x7610, R15 ;  /* 0x00007610ff0f7816 */ /* 0x000fe2000000000f */
[----:B---3--:R-:W-:Y:S04]  /*b8d0*/  STL [R1+0x79c], R98 ;  /* 0x00079c6201007387 */ /* 0x008fe80000100800 */
[----:B------:R0:W-:Y:S04]  /*b8e0*/  STL [R1+0x94], R7 ;  /* 0x0000940701007387 */ /* 0x0001e80000100800 */
[----:B------:R-:W3:Y:S04]  /*b8f0*/  LDL.LU R17, [R1+0x28] ;  /* 0x0000280001117983 */ /* 0x000ee80000300800 */
[----:B----4-:R1:W-:Y:S01]  /*b900*/  STL [R1+0x20], R14 ;  /* 0x0000200e01007387 */ /* 0x0103e20000100800 */
[----:B0-----:R-:W-:-:S03]  /*b910*/  @P0 IMAD.MOV.U32 R7, RZ, RZ, R6 ;  /* 0x000000ffff070224 */ /* 0x001fc600078e0006 */
[----:B-1----:R-:W4:Y:S04]  /*b920*/  LDL.LU R14, [R1+0x34] ;  /* 0x00003400010e7983 */ /* 0x002f280000300800 */
[----:B------:R-:W-:Y:S04]  /*b930*/  STL [R1+0xb8], R3 ;  /* 0x0000b80301007387 */ /* 0x000fe80000100800 */
[----:B------:R-:W-:Y:S04]  /*b940*/  STL [R1+0xd8], R16 ;  /* 0x0000d81001007387 */ /* 0x000fe80000100800 */
[----:B------:R0:W-:Y:S02]  /*b950*/  STL [R1+0xb4], R6 ;  /* 0x0000b40601007387 */ /* 0x0001e40000100800 */
[----:B0-----:R-:W-:-:S05]  /*b960*/  @P0 IMAD.MOV.U32 R6, RZ, RZ, R3 ;  /* 0x000000ffff060224 */ /* 0x001fca00078e0003 */
[----:B------:R0:W2:Y:S02]  /*b970*/  @P0 LDG.E.U16 R115, desc[UR20][R6.64] ;  /* 0x0000001406730981 */ /* 0x0000a4000c1e1500 */
[----:B0-----:R-:W-:Y:S02]  /*b980*/  @P0 IMAD.MOV.U32 R6, RZ, RZ, R16 ;  /* 0x000000ffff060224 */ /* 0x001fe400078e0010 */
[----:B------:R-:W-:-:S05]  /*b990*/  @P0 IMAD.MOV.U32 R7, RZ, RZ, R19 ;  /* 0x000000ffff070224 */ /* 0x000fca00078e0013 */
[----:B------:R0:W3:Y:S01]  /*b9a0*/  @P0 LDG.E.U16 R15, desc[UR20][R6.64] ;  /* 0x00000014060f0981 */ /* 0x0000e2000c1e1500 */
[C---:B------:R-:W-:Y:S01]  /*b9b0*/  LEA R3, P1, R5.reuse, R37, 0x1 ;  /* 0x0000002505037211 */ /* 0x040fe200078208ff */
[----:B------:R-:W-:Y:S02]  /*b9c0*/  IMAD R4, R18, UR11, RZ ;  /* 0x0000000b12047c24 */ /* 0x000fe4000f8e02ff */
[----:B------:R-:W4:Y:S04]  /*b9d0*/  LDL.LU R18, [R1+0x30] ;  /* 0x0000300001127983 */ /* 0x000f280000300800 */
[----:B------:R1:W-:Y:S01]  /*b9e0*/  STL [R1+0xd4], R19 ;  /* 0x0000d41301007387 */ /* 0x0003e20000100800 */
[----:B------:R-:W-:Y:S01]  /*b9f0*/  PRMT R97, RZ, 0x7610, R97 ;  /* 0x00007610ff617816 */ /* 0x000fe20000000061 */
[----:B0-----:R-:W-:Y:S01]  /*ba00*/  @P0 IMAD.MOV.U32 R6, RZ, RZ, R3 ;  /* 0x000000ffff060224 */ /* 0x001fe200078e0003 */
[----:B-1----:R-:W-:-:S05]  /*ba10*/  LEA.HI.X.SX32 R19, R5, R36, 0x1, P1 ;  /* 0x0000002405137211 */ /* 0x002fca00008f0eff */
[----:B------:R-:W-:Y:S01]  /*ba20*/  @P0 IMAD.MOV.U32 R7, RZ, RZ, R19 ;  /* 0x000000ffff070224 */ /* 0x000fe200078e0013 */
[----:B------:R-:W-:-:S04]  /*ba30*/  PRMT R13, RZ, 0x7610, R13 ;  /* 0x00007610ff0d7816 */ /* 0x000fc8000000000d */
[----:B------:R0:W4:Y:S04]  /*ba40*/  @P0 LDG.E.U16 R97, desc[UR20][R6.64] ;  /* 0x0000001406610981 */ /* 0x000128000c1e1500 */
[----:B--2---:R-:W-:Y:S04]  /*ba50*/  STL [R1+0x798], R115 ;  /* 0x0007987301007387 */ /* 0x004fe80000100800 */
[----:B---3--:R1:W-:Y:S02]  /*ba60*/  STL [R1+0x1c], R15 ;  /* 0x00001c0f01007387 */ /* 0x0083e40000100800 */
[----:B-1----:R-:W-:-:S04]  /*ba70*/  LEA R15, P3, R4, R37, 0x1 ;  /* 0x00000025040f7211 */ /* 0x002fc800078608ff */
[----:B------:R-:W-:Y:S01]  /*ba80*/  LEA.HI.X.SX32 R16, R4, R36, 0x1, P3 ;  /* 0x0000002404107211 */ /* 0x000fe200018f0eff */
[----:B0-----:R-:W-:-:S04]  /*ba90*/  @P0 IMAD.MOV.U32 R6, RZ, RZ, R15 ;  /* 0x000000ffff060224 */ /* 0x001fc800078e000f */
[----:B------:R-:W-:-:S05]  /*baa0*/  @P0 IMAD.MOV.U32 R7, RZ, RZ, R16 ;  /* 0x000000ffff070224 */ /* 0x000fca00078e0010 */
[----:B------:R0:W2:Y:S01]  /*bab0*/  @P0 LDG.E.U16 R13, desc[UR20][R6.64] ;  /* 0x00000014060d0981 */ /* 0x0000a2000c1e1500 */
[----:B------:R-:W-:-:S03]  /*bac0*/  IMAD R5, R10, UR11, RZ ;  /* 0x0000000b0a057c24 */ /* 0x000fc6000f8e02ff */
[----:B------:R1:W-:Y:S01]  /*bad0*/  STL [R1+0xf8], R3 ;  /* 0x0000f80301007387 */ /* 0x0003e20000100800 */
[----:B------:R-:W-:-:S03]  /*bae0*/  IMAD R4, R17, UR11, RZ ;  /* 0x0000000b11047c24 */ /* 0x000fc6000f8e02ff */
[----:B------:R-:W-:Y:S04]  /*baf0*/  STL [R1+0x118], R15 ;  /* 0x0001180f01007387 */ /* 0x000fe80000100800 */
[----:B------:R-:W-:Y:S01]  /*bb00*/  STL [R1+0xf4], R19 ;  /* 0x0000f41301007387 */ /* 0x000fe20000100800 */
[----:B-1----:R-:W-:-:S03]  /*bb10*/  LEA R3, P1, R5, R37, 0x1 ;  /* 0x0000002505037211 */ /* 0x002fc600078208ff */
[----:B------:R-:W3:Y:S04]  /*bb20*/  LDL.LU R10, [R1+0x40] ;  /* 0x00004000010a7983 */ /* 0x000ee80000300800 */
[----:B----4-:R-:W-:Y:S04]  /*bb30*/  STL [R1+0x794], R97 ;  /* 0x0007946101007387 */ /* 0x010fe80000100800 */
[----:B------:R1:W-:Y:S04]  /*bb40*/  STL [R1+0x114], R16 ;  /* 0x0001141001007387 */ /* 0x0003e80000100800 */
[----:B------:R-:W4:Y:S04]  /*bb50*/  LDL.LU R17, [R1+0x3c] ;  /* 0x00003c0001117983 */ /* 0x000f280000300800 */
[----:B------:R-:W-:Y:S01]  /*bb60*/  STL [R1+0x138], R3 ;  /* 0x0001380301007387 */ /* 0x000fe20000100800 */
[----:B-1----:R-:W-:Y:S01]  /*bb70*/  LEA.HI.X.SX32 R16, R5, R36, 0x1, P1 ;  /* 0x0000002405107211 */ /* 0x002fe200008f0eff */
[----:B0-----:R-:W-:Y:S01]  /*bb80*/  @P0 IMAD.MOV.U32 R6, RZ, RZ, R3 ;  /* 0x000000ffff060224 */ /* 0x001fe200078e0003 */
[----:B------:R-:W-:-:S03]  /*bb90*/  PRMT R112, RZ, 0x7610, R112 ;  /* 0x00007610ff707816 */ /* 0x000fc60000000070 */
[----:B------:R-:W-:Y:S01]  /*bba0*/  @P0 IMAD.MOV.U32 R7, RZ, RZ, R16 ;  /* 0x000000ffff070224 */ /* 0x000fe200078e0010 */
[----:B------:R-:W-:-:S04]  /*bbb0*/  PRMT R12, RZ, 0x7610, R12 ;  /* 0x00007610ff0c7816 */ /* 0x000fc8000000000c */
[----:B------:R0:W3:Y:S01]  /*bbc0*/  @P0 LDG.E.U16 R112, desc[UR20][R6.64] ;  /* 0x0000001406700981 */ /* 0x0000e2000c1e1500 */
[----:B------:R-:W-:-:S03]  /*bbd0*/  IMAD R5, R14, UR11, RZ ;  /* 0x0000000b0e057c24 */ /* 0x000fc6000f8e02ff */
[----:B--2---:R1:W-:Y:S02]  /*bbe0*/  STL [R1+0x18], R13 ;  /* 0x0000180d01007387 */ /* 0x0043e40000100800 */
[----:B-1----:R-:W-:-:S04]  /*bbf0*/  LEA R13, P3, R4, R37, 0x1 ;  /* 0x00000025040d7211 */ /* 0x002fc800078608ff */
[----:B------:R-:W-:Y:S01]  /*bc00*/  LEA.HI.X.SX32 R15, R4, R36, 0x1, P3 ;  /* 0x00000024040f7211 */ /* 0x000fe200018f0eff */
[----:B0-----:R-:W-:-:S04]  /*bc10*/  @P0 IMAD.MOV.U32 R6, RZ, RZ, R13 ;  /* 0x000000ffff060224 */ /* 0x001fc800078e000d */
[----:B------:R-:W-:-:S05]  /*bc20*/  @P0 IMAD.MOV.U32 R7, RZ, RZ, R15 ;  /* 0x000000ffff070224 */ /* 0x000fca00078e000f */
[----:B------:R0:W2:Y:S04]  /*bc30*/  @P0 LDG.E.U16 R12, desc[UR20][R6.64] ;  /* 0x00000014060c0981 */ /* 0x0000a8000c1e1500 */
[----:B------:R-:W-:Y:S04]  /*bc40*/  STL [R1+0x158], R13 ;  /* 0x0001580d01007387 */ /* 0x000fe80000100800 */
[----:B------:R1:W-:Y:S04]  /*bc50*/  STL [R1+0x134], R16 ;  /* 0x0001341001007387 */ /* 0x0003e80000100800 */
[----:B------:R-:W2:Y:S01]  /*bc60*/  LDL.LU R14, [R1+0x48] ;  /* 0x00004800010e7983 */ /* 0x000ea20000300800 */
[----:B------:R-:W-:Y:S01]  /*bc70*/  LEA R3, P1, R5, R37, 0x1 ;  /* 0x0000002505037211 */ /* 0x000fe200078208ff */
[----:B------:R-:W-:-:S02]  /*bc80*/  IMAD R4, R18, UR11, RZ ;  /* 0x0000000b12047c24 */ /* 0x000fc4000f8e02ff */
[----:B-1----:R-:W2:Y:S04]  /*bc90*/  LDL.LU R16, [R1+0x44] ;  /* 0x0000440001107983 */ /* 0x002ea80000300800 */
[----:B------:R1:W-:Y:S04]  /*bca0*/  STL [R1+0x154], R15 ;  /* 0x0001540f01007387 */ /* 0x0003e80000100800 */
[----:B---3--:R-:W-:Y:S04]  /*bcb0*/  STL [R1+0x790], R112 ;  /* 0x0007907001007387 */ /* 0x008fe80000100800 */
[----:B------:R-:W-:Y:S01]  /*bcc0*/  STL [R1+0x178], R3 ;  /* 0x0001780301007387 */ /* 0x000fe20000100800 */
[----:B------:R-:W-:Y:S01]  /*bcd0*/  LEA R13, P3, R4, R37, 0x1 ;  /* 0x00000025040d7211 */ /* 0x000fe200078608ff */
[----:B0-----:R-:W-:Y:S01]  /*bce0*/  @P0 IMAD.MOV.U32 R6, RZ, RZ, R3 ;  /* 0x000000ffff060224 */ /* 0x001fe200078e0003 */
[----:B------:R-:W-:-:S02]  /*bcf0*/  PRMT R96, RZ, 0x7610, R96 ;  /* 0x00007610ff607816 */ /* 0x000fc40000000060 */
[-C--:B-1----:R-:W-:Y:S01]  /*bd00*/  LEA.HI.X.SX32 R15, R4, R36.reuse, 0x1, P3 ;  /* 0x00000024040f7211 */ /* 0x082fe200018f0eff */
[----:B----4-:R-:W-:Y:S01]  /*bd10*/  IMAD R4, R17, UR11, RZ ;  /* 0x0000000b11047c24 */ /* 0x010fe2000f8e02ff */
[----:B------:R-:W-:Y:S02]  /*bd20*/  PRMT R11, RZ, 0x7610, R11 ;  /* 0x00007610ff0b7816 */ /* 0x000fe4000000000b */
[----:B------:R-:W-:Y:S02]  /*bd30*/  PRMT R109, RZ, 0x7610, R109 ;  /* 0x00007610ff6d7816 */ /* 0x000fe4000000006d */
[----:B------:R-:W-:Y:S01]  /*bd40*/  PRMT R9, RZ, 0x7610, R9 ;  /* 0x00007610ff097816 */ /* 0x000fe20000000009 */
[----:B--2---:R0:W-:Y:S02]  /*bd50*/  STL [R1+0x14], R12 ;  /* 0x0000140c01007387 */ /* 0x0041e40000100800 */
[----:B0-----:R-:W-:Y:S01]  /*bd60*/  LEA.HI.X.SX32 R12, R5, R36, 0x1, P1 ;  /* 0x00000024050c7211 */ /* 0x001fe200008f0eff */
[----:B------:R-:W-:Y:S01]  /*bd70*/  IMAD R5, R10, UR11, RZ ;  /* 0x0000000b0a057c24 */ /* 0x000fe2000f8e02ff */
[----:B------:R-:W-:Y:S03]  /*bd80*/  STL [R1+0x1ac], R13 ;  /* 0x0001ac0d01007387 */ /* 0x000fe60000100800 */
[----:B------:R-:W-:Y:S01]  /*bd90*/  @P0 IMAD.MOV.U32 R7, RZ, RZ, R12 ;  /* 0x000000ffff070224 */ /* 0x000fe200078e000c */
[----:B------:R0:W-:Y:S01]  /*bda0*/  STL [R1+0x174], R12 ;  /* 0x0001740c01007387 */ /* 0x0001e20000100800 */
[----:B------:R-:W-:-:S03]  /*bdb0*/  LEA R3, P1, R5, R37, 0x1 ;  /* 0x0000002505037211 */ /* 0x000fc600078208ff */
[----:B------:R-:W2:Y:S04]  /*bdc0*/  LDL.LU R10, [R1+0x50] ;  /* 0x00005000010a7983 */ /* 0x000ea80000300800 */
[----:B------:R1:W3:Y:S04]  /*bdd0*/  @P0 LDG.E.U16 R96, desc[UR20][R6.64] ;  /* 0x0000001406600981 */ /* 0x0002e8000c1e1500 */
[----:B0-----:R-:W4:Y:S04]  /*bde0*/  LDL.LU R12, [R1+0x4c] ;  /* 0x00004c00010c7983 */ /* 0x001f280000300800 */
[----:B------:R0:W-:Y:S01]  /*bdf0*/  STL [R1+0x1a8], R15 ;  /* 0x0001a80f01007387 */ /* 0x0001e20000100800 */
[----:B-1----:R-:W-:-:S02]  /*be00*/  @P0 IMAD.MOV.U32 R6, RZ, RZ, R13 ;  /* 0x000000ffff060224 */ /* 0x002fc400078e000d */
[----:B------:R-:W-:Y:S01]  /*be10*/  @P0 IMAD.MOV.U32 R7, RZ, RZ, R15 ;  /* 0x000000ffff070224 */ /* 0x000fe200078e000f */
[----:B------:R-:W-:-:S04]  /*be20*/  LEA R13, P3, R4, R37, 0x1 ;  /* 0x00000025040d7211 */ /* 0x000fc800078608ff */
[----:B------:R1:W2:Y:S01]  /*be30*/  @P0 LDG.E.U16 R11, desc[UR20][R6.64] ;  /* 0x00000014060b0981 */ /* 0x0002a2000c1e1500 */
[-C--:B0-----:R-:W-:Y:S01]  /*be40*/  LEA.HI.X.SX32 R15, R5, R36.reuse, 0x1, P1 ;  /* 0x00000024050f7211 */ /* 0x081fe200008f0eff */
[----:B------:R-:W-:Y:S01]  /*be50*/  IMAD R5, R14, UR11, RZ ;  /* 0x0000000b0e057c24 */ /* 0x000fe2000f8e02ff */
[----:B------:R-:W-:Y:S01]  /*be60*/  LEA.HI.X.SX32 R14, R4, R36, 0x1, P3 ;  /* 0x00000024040e7211 */ /* 0x000fe200018f0eff */
[----:B-1----:R-:W-:Y:S02]  /*be70*/  @P0 IMAD.MOV.U32 R6, RZ, RZ, R3 ;  /* 0x000000ffff060224 */ /* 0x002fe400078e0003 */
[----:B------:R-:W-:-:S05]  /*be80*/  @P0 IMAD.MOV.U32 R7, RZ, RZ, R15 ;  /* 0x000000ffff070224 */ /* 0x000fca00078e000f */
[----:B------:R0:W4:Y:S02]  /*be90*/  @P0 LDG.E.U16 R109, desc[UR20][R6.64] ;  /* 0x00000014066d0981 */ /* 0x000124000c1e1500 */
[----:B0-----:R-:W-:Y:S02]  /*bea0*/  @P0 IMAD.MOV.U32 R6, RZ, RZ, R13 ;  /* 0x000000ffff060224 */ /* 0x001fe400078e000d */
[----:B------:R-:W-:-:S05]  /*beb0*/  @P0 IMAD.MOV.U32 R7, RZ, RZ, R14 ;  /* 0x000000ffff070224 */ /* 0x000fca00078e000e */
[----:B------:R-:W4:Y:S01]  /*bec0*/  @P0 LDG.E.U16 R9, desc[UR20][R6.64] ;  /* 0x0000001406090981 */ /* 0x000f22000c1e1500 */
[----:B------:R-:W-:Y:S01]  /*bed0*/  IMAD R4, R16, UR11, RZ ;  /* 0x0000000b10047c24 */ /* 0x000fe2000f8e02ff */
[----:B------:R-:W-:Y:S02]  /*bee0*/  PRMT R95, RZ, 0x7610, R95 ;  /* 0x00007610ff5f7816 */ /* 0x000fe4000000005f */
[----:B------:R-:W-:Y:S01]  /*bef0*/  PRMT R8, RZ, 0x7610, R8 ;  /* 0x00007610ff087816 */ /* 0x000fe20000000008 */
[----:B---3--:R-:W-:Y:S04]  /*bf00*/  STL [R1+0x78c], R96 ;  /* 0x00078c6001007387 */ /* 0x008fe80000100800 */
[----:B--2---:R0:W-:Y:S04]  /*bf10*/  STL [R1+0x10], R11 ;  /* 0x0000100b01007387 */ /* 0x0041e80000100800 */
[----:B0-----:R-:W2:Y:S04]  /*bf20*/  LDL.LU R11, [R1+0x5c] ;  /* 0x00005c00010b7983 */ /* 0x001ea80000300800 */
[----:B------:R0:W-:Y:S04]  /*bf30*/  STL [R1+0x1cc], R3 ;  /* 0x0001cc0301007387 */ /* 0x0001e80000100800 */
[----:B------:R1:W-:Y:S04]  /*bf40*/  STL [R1+0x1ec], R13 ;  /* 0x0001ec0d01007387 */ /* 0x0003e80000100800 */
[----:B------:R-:W-:Y:S01]  /*bf50*/  STL [R1+0x1c8], R15 ;  /* 0x0001c80f01007387 */ /* 0x000fe20000100800 */
[----:B0-----:R-:W-:-:S03]  /*bf60*/  LEA R3, P1, R5, R37, 0x1 ;  /* 0x0000002505037211 */ /* 0x001fc600078208ff */
[----:B------:R-:W-:Y:S01]  /*bf70*/  STL [R1+0x1e8], R14 ;  /* 0x0001e80e01007387 */ /* 0x000fe20000100800 */
[----:B-1----:R-:W-:-:S03]  /*bf80*/  LEA.HI.X.SX32 R13, R5, R36, 0x1, P1 ;  /* 0x00000024050d7211 */ /* 0x002fc600008f0eff */
[----:B----4-:R-:W-:Y:S04]  /*bf90*/  STL [R1+0x780], R109 ;  /* 0x0007806d01007387 */ /* 0x010fe80000100800 */
[----:B------:R0:W-:Y:S01]  /*bfa0*/  STL [R1+0xc], R9 ;  /* 0x00000c0901007387 */ /* 0x0001e20000100800 */
[----:B------:R-:W-:Y:S02]  /*bfb0*/  IMAD R5, R10, UR11, RZ ;  /* 0x0000000b0a057c24 */ /* 0x000fe4000f8e02ff */
[----:B------:R-:W-:Y:S02]  /*bfc0*/  @P0 IMAD.MOV.U32 R6, RZ, RZ, R3 ;  /* 0x000000ffff060224 */ /* 0x000fe400078e0003 */
[----:B------:R-:W-:Y:S01]  /*bfd0*/  @P0 IMAD.MOV.U32 R7, RZ, RZ, R13 ;  /* 0x000000ffff070224 */ /* 0x000fe200078e000d */
[----:B0-----:R-:W-:-:S04]  /*bfe0*/  LEA R9, P3, R4, R37, 0x1 ;  /* 0x0000002504097211 */ /* 0x001fc800078608ff */
[----:B------:R0:W3:Y:S01]  /*bff0*/  @P0 LDG.E.U16 R95, desc[UR20][R6.64] ;  /* 0x00000014065f0981 */ /* 0x0000e2000c1e1500 */
[----:B------:R-:W-:Y:S01]  /*c000*/  LEA.HI.X.SX32 R10, R4, R36, 0x1, P3 ;  /* 0x00000024040a7211 */ /* 0x000fe200018f0eff */
[----:B0-----:R-:W-:-:S04]  /*c010*/  @P0 IMAD.MOV.U32 R6, RZ, RZ, R9 ;  /* 0x000000ffff060224 */ /* 0x001fc800078e0009 */
[----:B------:R-:W-:-:S05]  /*c020*/  @P0 IMAD.MOV.U32 R7, RZ, RZ, R10 ;  /* 0x000000ffff070224 */ /* 0x000fca00078e000a */
[----:B------:R0:W4:Y:S01]  /*c030*/  @P0 LDG.E.U16 R8, desc[UR20][R6.64] ;  /* 0x0000001406080981 */ /* 0x000122000c1e1500 */
[----:B------:R-:W-:-:S03]  /*c040*/  IMAD R4, R12, UR11, RZ ;  /* 0x0000000b0c047c24 */ /* 0x000fc6000f8e02ff */
[----:B------:R1:W-:Y:S04]  /*c050*/  STL [R1+0x20c], R3 ;  /* 0x00020c0301007387 */ /* 0x0003e80000100800 */
[----:B------:R-:W-:Y:S04]  /*c060*/  STL [R1+0x22c], R9 ;  /* 0x00022c0901007387 */ /* 0x000fe80000100800 */
[----:B------:R-:W-:Y:S01]  /*c070*/  STL [R1+0x208], R13 ;  /* 0x0002080d01007387 */ /* 0x000fe20000100800 */
[----:B-1----:R-:W-:Y:S02]  /*c080*/  LEA R3, P1, R5, R37, 0x1 ;  /* 0x0000002505037211 */ /* 0x002fe400078208ff */
[----:B------:R-:W-:-:S03]  /*c090*/  PRMT R106, RZ, 0x7610, R106 ;  /* 0x00007610ff6a7816 */ /* 0x000fc6000000006a */
[----:B0-----:R-:W-:Y:S01]  /*c0a0*/  @P0 IMAD.MOV.U32 R6, RZ, RZ, R3 ;  /* 0x000000ffff060224 */ /* 0x001fe200078e0003 */
[----:B------:R-:W-:Y:S01]  /*c0b0*/  PRMT R2, RZ, 0x7610, R2 ;  /* 0x00007610ff027816 */ /* 0x000fe20000000002 */
[----:B---3--:R-:W-:Y:S04]  /*c0c0*/  STL [R1+0x770], R95 ;  /* 0x0007705f01007387 */ /* 0x008fe80000100800 */
[----:B------:R0:W-:Y:S04]  /*c0d0*/  STL [R1+0x228], R10 ;  /* 0x0002280a01007387 */ /* 0x0001e80000100800 */
[----:B------:R-:W-:Y:S01]  /*c0e0*/  STL [R1+0x24c], R3 ;  /* 0x00024c0301007387 */ /* 0x000fe20000100800 */
[----:B0-----:R-:W-:-:S03]  /*c0f0*/  LEA.HI.X.SX32 R10, R5, R36, 0x1, P1 ;  /* 0x00000024050a7211 */ /* 0x001fc600008f0eff */
[----:B----4-:R0:W-:Y:S02]  /*c100*/  STL [R1+0x8], R8 ;  /* 0x0000080801007387 */ /* 0x0101e40000100800 */
[----:B------:R-:W-:-:S05]  /*c110*/  @P0 IMAD.MOV.U32 R7, RZ, RZ, R10 ;  /* 0x000000ffff070224 */ /* 0x000fca00078e000a */
[----:B------:R1:W3:Y:S01]  /*c120*/  @P0 LDG.E.U16 R106, desc[UR20][R6.64] ;  /* 0x00000014066a0981 */ /* 0x0002e2000c1e1500 */
[----:B0-----:R-:W-:-:S04]  /*c130*/  LEA R8, P3, R4, R37, 0x1 ;  /* 0x0000002504087211 */ /* 0x001fc800078608ff */
[----:B------:R-:W-:Y:S01]  /*c140*/  LEA.HI.X.SX32 R9, R4, R36, 0x1, P3 ;  /* 0x0000002404097211 */ /* 0x000fe200018f0eff */
[----:B-1----:R-:W-:-:S04]  /*c150*/  @P0 IMAD.MOV.U32 R6, RZ, RZ, R8 ;  /* 0x000000ffff060224 */ /* 0x002fc800078e0008 */
[----:B------:R-:W-:-:S05]  /*c160*/  @P0 IMAD.MOV.U32 R7, RZ, RZ, R9 ;  /* 0x000000ffff070224 */ /* 0x000fca00078e0009 */
[----:B------:R0:W4:Y:S01]  /*c170*/  @P0 LDG.E.U16 R2, desc[UR20][R6.64] ;  /* 0x0000001406020981 */ /* 0x000122000c1e1500 */
[----:B--2---:R-:W-:Y:S02]  /*c180*/  IMAD R5, R11, UR11, RZ ;  /* 0x0000000b0b057c24 */ /* 0x004fe4000f8e02ff */
[----:B------:R-:W-:Y:S01]  /*c190*/  IMAD R4, R78, UR11, RZ ;  /* 0x0000000b4e047c24 */ /* 0x000fe2000f8e02ff */
[----:B------:R-:W-:Y:S02]  /*c1a0*/  STL [R1+0x26c], R8 ;  /* 0x00026c0801007387 */ /* 0x000fe40000100800 */
[C---:B------:R-:W-:Y:S02]  /*c1b0*/  LEA R3, P1, R5.reuse, R37, 0x1 ;  /* 0x0000002505037211 */ /* 0x040fe400078208ff */
[----:B------:R-:W-:Y:S04]  /*c1c0*/  STL [R1+0x248], R10 ;  /* 0x0002480a01007387 */ /* 0x000fe80000100800 */
[----:B------:R1:W-:Y:S01]  /*c1d0*/  STL [R1+0x268], R9 ;  /* 0x0002680901007387 */ /* 0x0003e20000100800 */
[----:B------:R-:W-:Y:S01]  /*c1e0*/  PRMT R94, RZ, 0x7610, R94 ;  /* 0x00007610ff5e7816 */ /* 0x000fe2000000005e */
[----:B0-----:R-:W-:Y:S01]  /*c1f0*/  @P0 IMAD.MOV.U32 R6, RZ, RZ, R3 ;  /* 0x000000ffff060224 */ /* 0x001fe200078e0003 */
[----:B-1----:R-:W-:-:S05]  /*c200*/  LEA.HI.X.SX32 R9, R5, R36, 0x1, P1 ;  /* 0x0000002405097211 */ /* 0x002fca00008f0eff */
[----:B------:R-:W-:Y:S01]  /*c210*/  @P0 IMAD.MOV.U32 R7, RZ, RZ, R9 ;  /* 0x000000ffff070224 */ /* 0x000fe200078e0009 */
[----:B------:R-:W-:-:S04]  /*c220*/  PRMT R0, RZ, 0x7610, R0 ;  /* 0x00007610ff007816 */ /* 0x000fc80000000000 */
[----:B------:R0:W2:Y:S04]  /*c230*/  @P0 LDG.E.U16 R94, desc[UR20][R6.64] ;  /* 0x00000014065e0981 */ /* 0x0000a8000c1e1500 */
[----:B---3--:R-:W-:Y:S04]  /*c240*/  STL [R1+0x760], R106 ;  /* 0x0007606a01007387 */ /* 0x008fe80000100800 */
[----:B----4-:R1:W-:Y:S02]  /*c250*/  STL [R1+0x4], R2 ;  /* 0x0000040201007387 */ /* 0x0103e40000100800 */
[----:B-1----:R-:W-:-:S04]  /*c260*/  LEA R2, P3, R4, R37, 0x1 ;  /* 0x0000002504027211 */ /* 0x002fc800078608ff */
[----:B------:R-:W-:Y:S01]  /*c270*/  LEA.HI.X.SX32 R8, R4, R36, 0x1, P3 ;  /* 0x0000002404087211 */ /* 0x000fe200018f0eff */
[----:B0-----:R-:W-:-:S04]  /*c280*/  @P0 IMAD.MOV.U32 R6, RZ, RZ, R2 ;  /* 0x000000ffff060224 */ /* 0x001fc800078e0002 */
[----:B------:R-:W-:-:S05]  /*c290*/  @P0 IMAD.MOV.U32 R7, RZ, RZ, R8 ;  /* 0x000000ffff070224 */ /* 0x000fca00078e0008 */
[----:B------:R0:W3:Y:S01]  /*c2a0*/  @P0 LDG.E.U16 R0, desc[UR20][R6.64] ;  /* 0x0000001406000981 */ /* 0x0000e2000c1e1500 */
[----:B------:R-:W-:-:S03]  /*c2b0*/  IMAD R5, R82, UR11, RZ ;  /* 0x0000000b52057c24 */ /* 0x000fc6000f8e02ff */
[----:B------:R1:W-:Y:S01]  /*c2c0*/  STL [R1+0x28c], R3 ;  /* 0x00028c0301007387 */ /* 0x0003e20000100800 */
[----:B------:R-:W-:-:S03]  /*c2d0*/  IMAD R4, R86, UR11, RZ ;  /* 0x0000000b56047c24 */ /* 0x000fc6000f8e02ff */
[----:B------:R-:W-:Y:S04]  /*c2e0*/  STL [R1+0x2ac], R2 ;  /* 0x0002ac0201007387 */ /* 0x000fe80000100800 */
[----:B------:R-:W-:Y:S01]  /*c2f0*/  STL [R1+0x288], R9 ;  /* 0x0002880901007387 */ /* 0x000fe20000100800 */
[----:B-1----:R-:W-:-:S03]  /*c300*/  LEA R3, P1, R5, R37, 0x1 ;  /* 0x0000002505037211 */ /* 0x002fc600078208ff */
[----:B--2---:R-:W-:Y:S04]  /*c310*/  STL [R1+0x750], R94 ;  /* 0x0007505e01007387 */ /* 0x004fe80000100800 */
[----:B------:R1:W-:Y:S04]  /*c320*/  STL [R1+0x2a8], R8 ;  /* 0x0002a80801007387 */ /* 0x0003e80000100800 */
[----:B------:R2:W-:Y:S01]  /*c330*/  STL [R1+0x2cc], R3 ;  /* 0x0002cc0301007387 */ /* 0x0005e20000100800 */
[----:B------:R-:W-:Y:S02]  /*c340*/  PRMT R103, RZ, 0x7610, R103 ;  /* 0x00007610ff677816 */ /* 0x000fe40000000067 */
[----:B-1----:R-:W-:Y:S01]  /*c350*/  LEA.HI.X.SX32 R8, R5, R36, 0x1, P1 ;  /* 0x0000002405087211 */ /* 0x002fe200008f0eff */
[----:B0-----:R-:W-:-:S02]  /*c360*/  @P0 IMAD.MOV.U32 R6, RZ, RZ, R3 ;  /* 0x000000ffff060224 */ /* 0x001fc400078e0003 */
[----:B------:R-:W-:Y:S02]  /*c370*/  IMAD R5, R90, UR11, RZ ;  /* 0x0000000b5a057c24 */ /* 0x000fe4000f8e02ff */
[----:B------:R-:W-:Y:S01]  /*c380*/  @P0 IMAD.MOV.U32 R7, RZ, RZ, R8 ;  /* 0x000000ffff070224 */ /* 0x000fe200078e0008 */
[----:B------:R-:W-:Y:S02]  /*c390*/  PRMT R125, RZ, 0x7610, R125 ;  /* 0x00007610ff7d7816 */ /* 0x000fe4000000007d */
[-C--:B--2---:R-:W-:Y:S02]  /*c3a0*/  LEA R3, P1, R5, R37.reuse, 0x1 ;  /* 0x0000002505037211 */ /* 0x084fe400078208ff */
[----:B------:R0:W2:Y:S01]  /*c3b0*/  @P0 LDG.E.U16 R103, desc[UR20][R6.64] ;  /* 0x0000001406670981 */ /* 0x0000a2000c1e1500 */
[----:B------:R-:W-:Y:S02]  /*c3c0*/  PRMT R93, RZ, 0x7610, R93 ;  /* 0x00007610ff5d7816 */ /* 0x000fe4000000005d */
[----:B------:R-:W-:Y:S01]  /*c3d0*/  PRMT R124, RZ, 0x7610, R124 ;  /* 0x00007610ff7c7816 */ /* 0x000fe2000000007c */
[----:B---3--:R1:W-:Y:S02]  /*c3e0*/  STL [R1], R0 ;  /* 0x0000000001007387 */ /* 0x0083e40000100800 */
[----:B-1----:R-:W-:-:S04]  /*c3f0*/  LEA R0, P3, R4, R37, 0x1 ;  /* 0x0000002504007211 */ /* 0x002fc800078608ff */
[-C--:B------:R-:W-:Y:S01]  /*c400*/  LEA.HI.X.SX32 R2, R4, R36.reuse, 0x1, P3 ;  /* 0x0000002404027211 */ /* 0x080fe200018f0eff */
[----:B0-----:R-:W-:Y:S01]  /*c410*/  @P0 IMAD.MOV.U32 R6, RZ, RZ, R0 ;  /* 0x000000ffff060224 */ /* 0x001fe200078e0000 */
[----:B------:R-:W-:Y:S03]  /*c420*/  STL [R1+0x2ec], R0 ;  /* 0x0002ec0001007387 */ /* 0x000fe60000100800 */
[----:B------:R-:W-:Y:S01]  /*c430*/  @P0 IMAD.MOV.U32 R7, RZ, RZ, R2 ;  /* 0x000000ffff070224 */ /* 0x000fe200078e0002 */
[----:B------:R0:W-:Y:S04]  /*c440*/  STL [R1+0x2c8], R8 ;  /* 0x0002c80801007387 */ /* 0x0001e80000100800 */
[----:B------:R1:W3:Y:S01]  /*c450*/  @P0 LDG.E.U16 R125, desc[UR20][R6.64] ;  /* 0x00000014067d0981 */ /* 0x0002e2000c1e1500 */
[----:B0-----:R-:W-:Y:S01]  /*c460*/  LEA.HI.X.SX32 R8, R5, R36, 0x1, P1 ;  /* 0x0000002405087211 */ /* 0x001fe200008f0eff */
[----:B-1----:R-:W-:-:S04]  /*c470*/  @P0 IMAD.MOV.U32 R6, RZ, RZ, R3 ;  /* 0x000000ffff060224 */ /* 0x002fc800078e0003 */
[----:B------:R-:W-:Y:S02]  /*c480*/  @P0 IMAD.MOV.U32 R7, RZ, RZ, R8 ;  /* 0x000000ffff070224 */ /* 0x000fe400078e0008 */
[----:B------:R-:W-:-:S03]  /*c490*/  IMAD R4, R76, UR11, RZ ;  /* 0x0000000b4c047c24 */ /* 0x000fc6000f8e02ff */
[----:B------:R0:W4:Y:S02]  /*c4a0*/  @P0 LDG.E.U16 R93, desc[UR20][R6.64] ;  /* 0x00000014065d0981 */ /* 0x000124000c1e1500 */
[C---:B------:R-:W-:Y:S02]  /*c4b0*/  LEA R0, P3, R4.reuse, R37, 0x1 ;  /* 0x0000002504007211 */ /* 0x040fe400078608ff */
[----:B------:R1:W-:Y:S02]  /*c4c0*/  STL [R1+0x2e8], R2 ;  /* 0x0002e80201007387 */ /* 0x0003e40000100800 */
[----:B-1----:R-:W-:Y:S01]  /*c4d0*/  LEA.HI.X.SX32 R2, R4, R36, 0x1, P3 ;  /* 0x0000002404027211 */ /* 0x002fe200018f0eff */
[----:B0-----:R-:W-:-:S04]  /*c4e0*/  @P0 IMAD.MOV.U32 R6, RZ, RZ, R0 ;  /* 0x000000ffff060224 */ /* 0x001fc800078e0000 */
[----:B------:R-:W-:-:S05]  /*c4f0*/  @P0 IMAD.MOV.U32 R7, RZ, RZ, R2 ;  /* 0x000000ffff070224 */ /* 0x000fca00078e0002 */
[----:B------:R0:W4:Y:S01]  /*c500*/  @P0 LDG.E.U16 R124, desc[UR20][R6.64] ;  /* 0x00000014067c0981 */ /* 0x000122000c1e1500 */
[----:B------:R-:W-:-:S03]  /*c510*/  IMAD R5, R77, UR11, RZ ;  /* 0x0000000b4d057c24 */ /* 0x000fc6000f8e02ff */
[----:B--2---:R-:W-:Y:S01]  /*c520*/  STL [R1+0x740], R103 ;  /* 0x0007406701007387 */ /* 0x004fe20000100800 */
[----:B------:R-:W-:Y:S01]  /*c530*/  IMAD R4, R102, UR11, RZ ;  /* 0x0000000b66047c24 */ /* 0x000fe2000f8e02ff */
[----:B------:R-:W-:Y:S02]  /*c540*/  PRMT R100, RZ, 0x7610, R100 ;  /* 0x00007610ff647816 */ /* 0x000fe40000000064 */
[----:B------:R-:W-:Y:S02]  /*c550*/  PRMT R123, RZ, 0x7610, R123 ;  /* 0x00007610ff7b7816 */ /* 0x000fe4000000007b */
[----:B------:R-:W-:Y:S02]  /*c560*/  PRMT R92, RZ, 0x7610, R92 ;  /* 0x00007610ff5c7816 */ /* 0x000fe4000000005c */
[----:B------:R-:W-:Y:S01]  /*c570*/  PRMT R122, RZ, 0x7610, R122 ;  /* 0x00007610ff7a7816 */ /* 0x000fe2000000007a */
[----:B---3--:R-:W-:Y:S04]  /*c580*/  STL [R1+0x738], R125 ;  /* 0x0007387d01007387 */ /* 0x008fe80000100800 */
[----:B------:R1:W-:Y:S04]  /*c590*/  STL [R1+0x30c], R3 ;  /* 0x00030c0301007387 */ /* 0x0003e80000100800 */
[----:B------:R2:W-:Y:S01]  /*c5a0*/  STL [R1+0x32c], R0 ;  /* 0x00032c0001007387 */ /* 0x0005e20000100800 */
[----:B-1----:R-:W-:-:S03]  /*c5b0*/  LEA R3, P1, R5, R37, 0x1 ;  /* 0x0000002505037211 */ /* 0x002fc600078208ff */
[----:B------:R1:W-:Y:S01]  /*c5c0*/  STL [R1+0x308], R8 ;  /* 0x0003080801007387 */ /* 0x0003e20000100800 */
[----:B--2---:R-:W-:-:S03]  /*c5d0*/  LEA R0, P3, R4, R37, 0x1 ;  /* 0x0000002504007211 */ /* 0x004fc600078608ff */
[----:B----4-:R-:W-:Y:S01]  /*c5e0*/  STL [R1+0x730], R93 ;  /* 0x0007305d01007387 */ /* 0x010fe20000100800 */
[----:B0-----:R-:W-:Y:S01]  /*c5f0*/  @P0 IMAD.MOV.U32 R6, RZ, RZ, R3 ;  /* 0x000000ffff060224 */ /* 0x001fe200078e0003 */
[----:B-1----:R-:W-:Y:S02]  /*c600*/  LEA.HI.X.SX32 R8, R5, R36, 0x1, P1 ;  /* 0x0000002405087211 */ /* 0x002fe400008f0eff */
[----:B------:R0:W-:Y:S03]  /*c610*/  STL [R1+0x328], R2 ;  /* 0x0003280201007387 */ /* 0x0001e60000100800 */
[----:B------:R-:W-:-:S05]  /*c620*/  @P0 IMAD.MOV.U32 R7, RZ, RZ, R8 ;  /* 0x000000ffff070224 */ /* 0x000fca00078e0008 */
[----:B------:R1:W2:Y:S01]  /*c630*/  @P0 LDG.E.U16 R100, desc[UR20][R6.64] ;  /* 0x0000001406640981 */ /* 0x0002a2000c1e1500 */
[----:B0-----:R-:W-:Y:S01]  /*c640*/  LEA.HI.X.SX32 R2, R4, R36, 0x1, P3 ;  /* 0x0000002404027211 */ /* 0x001fe200018f0eff */
[----:B-1----:R-:W-:-:S04]  /*c650*/  @P0 IMAD.MOV.U32 R6, RZ, RZ, R0 ;  /* 0x000000ffff060224 */ /* 0x002fc800078e0000 */
[----:B------:R-:W-:-:S05]  /*c660*/  @P0 IMAD.MOV.U32 R7, RZ, RZ, R2 ;  /* 0x000000ffff070224 */ /* 0x000fca00078e0002 */
[----:B------:R0:W3:Y:S01]  /*c670*/  @P0 LDG.E.U16 R123, desc[UR20][R6.64] ;  /* 0x00000014067b0981 */ /* 0x0000e2000c1e1500 */
[----:B------:R-:W-:-:S03]  /*c680*/  IMAD R5, R79, UR11, RZ ;  /* 0x0000000b4f057c24 */ /* 0x000fc6000f8e02ff */
[----:B------:R-:W-:Y:S04]  /*c690*/  STL [R1+0x728], R124 ;  /* 0x0007287c01007387 */ /* 0x000fe80000100800 */
[----:B------:R1:W-:Y:S01]  /*c6a0*/  STL [R1+0x34c], R3 ;  /* 0x00034c0301007387 */ /* 0x0003e20000100800 */
[----:B------:R-:W-:-:S03]  /*c6b0*/  IMAD R4, R110, UR11, RZ ;  /* 0x0000000b6e047c24 */ /* 0x000fc6000f8e02ff */
[----:B------:R4:W-:Y:S01]  /*c6c0*/  STL [R1+0x36c], R0 ;  /* 0x00036c0001007387 */ /* 0x0009e20000100800 */
[----:B-1----:R-:W-:-:S03]  /*c6d0*/  LEA R3, P1, R5, R37, 0x1 ;  /* 0x0000002505037211 */ /* 0x002fc600078208ff */
[----:B------:R1:W-:Y:S01]  /*c6e0*/  STL [R1+0x348], R8 ;  /* 0x0003480801007387 */ /* 0x0003e20000100800 */
[----:B----4-:R-:W-:Y:S01]  /*c6f0*/  LEA R0, P3, R4, R37, 0x1 ;  /* 0x0000002504007211 */ /* 0x010fe200078608ff */
[----:B0-----:R-:W-:Y:S01]  /*c700*/  @P0 IMAD.MOV.U32 R6, RZ, RZ, R3 ;  /* 0x000000ffff060224 */ /* 0x001fe200078e0003 */
[----:B-1----:R-:W-:Y:S01]  /*c710*/  LEA.HI.X.SX32 R8, R5, R36, 0x1, P1 ;  /* 0x0000002405087211 */ /* 0x002fe200008f0eff */
[----:B------:R0:W-:Y:S04]  /*c720*/  STL [R1+0x368], R2 ;  /* 0x0003680201007387 */ /* 0x0001e80000100800 */
[----:B------:R-:W-:-:S05]  /*c730*/  @P0 IMAD.MOV.U32 R7, RZ, RZ, R8 ;  /* 0x000000ffff070224 */ /* 0x000fca00078e0008 */
[----:B------:R1:W4:Y:S01]  /*c740*/  @P0 LDG.E.U16 R92, desc[UR20][R6.64] ;  /* 0x00000014065c0981 */ /* 0x000322000c1e1500 */
[----:B0-----:R-:W-:Y:S01]  /*c750*/  LEA.HI.X.SX32 R2, R4, R36, 0x1, P3 ;  /* 0x0000002404027211 */ /* 0x001fe200018f0eff */
[----:B-1----:R-:W-:-:S04]  /*c760*/  @P0 IMAD.MOV.U32 R6, RZ, RZ, R0 ;  /* 0x000000ffff060224 */ /* 0x002fc800078e0000 */
[----:B------:R-:W-:-:S05]  /*c770*/  @P0 IMAD.MOV.U32 R7, RZ, RZ, R2 ;  /* 0x000000ffff070224 */ /* 0x000fca00078e0002 */
[----:B------:R0:W4:Y:S01]  /*c780*/  @P0 LDG.E.U16 R122, desc[UR20][R6.64] ;  /* 0x00000014067a0981 */ /* 0x000122000c1e1500 */
[----:B------:R-:W-:Y:S02]  /*c790*/  IMAD R5, R114, UR11, RZ ;  /* 0x0000000b72057c24 */ /* 0x000fe4000f8e02ff */
[----:B------:R-:W-:Y:S01]  /*c7a0*/  IMAD R4, R80, UR11, RZ ;  /* 0x0000000b50047c24 */ /* 0x000fe2000f8e02ff */
[----:B------:R-:W-:Y:S02]  /*c7b0*/  PRMT R99, RZ, 0x7610, R99 ;  /* 0x00007610ff637816 */ /* 0x000fe40000000063 */
[----:B------:R-:W-:Y:S02]  /*c7c0*/  PRMT R121, RZ, 0x7610, R121 ;  /* 0x00007610ff797816 */ /* 0x000fe40000000079 */
[----:B------:R-:W-:Y:S02]  /*c7d0*/  PRMT R91, RZ, 0x7610, R91 ;  /* 0x00007610ff5b7816 */ /* 0x000fe4000000005b */
[----:B------:R-:W-:Y:S01]  /*c7e0*/  PRMT R120, RZ, 0x7610, R120 ;  /* 0x00007610ff787816 */ /* 0x000fe20000000078 */
[----:B--2---:R-:W-:Y:S04]  /*c7f0*/  STL [R1+0x720], R100 ;  /* 0x0007206401007387 */ /* 0x004fe80000100800 */
[----:B---3--:R-:W-:Y:S04]  /*c800*/  STL [R1+0x718], R123 ;  /* 0x0007187b01007387 */ /* 0x008fe80000100800 */
[----:B------:R1:W-:Y:S04]  /*c810*/  STL [R1+0x38c], R3 ;  /* 0x00038c0301007387 */ /* 0x0003e80000100800 */
[----:B------:R2:W-:Y:S01]  /*c820*/  STL [R1+0x3ac], R0 ;  /* 0x0003ac0001007387 */ /* 0x0005e20000100800 */
[----:B-1----:R-:W-:-:S03]  /*c830*/  LEA R3, P1, R5, R37, 0x1 ;  /* 0x0000002505037211 */ /* 0x002fc600078208ff */
[----:B------:R1:W-:Y:S01]  /*c840*/  STL [R1+0x388], R8 ;  /* 0x0003880801007387 */ /* 0x0003e20000100800 */
[----:B--2---:R-:W-:-:S03]  /*c850*/  LEA R0, P3, R4, R37, 0x1 ;  /* 0x0000002504007211 */ /* 0x004fc600078608ff */
[----:B------:R-:W2:Y:S01]  /*c860*/  LDL.LU R13, [R1+0x64] ;  /* 0x00006400010d7983 */ /* 0x000ea20000300800 */
[----:B0-----:R-:W-:Y:S01]  /*c870*/  @P0 IMAD.MOV.U32 R6, RZ, RZ, R3 ;  /* 0x000000ffff060224 */ /* 0x001fe200078e0003 */
[----:B-1----:R-:W-:Y:S02]  /*c880*/  LEA.HI.X.SX32 R8, R5, R36, 0x1, P1 ;  /* 0x0000002405087211 */ /* 0x002fe400008f0eff */
[----:B------:R0:W-:Y:S03]  /*c890*/  STL [R1+0x3a8], R2 ;  /* 0x0003a80201007387 */ /* 0x0001e60000100800 */
[----:B------:R-:W-:-:S05]  /*c8a0*/  @P0 IMAD.MOV.U32 R7, RZ, RZ, R8 ;  /* 0x000000ffff070224 */ /* 0x000fca00078e0008 */
[----:B------:R1:W3:Y:S01]  /*c8b0*/  @P0 LDG.E.U16 R99, desc[UR20][R6.64] ;  /* 0x0000001406630981 */ /* 0x0002e2000c1e1500 */
[----:B0-----:R-:W-:Y:S01]  /*c8c0*/  LEA.HI.X.SX32 R2, R4, R36, 0x1, P3 ;  /* 0x0000002404027211 */ /* 0x001fe200018f0eff */
[----:B-1----:R-:W-:-:S04]  /*c8d0*/  @P0 IMAD.MOV.U32 R6, RZ, RZ, R0 ;  /* 0x000000ffff060224 */ /* 0x002fc800078e0000 */
[----:B------:R-:W-:Y:S01]  /*c8e0*/  @P0 IMAD.MOV.U32 R7, RZ, RZ, R2 ;  /* 0x000000ffff070224 */ /* 0x000fe200078e0002 */
[----:B----4-:R-:W-:Y:S04]  /*c8f0*/  STL [R1+0x710], R92 ;  /* 0x0007105c01007387 */ /* 0x010fe80000100800 */
[----:B------:R0:W4:Y:S01]  /*c900*/  @P0 LDG.E.U16 R121, desc[UR20][R6.64] ;  /* 0x0000001406790981 */ /* 0x000122000c1e1500 */
[----:B------:R-:W-:-:S03]  /*c910*/  IMAD R5, R83, UR11, RZ ;  /* 0x0000000b53057c24 */ /* 0x000fc6000f8e02ff */
[----:B------:R-:W4:Y:S04]  /*c920*/  LDL.LU R12, [R1+0x60] ;  /* 0x00006000010c7983 */ /* 0x000f280000300800 */
[----:B------:R-:W4:Y:S01]  /*c930*/  LDL.LU R11, [R1+0x6c] ;  /* 0x00006c00010b7983 */ /* 0x000f220000300800 */
[----:B------:R-:W-:-:S03]  /*c940*/  IMAD R4, R81, UR11, RZ ;  /* 0x0000000b51047c24 */ /* 0x000fc6000f8e02ff */
[----:B------:R1:W-:Y:S04]  /*c950*/  STL [R1+0x3cc], R3 ;  /* 0x0003cc0301007387 */ /* 0x0003e80000100800 */
[----:B------:R-:W-:Y:S04]  /*c960*/  STL [R1+0x708], R122 ;  /* 0x0007087a01007387 */ /* 0x000fe80000100800 */
[----:B------:R0:W-:Y:S01]  /*c970*/  STL [R1+0x3ec], R0 ;  /* 0x0003ec0001007387 */ /* 0x0001e20000100800 */
[----:B-1----:R-:W-:-:S03]  /*c980*/  LEA R3, P1, R5, R37, 0x1 ;  /* 0x0000002505037211 */ /* 0x002fc600078208ff */
[----:B------:R1:W-:Y:S02]  /*c990*/  STL [R1+0x3c8], R8 ;  /* 0x0003c80801007387 */ /* 0x0003e40000100800 */
[----:B0-----:R-:W-:Y:S02]  /*c9a0*/  @P0 IMAD.MOV.U32 R6, RZ, RZ, R3 ;  /* 0x000000ffff060224 */ /* 0x001fe400078e0003 */
[----:B------:R-:W4:Y:S01]  /*c9b0*/  LDL.LU R10, [R1+0x68] ;  /* 0x00006800010a7983 */ /* 0x000f220000300800 */
[----:B------:R-:W-:Y:S02]  /*c9c0*/  LEA R0, P3, R4, R37, 0x1 ;  /* 0x0000002504007211 */ /* 0x000fe400078608ff */
        /* <DEDUP_REMOVED lines=8> */
[----:B------:R-:W-:Y:S02]  /*ca50*/  PRMT R90, RZ, 0x7610, R90 ;  /* 0x00007610ff5a7816 */ /* 0x000fe4000000005a */
[----:B------:R-:W-:Y:S02]  /*ca60*/  PRMT R117, RZ, 0x7610, R117 ;  /* 0x00007610ff757816 */ /* 0x000fe40000000075 */
[----:B------:R-:W-:Y:S02]  /*ca70*/  PRMT R88, RZ, 0x7610, R88 ;  /* 0x00007610ff587816 */ /* 0x000fe40000000058 */
[----:B------:R-:W-:Y:S01]  /*ca80*/  PRMT R116, RZ, 0x7610, R116 ;  /* 0x00007610ff747816 */ /* 0x000fe20000000074 */
[----:B--2---:R-:W-:Y:S01]  /*ca90*/  IMAD R5, R13, UR11, RZ ;  /* 0x0000000b0d057c24 */ /* 0x004fe2000f8e02ff */
[----:B---3--:R-:W-:Y:S04]  /*caa0*/  STL [R1+0x704], R99 ;  /* 0x0007046301007387 */ /* 0x008fe80000100800 */
[----:B----4-:R-:W-:Y:S04]  /*cab0*/  STL [R1+0x6fc], R121 ;  /* 0x0006fc7901007387 */ /* 0x010fe80000100800 */
[----:B------:R1:W-:Y:S01]  /*cac0*/  STL [R1+0x408], R3 ;  /* 0x0004080301007387 */ /* 0x0003e20000100800 */
[----:B------:R-:W-:-:S03]  /*cad0*/  IMAD R4, R12, UR11, RZ ;  /* 0x0000000b0c047c24 */ /* 0x000fc6000f8e02ff */
        /* <DEDUP_REMOVED lines=11> */
[----:B------:R-:W-:Y:S02]  /*cb90*/  IMAD R5, R11, UR11, RZ ;  /* 0x0000000b0b057c24 */ /* 0x000fe4000f8e02ff */
[----:B-1----:R-:W-:Y:S02]  /*cba0*/  @P0 IMAD.MOV.U32 R6, RZ, RZ, R0 ;  /* 0x000000ffff060224 */ /* 0x002fe400078e0000 */
[----:B------:R-:W-:Y:S01]  /*cbb0*/  @P0 IMAD.MOV.U32 R7, RZ, RZ, R2 ;  /* 0x000000ffff070224 */ /* 0x000fe200078e0002 */
[----:B------:R-:W-:Y:S04]  /*cbc0*/  STL [R1+0x6f8], R91 ;  /* 0x0006f85b01007387 */ /* 0x000fe80000100800 */
[----:B------:R0:W4:Y:S04]  /*cbd0*/  @P0 LDG.E.U16 R117, desc[UR20][R6.64] ;  /* 0x0000001406750981 */ /* 0x000128000c1e1500 */
[----:B------:R-:W4:Y:S01]  /*cbe0*/  LDL.LU R12, [R1+0x70] ;  /* 0x00007000010c7983 */ /* 0x000f220000300800 */
[----:B------:R-:W-:-:S03]  /*cbf0*/  IMAD R4, R10, UR11, RZ ;  /* 0x0000000b0a047c24 */ /* 0x000fc6000f8e02ff */
[----:B------:R1:W-:Y:S04]  /*cc00*/  STL [R1+0x40], R3 ;  /* 0x0000400301007387 */ /* 0x0003e80000100800 */
[----:B------:R-:W-:Y:S04]  /*cc10*/  STL [R1+0x6f0], R120 ;  /* 0x0006f07801007387 */ /* 0x000fe80000100800 */
[----:B------:R0:W-:Y:S01]  /*cc20*/  STL [R1+0x60], R0 ;  /* 0x0000600001007387 */ /* 0x0001e20000100800 */
[----:B-1----:R-:W-:-:S03]  /*cc30*/  LEA R3, P1, R5, R37, 0x1 ;  /* 0x0000002505037211 */ /* 0x002fc600078208ff */
[----:B------:R1:W-:Y:S04]  /*cc40*/  STL [R1+0x3c], R8 ;  /* 0x00003c0801007387 */ /* 0x0003e80000100800 */
[----:B------:R-:W4:Y:S01]  /*cc50*/  LDL.LU R11, [R1+0x8c] ;  /* 0x00008c00010b7983 */ /* 0x000f220000300800 */
[----:B0-----:R-:W-:Y:S01]  /*cc60*/  LEA R0, P3, R4, R37, 0x1 ;  /* 0x0000002504007211 */ /* 0x001fe200078608ff */
[----:B------:R-:W-:Y:S02]  /*cc70*/  @P0 IMAD.MOV.U32 R6, RZ, RZ, R3 ;  /* 0x000000ffff060224 */ /* 0x000fe400078e0003 */
[----:B------:R-:W4:Y:S01]  /*cc80*/  LDL.LU R10, [R1+0x88] ;  /* 0x00008800010a7983 */ /* 0x000f220000300800 */
[----:B-1----:R-:W-:-:S03]  /*cc90*/  LEA.HI.X.SX32 R8, R5, R36, 0x1, P1 ;  /* 0x0000002405087211 */ /* 0x002fc600008f0eff */
[----:B------:R0:W-:Y:S02]  /*cca0*/  STL [R1+0x5c], R2 ;  /* 0x00005c0201007387 */ /* 0x0001e40000100800 */
        /* <DEDUP_REMOVED lines=30> */
[----:B------:R0:W4:Y:S01]  /*ce90*/  @P0 LDG.E.U16 R114, desc[UR20][R6.64] ;  /* 0x0000001406720981 */ /* 0x000122000c1e1500 */
[----:B------:R-:W-:-:S03]  /*cea0*/  IMAD R4, R10, UR11, RZ ;  /* 0x0000000b0a047c24 */ /* 0x000fc6000f8e02ff */
[----:B------:R-:W4:Y:S04]  /*ceb0*/  LDL.LU R12, [R1+0x90] ;  /* 0x00009000010c7983 */ /* 0x000f280000300800 */
        /* <DEDUP_REMOVED lines=34> */
[----:B------:R-:W-:Y:S02]  /*d0e0*/  @P0 IMAD.MOV.U32 R7, RZ, RZ, R8 ;  /* 0x000000ffff070224 */ /* 0x000fe400078e0008 */
[----:B------:R-:W-:-:S03]  /*d0f0*/  IMAD R5, R11, UR11, RZ ;  /* 0x0000000b0b057c24 */ /* 0x000fc6000f8e02ff */
[----:B------:R1:W3:Y:S01]  /*d100*/  @P0 LDG.E.U16 R86, desc[UR20][R6.64] ;  /* 0x0000001406560981 */ /* 0x0002e2000c1e1500 */
[----:B0-----:R-:W-:-:S03]  /*d110*/  LEA.HI.X.SX32 R2, R4, R36, 0x1, P3 ;  /* 0x0000002404027211 */ /* 0x001fc600018f0eff */
[----:B------:R-:W-:Y:S01]  /*d120*/  STL [R1+0x6d8], R87 ;  /* 0x0006d85701007387 */ /* 0x000fe20000100800 */
[----:B-1----:R-:W-:-:S03]  /*d130*/  @P0 IMAD.MOV.U32 R6, RZ, RZ, R0 ;  /* 0x000000ffff060224 */ /* 0x002fc600078e0000 */
[----:B------:R-:W4:Y:S01]  /*d140*/  LDL.LU R12, [R1+0xb0] ;  /* 0x0000b000010c7983 */ /* 0x000f220000300800 */
[----:B------:R-:W-:-:S03]  /*d150*/  @P0 IMAD.MOV.U32 R7, RZ, RZ, R2 ;  /* 0x000000ffff070224 */ /* 0x000fc600078e0002 */
[----:B------:R0:W-:Y:S01]  /*d160*/  STL [R1+0x140], R3 ;  /* 0x0001400301007387 */ /* 0x0001e20000100800 */
[----:B------:R-:W-:-:S03]  /*d170*/  IMAD R4, R10, UR11, RZ ;  /* 0x0000000b0a047c24 */ /* 0x000fc6000f8e02ff */
[----:B------:R1:W4:Y:S04]  /*d180*/  @P0 LDG.E.U16 R111, desc[UR20][R6.64] ;  /* 0x00000014066f0981 */ /* 0x000328000c1e1500 */
[----:B------:R-:W-:Y:S01]  /*d190*/  STL [R1+0x6d4], R113 ;  /* 0x0006d47101007387 */ /* 0x000fe20000100800 */
[----:B0-----:R-:W-:-:S03]  /*d1a0*/  LEA R3, P1, R5, R37, 0x1 ;  /* 0x0000002505037211 */ /* 0x001fc600078208ff */
[----:B------:R0:W-:Y:S04]  /*d1b0*/  STL [R1+0x160], R0 ;  /* 0x0001600001007387 */ /* 0x0001e80000100800 */
[----:B------:R0:W-:Y:S01]  /*d1c0*/  STL [R1+0x13c], R8 ;  /* 0x00013c0801007387 */ /* 0x0001e20000100800 */
[----:B-1----:R-:W-:-:S03]  /*d1d0*/  @P0 IMAD.MOV.U32 R6, RZ, RZ, R3 ;  /* 0x000000ffff060224 */ /* 0x002fc600078e0003 */
[----:B------:R-:W4:Y:S01]  /*d1e0*/  LDL.LU R11, [R1+0xcc] ;  /* 0x0000cc00010b7983 */ /* 0x000f220000300800 */
[----:B0-----:R-:W-:-:S03]  /*d1f0*/  LEA R0, P3, R4, R37, 0x1 ;  /* 0x0000002504007211 */ /* 0x001fc600078608ff */
[----:B------:R-:W4:Y:S01]  /*d200*/  LDL.LU R10, [R1+0xc8] ;  /* 0x0000c800010a7983 */ /* 0x000f220000300800 */
[----:B------:R-:W-:-:S03]  /*d210*/  LEA.HI.X.SX32 R8, R5, R36, 0x1, P1 ;  /* 0x0000002405087211 */ /* 0x000fc600008f0eff */
        /* <DEDUP_REMOVED lines=12> */
[----:B---3--:R-:W-:Y:S01]  /*d2e0*/  STL [R1+0x6d0], R86 ;  /* 0x0006d05601007387 */ /* 0x008fe20000100800 */
[----:B----4-:R-:W-:-:S03]  /*d2f0*/  IMAD R4, R12, UR11, RZ ;  /* 0x0000000b0c047c24 */ /* 0x010fc6000f8e02ff */
[----:B------:R-:W-:Y:S04]  /*d300*/  STL [R1+0x6cc], R111 ;  /* 0x0006cc6f01007387 */ /* 0x000fe80000100800 */
[----:B------:R1:W-:Y:S04]  /*d310*/  STL [R1+0x180], R3 ;  /* 0x0001800301007387 */ /* 0x0003e80000100800 */
[----:B------:R2:W-:Y:S01]  /*d320*/  STL [R1+0x1b4], R0 ;  /* 0x0001b40001007387 */ /* 0x0005e20000100800 */
[----:B-1----:R-:W-:-:S03]  /*d330*/  LEA R3, P1, R5, R37, 0x1 ;  /* 0x0000002505037211 */ /* 0x002fc600078208ff */
[----:B------:R1:W-:Y:S01]  /*d340*/  STL [R1+0x17c], R8 ;  /* 0x00017c0801007387 */ /* 0x0003e20000100800 */
[----:B--2---:R-:W-:-:S03]  /*d350*/  LEA R0, P3, R4, R37, 0x1 ;  /* 0x0000002504007211 */ /* 0x004fc600078608ff */
[----:B------:R-:W2:Y:S01]  /*d360*/  LDL.LU R13, [R1+0xe4] ;  /* 0x0000e400010d7983 */ /* 0x000ea20000300800 */
[----:B0-----:R-:W-:Y:S01]  /*d370*/  @P0 IMAD.MOV.U32 R6, RZ, RZ, R3 ;  /* 0x000000ffff060224 */ /* 0x001fe200078e0003 */
[-C--:B-1----:R-:W-:Y:S02]  /*d380*/  LEA.HI.X.SX32 R8, R5, R36.reuse, 0x1, P1 ;  /* 0x0000002405087211 */ /* 0x082fe400008f0eff */
[----:B------:R0:W-:Y:S03]  /*d390*/  STL [R1+0x1b0], R2 ;  /* 0x0001b00201007387 */ /* 0x0001e60000100800 */
[----:B------:R-:W-:Y:S02]  /*d3a0*/  @P0 IMAD.MOV.U32 R7, RZ, RZ, R8 ;  /* 0x000000ffff070224 */ /* 0x000fe400078e0008 */
[----:B------:R-:W-:Y:S01]  /*d3b0*/  IMAD R5, R11, UR11, RZ ;  /* 0x0000000b0b057c24 */ /* 0x000fe2000f8e02ff */
[----:B0-----:R-:W-:-:S02]  /*d3c0*/  LEA.HI.X.SX32 R2, R4, R36, 0x1, P3 ;  /* 0x0000002404027211 */ /* 0x001fc400018f0eff */
[----:B------:R0:W3:Y:S04]  /*d3d0*/  @P0 LDG.E.U16 R84, desc[UR20][R6.64] ;  /* 0x0000001406540981 */ /* 0x0000e8000c1e1500 */
[----:B------:R-:W-:Y:S01]  /*d3e0*/  STL [R1+0x6c8], R85 ;  /* 0x0006c85501007387 */ /* 0x000fe20000100800 */
[----:B------:R-:W-:-:S03]  /*d3f0*/  IMAD R4, R10, UR11, RZ ;  /* 0x0000000b0a047c24 */ /* 0x000fc6000f8e02ff */
[----:B------:R-:W4:Y:S01]  /*d400*/  LDL.LU R12, [R1+0xd0] ;  /* 0x0000d000010c7983 */ /* 0x000f220000300800 */
[----:B0-----:R-:W-:Y:S02]  /*d410*/  @P0 IMAD.MOV.U32 R6, RZ, RZ, R0 ;  /* 0x000000ffff060224 */ /* 0x001fe400078e0000 */
[----:B------:R-:W-:Y:S01]  /*d420*/  @P0 IMAD.MOV.U32 R7, RZ, RZ, R2 ;  /* 0x000000ffff070224 */ /* 0x000fe200078e0002 */
[----:B------:R0:W-:Y:S04]  /*d430*/  STL [R1+0x1d4], R3 ;  /* 0x0001d40301007387 */ /* 0x0001e80000100800 */
[----:B------:R-:W-:Y:S04]  /*d440*/  STL [R1+0x6c4], R110 ;  /* 0x0006c46e01007387 */ /* 0x000fe80000100800 */
[----:B------:R1:W4:Y:S01]  /*d450*/  @P0 LDG.E.U16 R108, desc[UR20][R6.64] ;  /* 0x00000014066c0981 */ /* 0x000322000c1e1500 */
        /* <DEDUP_REMOVED lines=31> */
[----:B------:R0:W-:Y:S01]  /*d650*/  STL [R1+0x230], R2 ;  /* 0x0002300201007387 */ /* 0x0001e20000100800 */
[----:B------:R-:W-:Y:S02]  /*d660*/  IMAD R5, R11, UR11, RZ ;  /* 0x0000000b0b057c24 */ /* 0x000fe4000f8e02ff */
[----:B------:R-:W-:Y:S01]  /*d670*/  @P0 IMAD.MOV.U32 R7, RZ, RZ, R8 ;  /* 0x000000ffff070224 */ /* 0x000fe200078e0008 */
[----:B------:R-:W-:Y:S04]  /*d680*/  STL [R1+0x6b8], R83 ;  /* 0x0006b85301007387 */ /* 0x000fe80000100800 */
[----:B------:R-:W3:Y:S01]  /*d690*/  LDL.LU R12, [R1+0xf0] ;  /* 0x0000f000010c7983 */ /* 0x000ee20000300800 */
[----:B0-----:R-:W-:-:S03]  /*d6a0*/  LEA.HI.X.SX32 R2, R4, R36, 0x1, P3 ;  /* 0x0000002404027211 */ /* 0x001fc600018f0eff */
[----:B------:R0:W4:Y:S01]  /*d6b0*/  @P0 LDG.E.U16 R82, desc[UR20][R6.64] ;  /* 0x0000001406520981 */ /* 0x000122000c1e1500 */
[----:B------:R-:W-:-:S03]  /*d6c0*/  IMAD R4, R10, UR11, RZ ;  /* 0x0000000b0a047c24 */ /* 0x000fc6000f8e02ff */
[----:B------:R1:W-:Y:S04]  /*d6d0*/  STL [R1+0x254], R3 ;  /* 0x0002540301007387 */ /* 0x0003e80000100800 */
[----:B------:R-:W-:Y:S01]  /*d6e0*/  STL [R1+0x6b4], R107 ;  /* 0x0006b46b01007387 */ /* 0x000fe20000100800 */
[----:B0-----:R-:W-:Y:S02]  /*d6f0*/  @P0 IMAD.MOV.U32 R6, RZ, RZ, R0 ;  /* 0x000000ffff060224 */ /* 0x001fe400078e0000 */
[----:B------:R-:W-:Y:S01]  /*d700*/  @P0 IMAD.MOV.U32 R7, RZ, RZ, R2 ;  /* 0x000000ffff070224 */ /* 0x000fe200078e0002 */
[-C--:B-1----:R-:W-:Y:S01]  /*d710*/  LEA R3, P1, R5, R37.reuse, 0x1 ;  /* 0x0000002505037211 */ /* 0x082fe200078208ff */
[----:B------:R0:W-:Y:S04]  /*d720*/  STL [R1+0x274], R0 ;  /* 0x0002740001007387 */ /* 0x0001e80000100800 */
[----:B------:R1:W-:Y:S04]  /*d730*/  STL [R1+0x250], R8 ;  /* 0x0002500801007387 */ /* 0x0003e80000100800 */
[----:B------:R1:W4:Y:S01]  /*d740*/  @P0 LDG.E.U16 R105, desc[UR20][R6.64] ;  /* 0x0000001406690981 */ /* 0x000322000c1e1500 */
[----:B0-----:R-:W-:-:S03]  /*d750*/  LEA R0, P3, R4, R37, 0x1 ;  /* 0x0000002504007211 */ /* 0x001fc600078608ff */
[----:B------:R-:W4:Y:S01]  /*d760*/  LDL.LU R11, [R1+0x10c] ;  /* 0x00010c00010b7983 */ /* 0x000f220000300800 */
[----:B-1----:R-:W-:-:S03]  /*d770*/  LEA.HI.X.SX32 R8, R5, R36, 0x1, P1 ;  /* 0x0000002405087211 */ /* 0x002fc600008f0eff */
[----:B------:R-:W4:Y:S01]  /*d780*/  LDL.LU R10, [R1+0x108] ;  /* 0x00010800010a7983 */ /* 0x000f220000300800 */
[----:B------:R-:W-:-:S03]  /*d790*/  @P0 IMAD.MOV.U32 R6, RZ, RZ, R3 ;  /* 0x000000ffff060224 */ /* 0x000fc600078e0003 */
[----:B------:R0:W-:Y:S01]  /*d7a0*/  STL [R1+0x270], R2 ;  /* 0x0002700201007387 */ /* 0x0001e20000100800 */
        /* <DEDUP_REMOVED lines=8> */
[----:B------:R-:W-:Y:S01]  /*d830*/  PRMT R79, RZ, 0x7610, R79 ;  /* 0x00007610ff4f7816 */ /* 0x000fe2000000004f */
[----:B--2---:R-:W-:Y:S02]  /*d840*/  IMAD R5, R13, UR11, RZ ;  /* 0x0000000b0d057c24 */ /* 0x004fe4000f8e02ff */
[----:B---3--:R-:W-:Y:S01]  /*d850*/  IMAD R4, R12, UR11, RZ ;  /* 0x0000000b0c047c24 */ /* 0x008fe2000f8e02ff */
[----:B----4-:R-:W-:Y:S04]  /*d860*/  STL [R1+0x6b0], R82 ;  /* 0x0006b05201007387 */ /* 0x010fe80000100800 */
        /* <DEDUP_REMOVED lines=8> */
[-C--:B-1----:R-:W-:Y:S01]  /*d8f0*/  LEA.HI.X.SX32 R8, R5, R36.reuse, 0x1, P1 ;  /* 0x0000002405087211 */ /* 0x082fe200008f0eff */
[----:B------:R-:W-:Y:S01]  /*d900*/  IMAD R5, R11, UR11, RZ ;  /* 0x0000000b0b057c24 */ /* 0x000fe2000f8e02ff */
[----:B------:R0:W-:Y:S03]  /*d910*/  STL [R1+0x2b0], R2 ;  /* 0x0002b00201007387 */ /* 0x0001e60000100800 */
[----:B------:R-:W-:Y:S01]  /*d920*/  @P0 IMAD.MOV.U32 R7, RZ, RZ, R8 ;  /* 0x000000ffff070224 */ /* 0x000fe200078e0008 */
[----:B------:R-:W-:Y:S04]  /*d930*/  STL [R1+0x6a8], R81 ;  /* 0x0006a85101007387 */ /* 0x000fe80000100800 */
[----:B------:R-:W3:Y:S01]  /*d940*/  LDL.LU R12, [R1+0x110] ;  /* 0x00011000010c7983 */ /* 0x000ee20000300800 */
[----:B0-----:R-:W-:-:S03]  /*d950*/  LEA.HI.X.SX32 R2, R4, R36, 0x1, P3 ;  /* 0x0000002404027211 */ /* 0x001fc600018f0eff */
[----:B------:R0:W-:Y:S04]  /*d960*/  STL [R1+0x2d4], R3 ;  /* 0x0002d40301007387 */ /* 0x0001e80000100800 */
[----:B------:R-:W-:Y:S04]  /*d970*/  STL [R1+0x6a4], R104 ;  /* 0x0006a46801007387 */ /* 0x000fe80000100800 */
[----:B------:R1:W4:Y:S01]  /*d980*/  @P0 LDG.E.U16 R80, desc[UR20][R6.64] ;  /* 0x0000001406500981 */ /* 0x000322000c1e1500 */
[----:B0-----:R-:W-:-:S03]  /*d990*/  LEA R3, P1, R5, R37, 0x1 ;  /* 0x0000002505037211 */ /* 0x001fc600078208ff */
[----:B------:R-:W-:Y:S04]  /*d9a0*/  STL [R1+0x2f4], R0 ;  /* 0x0002f40001007387 */ /* 0x000fe80000100800 */
[----:B------:R0:W-:Y:S01]  /*d9b0*/  STL [R1+0x2d0], R8 ;  /* 0x0002d00801007387 */ /* 0x0001e20000100800 */
[----:B-1----:R-:W-:Y:S02]  /*d9c0*/  @P0 IMAD.MOV.U32 R6, RZ, RZ, R0 ;  /* 0x000000ffff060224 */ /* 0x002fe400078e0000 */
[----:B------:R-:W-:Y:S01]  /*d9d0*/  @P0 IMAD.MOV.U32 R7, RZ, RZ, R2 ;  /* 0x000000ffff070224 */ /* 0x000fe200078e0002 */
[----:B------:R-:W4:Y:S04]  /*d9e0*/  LDL.LU R14, [R1+0x12c] ;  /* 0x00012c00010e7983 */ /* 0x000f280000300800 */
[----:B------:R1:W4:Y:S01]  /*d9f0*/  @P0 LDG.E.U16 R102, desc[UR20][R6.64] ;  /* 0x0000001406660981 */ /* 0x000322000c1e1500 */
[----:B0-----:R-:W-:Y:S01]  /*da00*/  LEA.HI.X.SX32 R8, R5, R36, 0x1, P1 ;  /* 0x0000002405087211 */ /* 0x001fe200008f0eff */
[----:B-1----:R-:W-:-:S04]  /*da10*/  @P0 IMAD.MOV.U32 R6, RZ, RZ, R3 ;  /* 0x000000ffff060224 */ /* 0x002fc800078e0003 */
[----:B------:R-:W-:-:S05]  /*da20*/  @P0 IMAD.MOV.U32 R7, RZ, RZ, R8 ;  /* 0x000000ffff070224 */ /* 0x000fca00078e0008 */
[----:B------:R0:W4:Y:S01]  /*da30*/  @P0 LDG.E.U16 R79, desc[UR20][R6.64] ;  /* 0x00000014064f0981 */ /* 0x000122000c1e1500 */
[----:B------:R-:W-:-:S03]  /*da40*/  IMAD R4, R10, UR11, RZ ;  /* 0x0000000b0a047c24 */ /* 0x000fc6000f8e02ff */
[----:B------:R1:W-:Y:S02]  /*da50*/  STL [R1+0x2f0], R2 ;  /* 0x0002f00201007387 */ /* 0x0003e40000100800 */
[C---:B------:R-:W-:Y:S02]  /*da60*/  LEA R0, P3, R4.reuse, R37, 0x1 ;  /* 0x0000002504007211 */ /* 0x040fe400078608ff */
[----:B------:R-:W4:Y:S01]  /*da70*/  LDL.LU R11, [R1+0x128] ;  /* 0x00012800010b7983 */ /* 0x000f220000300800 */
[----:B------:R-:W-:Y:S02]  /*da80*/  PRMT R101, RZ, 0x7610, R101 ;  /* 0x00007610ff657816 */ /* 0x000fe40000000065 */
[----:B-1----:R-:W-:Y:S01]  /*da90*/  LEA.HI.X.SX32 R2, R4, R36, 0x1, P3 ;  /* 0x0000002404027211 */ /* 0x002fe200018f0eff */
[----:B0-----:R-:W-:-:S04]  /*daa0*/  @P0 IMAD.MOV.U32 R6, RZ, RZ, R0 ;  /* 0x000000ffff060224 */ /* 0x001fc800078e0000 */
[----:B------:R-:W-:Y:S01]  /*dab0*/  @P0 IMAD.MOV.U32 R7, RZ, RZ, R2 ;  /* 0x000000ffff070224 */ /* 0x000fe200078e0002 */
[----:B------:R-:W-:-:S04]  /*dac0*/  PRMT R78, RZ, 0x7610, R78 ;  /* 0x00007610ff4e7816 */ /* 0x000fc8000000004e */
[----:B------:R0:W4:Y:S01]  /*dad0*/  @P0 LDG.E.U16 R101, desc[UR20][R6.64] ;  /* 0x0000001406650981 */ /* 0x000122000c1e1500 */
[----:B------:R-:W-:Y:S01]  /*dae0*/  PRMT R77, RZ, 0x7610, R77 ;  /* 0x00007610ff4d7816 */ /* 0x000fe2000000004d */
[----:B--2---:R-:W-:Y:S02]  /*daf0*/  IMAD R5, R13, UR11, RZ ;  /* 0x0000000b0d057c24 */ /* 0x004fe4000f8e02ff */
[----:B---3--:R-:W-:Y:S01]  /*db00*/  IMAD R4, R12, UR11, RZ ;  /* 0x0000000b0c047c24 */ /* 0x008fe2000f8e02ff */
[----:B----4-:R-:W-:Y:S04]  /*db10*/  STL [R1+0x6a0], R80 ;  /* 0x0006a05001007387 */ /* 0x010fe80000100800 */
[----:B------:R-:W2:Y:S04]  /*db20*/  LDL.LU R10, [R1+0x130] ;  /* 0x00013000010a7983 */ /* 0x000ea80000300800 */
[----:B------:R1:W-:Y:S04]  /*db30*/  STL [R1+0x314], R3 ;  /* 0x0003140301007387 */ /* 0x0003e80000100800 */
[----:B------:R-:W-:Y:S01]  /*db40*/  STL [R1+0x69c], R102 ;  /* 0x00069c6601007387 */ /* 0x000fe20000100800 */
[----:B-1----:R-:W-:-:S03]  /*db50*/  LEA R3, P1, R5, R37, 0x1 ;  /* 0x0000002505037211 */ /* 0x002fc600078208ff */
[----:B------:R1:W-:Y:S04]  /*db60*/  STL [R1+0x334], R0 ;  /* 0x0003340001007387 */ /* 0x0003e80000100800 */
[----:B------:R3:W-:Y:S01]  /*db70*/  STL [R1+0x310], R8 ;  /* 0x0003100801007387 */ /* 0x0007e20000100800 */
[----:B0-----:R-:W-:Y:S01]  /*db80*/  @P0 IMAD.MOV.U32 R6, RZ, RZ, R3 ;  /* 0x000000ffff060224 */ /* 0x001fe200078e0003 */
[----:B-1----:R-:W-:Y:S02]  /*db90*/  LEA R0, P3, R4, R37, 0x1 ;  /* 0x0000002504007211 */ /* 0x002fe400078608ff */
[----:B---3--:R-:W-:Y:S01]  /*dba0*/  LEA.HI.X.SX32 R8, R5, R36, 0x1, P1 ;  /* 0x0000002405087211 */ /* 0x008fe200008f0eff */
[----:B------:R-:W-:Y:S04]  /*dbb0*/  STL [R1+0x698], R79 ;  /* 0x0006984f01007387 */ /* 0x000fe80000100800 */
[----:B------:R0:W-:Y:S01]  /*dbc0*/  STL [R1+0x330], R2 ;  /* 0x0003300201007387 */ /* 0x0001e20000100800 */
[----:B------:R-:W-:-:S03]  /*dbd0*/  @P0 IMAD.MOV.U32 R7, RZ, RZ, R8 ;  /* 0x000000ffff070224 */ /* 0x000fc600078e0008 */
[----:B------:R-:W3:Y:S04]  /*dbe0*/  LDL.LU R13, [R1+0x148] ;  /* 0x00014800010d7983 */ /* 0x000ee80000300800 */
[----:B------:R1:W4:Y:S01]  /*dbf0*/  @P0 LDG.E.U16 R78, desc[UR20][R6.64] ;  /* 0x00000014064e0981 */ /* 0x000322000c1e1500 */
[----:B0-----:R-:W-:Y:S01]  /*dc00*/  LEA.HI.X.SX32 R2, R4, R36, 0x1, P3 ;  /* 0x0000002404027211 */ /* 0x001fe200018f0eff */
[----:B------:R-:W-:Y:S02]  /*dc10*/  IMAD R5, R14, UR11, RZ ;  /* 0x0000000b0e057c24 */ /* 0x000fe4000f8e02ff */
[----:B------:R-:W2:Y:S01]  /*dc20*/  LDL.LU R12, [R1+0x144] ;  /* 0x00014400010c7983 */ /* 0x000ea20000300800 */
[----:B-1----:R-:W-:Y:S02]  /*dc30*/  @P0 IMAD.MOV.U32 R6, RZ, RZ, R0 ;  /* 0x000000ffff060224 */ /* 0x002fe400078e0000 */
[----:B------:R-:W-:-:S05]  /*dc40*/  @P0 IMAD.MOV.U32 R7, RZ, RZ, R2 ;  /* 0x000000ffff070224 */ /* 0x000fca00078e0002 */
[----:B------:R-:W2:Y:S01]  /*dc50*/  @P0 LDG.E.U16 R77, desc[UR20][R6.64] ;  /* 0x00000014064d0981 */ /* 0x000ea2000c1e1500 */
[----:B------:R-:W-:-:S03]  /*dc60*/  IMAD R4, R11, UR11, RZ ;  /* 0x0000000b0b047c24 */ /* 0x000fc6000f8e02ff */
[----:B------:R-:W-:Y:S04]  /*dc70*/  STL [R1+0x354], R3 ;  /* 0x0003540301007387 */ /* 0x000fe80000100800 */
[----:B------:R-:W-:Y:S04]  /*dc80*/  STL [R1+0x690], R101 ;  /* 0x0006906501007387 */ /* 0x000fe80000100800 */
[----:B------:R-:W-:Y:S04]  /*dc90*/  STL [R1+0x374], R0 ;  /* 0x0003740001007387 */ /* 0x000fe80000100800 */
[----:B------:R0:W-:Y:S04]  /*dca0*/  STL [R1+0x350], R8 ;  /* 0x0003500801007387 */ /* 0x0001e80000100800 */
[----:B------:R1:W-:Y:S01]  /*dcb0*/  STL [R1+0x370], R2 ;  /* 0x0003700201007387 */ /* 0x0003e20000100800 */
[----:B------:R-:W-:-:S02]  /*dcc0*/  PRMT R76, RZ, 0x7610, R76 ;  /* 0x00007610ff4c7816 */ /* 0x000fc4000000004c */
[CC--:B0-----:R-:W-:Y:S02]  /*dcd0*/  LEA R8, P1, R5.reuse, R37.reuse, 0x1 ;  /* 0x0000002505087211 */ /* 0x0c1fe400078208ff */
[C---:B-1----:R-:W-:Y:S02]  /*dce0*/  LEA R2, P3, R4.reuse, R37, 0x1 ;  /* 0x0000002504027211 */ /* 0x042fe400078608ff */
[-C--:B------:R-:W-:Y:S02]  /*dcf0*/  LEA.HI.X.SX32 R5, R5, R36.reuse, 0x1, P1 ;  /* 0x0000002405057211 */ /* 0x080fe400008f0eff */
[----:B------:R-:W-:Y:S01]  /*dd00*/  LEA.HI.X.SX32 R3, R4, R36, 0x1, P3 ;  /* 0x0000002404037211 */ /* 0x000fe200018f0eff */
[----:B------:R-:W-:Y:S01]  /*dd10*/  @P0 IMAD.MOV.U32 R4, RZ, RZ, R8 ;  /* 0x000000ffff040224 */ /* 0x000fe200078e0008 */
[----:B------:R-:W-:-:S04]  /*dd20*/  PRMT R75, RZ, 0x7610, R75 ;  /* 0x00007610ff4b7816 */ /* 0x000fc8000000004b */
[----:B------:R0:W3:Y:S02]  /*dd30*/  @P0 LDG.E.U16 R76, desc[UR20][R4.64] ;  /* 0x00000014044c0981 */ /* 0x0000e4000c1e1500 */
[----:B0-----:R-:W-:Y:S02]  /*dd40*/  @P0 IMAD.MOV.U32 R4, RZ, RZ, R2 ;  /* 0x000000ffff040224 */ /* 0x001fe400078e0002 */
[----:B----4-:R-:W-:Y:S04]  /*dd50*/  STL [R1+0x688], R78 ;  /* 0x0006884e01007387 */ /* 0x010fe80000100800 */
[----:B--2---:R-:W-:Y:S04]  /*dd60*/  STL [R1+0x680], R77 ;  /* 0x0006804d01007387 */ /* 0x004fe80000100800 */
[----:B------:R-:W-:Y:S04]  /*dd70*/  STL [R1+0x394], R8 ;  /* 0x0003940801007387 */ /* 0x000fe80000100800 */
[----:B------:R-:W-:Y:S04]  /*dd80*/  STL [R1+0x3b4], R2 ;  /* 0x0003b40201007387 */ /* 0x000fe80000100800 */
[----:B------:R0:W-:Y:S02]  /*dd90*/  STL [R1+0x390], R5 ;  /* 0x0003900501007387 */ /* 0x0001e40000100800 */
[----:B0-----:R-:W-:-:S05]  /*dda0*/  @P0 IMAD.MOV.U32 R5, RZ, RZ, R3 ;  /* 0x000000ffff050224 */ /* 0x001fca00078e0003 */
[----:B------:R3:W2:Y:S01]  /*ddb0*/  @P0 LDG.E.U16 R75, desc[UR20][R4.64] ;  /* 0x00000014044b0981 */ /* 0x0006a2000c1e1500 */
[----:B------:R-:W-:-:S05]  /*ddc0*/  IMAD R6, R10, UR11, RZ ;  /* 0x0000000b0a067c24 */ /* 0x000fca000f8e02ff */
[----:B------:R-:W-:Y:S01]  /*ddd0*/  LEA R0, P1, R6, R37, 0x1 ;  /* 0x0000002506007211 */ /* 0x000fe200078208ff */
[----:B---3--:R-:W-:-:S03]  /*dde0*/  IMAD R4, R13, UR11, RZ ;  /* 0x0000000b0d047c24 */ /* 0x008fc6000f8e02ff */
[-C--:B------:R-:W-:Y:S01]  /*ddf0*/  LEA.HI.X.SX32 R2, R6, R36.reuse, 0x1, P1 ;  /* 0x0000002406027211 */ /* 0x080fe200008f0eff */
[----:B------:R-:W-:Y:S01]  /*de00*/  IMAD R5, R12, UR11, RZ ;  /* 0x0000000b0c057c24 */ /* 0x000fe2000f8e02ff */
[CC--:B------:R-:W-:Y:S01]  /*de10*/  LEA R12, P1, R4.reuse, R37.reuse, 0x1 ;  /* 0x00000025040c7211 */ /* 0x0c0fe200078208ff */
[----:B------:R0:W-:Y:S03]  /*de20*/  STL [R1+0x3b0], R3 ;  /* 0x0003b00301007387 */ /* 0x0001e60000100800 */
[-C--:B------:R-:W-:Y:S01]  /*de30*/  LEA.HI.X.SX32 R13, R4, R36.reuse, 0x1, P1 ;  /* 0x00000024040d7211 */ /* 0x080fe200008f0eff */
[----:B------:R-:W-:Y:S01]  /*de40*/  IMAD R6, R119, UR11, RZ ;  /* 0x0000000b77067c24 */ /* 0x000fe2000f8e02ff */
[----:B------:R-:W-:Y:S02]  /*de50*/  PRMT R73, RZ, 0x7610, R73 ;  /* 0x00007610ff497816 */ /* 0x000fe40000000049 */
[C---:B0-----:R-:W-:Y:S01]  /*de60*/  LEA R3, P3, R5.reuse, R37, 0x1 ;  /* 0x0000002505037211 */ /* 0x041fe200078608ff */
[----:B------:R-:W-:Y:S01]  /*de70*/  @P0 IMAD.MOV.U32 R4, RZ, RZ, R12 ;  /* 0x000000ffff040224 */ /* 0x000fe200078e000c */
[----:B------:R-:W-:Y:S02]  /*de80*/  STL [R1+0x67c], R76 ;  /* 0x00067c4c01007387 */ /* 0x000fe40000100800 */
[----:B------:R-:W-:Y:S01]  /*de90*/  LEA.HI.X.SX32 R7, R5, R36, 0x1, P3 ;  /* 0x0000002405077211 */ /* 0x000fe200018f0eff */
[----:B------:R-:W-:Y:S01]  /*dea0*/  @P0 IMAD.MOV.U32 R5, RZ, RZ, R13 ;  /* 0x000000ffff050224 */ /* 0x000fe200078e000d */
[----:B------:R0:W-:Y:S01]  /*deb0*/  STL [R1+0x3d4], R0 ;  /* 0x0003d40001007387 */ /* 0x0001e20000100800 */
[----:B------:R-:W-:Y:S01]  /*dec0*/  PRMT R74, RZ, 0x7610, R74 ;  /* 0x00007610ff4a7816 */ /* 0x000fe2000000004a */
[----:B------:R-:W-:-:S02]  /*ded0*/  @P0 IMAD.MOV.U32 R8, RZ, RZ, R0 ;  /* 0x000000ffff080224 */ /* 0x000fc400078e0000 */
[----:B------:R-:W3:Y:S01]  /*dee0*/  LDL.LU R11, [R1+0x338] ;  /* 0x00033800010b7983 */ /* 0x000ee20000300800 */
[----:B------:R-:W-:Y:S01]  /*def0*/  @P0 IMAD.MOV.U32 R9, RZ, RZ, R2 ;  /* 0x000000ffff090224 */ /* 0x000fe200078e0002 */
[----:B------:R-:W-:Y:S02]  /*df00*/  PRMT R72, RZ, 0x7610, R72 ;  /* 0x00007610ff487816 */ /* 0x000fe40000000048 */
[----:B------:R-:W4:Y:S01]  /*df10*/  LDL.LU R10, [R1+0x324] ;  /* 0x00032400010a7983 */ /* 0x000f220000300800 */
[----:B0-----:R-:W-:-:S03]  /*df20*/  LEA R0, P4, R6, R37, 0x1 ;  /* 0x0000002506007211 */ /* 0x001fc600078808ff */
[----:B------:R0:W3:Y:S01]  /*df30*/  @P0 LDG.E.U16 R73, desc[UR20][R4.64] ;  /* 0x0000001404490981 */ /* 0x0000e2000c1e1500 */
[----:B------:R-:W-:-:S03]  /*df40*/  PRMT R119, RZ, 0x7610, R119 ;  /* 0x00007610ff777816 */ /* 0x000fc60000000077 */
[----:B------:R-:W3:Y:S01]  /*df50*/  @P0 LDG.E.U16 R74, desc[UR20][R8.64] ;  /* 0x00000014084a0981 */ /* 0x000ee2000c1e1500 */
[----:B0-----:R-:W-:Y:S02]  /*df60*/  @P0 IMAD.MOV.U32 R4, RZ, RZ, R3 ;  /* 0x000000ffff040224 */ /* 0x001fe400078e0003 */
[----:B------:R-:W-:-:S05]  /*df70*/  @P0 IMAD.MOV.U32 R5, RZ, RZ, R7 ;  /* 0x000000ffff050224 */ /* 0x000fca00078e0007 */
[----:B------:R0:W4:Y:S02]  /*df80*/  @P0 LDG.E.U16 R72, desc[UR20][R4.64] ;  /* 0x0000001404480981 */ /* 0x000124000c1e1500 */
[----:B0-----:R-:W-:Y:S02]  /*df90*/  @P0 IMAD.MOV.U32 R4, RZ, RZ, R0 ;  /* 0x000000ffff040224 */ /* 0x001fe400078e0000 */
[----:B--2---:R-:W-:Y:S04]  /*dfa0*/  STL [R1+0x678], R75 ;  /* 0x0006784b01007387 */ /* 0x004fe80000100800 */
[----:B------:R0:W-:Y:S02]  /*dfb0*/  STL [R1+0x3d0], R2 ;  /* 0x0003d00201007387 */ /* 0x0001e40000100800 */
[----:B0-----:R-:W-:-:S05]  /*dfc0*/  LEA.HI.X.SX32 R2, R6, R36, 0x1, P4 ;  /* 0x0000002406027211 */ /* 0x001fca00020f0eff */
[----:B------:R-:W-:-:S05]  /*dfd0*/  @P0 IMAD.MOV.U32 R5, RZ, RZ, R2 ;  /* 0x000000ffff050224 */ /* 0x000fca00078e0002 */
[----:B------:R0:W2:Y:S04]  /*dfe0*/  @P0 LDG.E.U16 R119, desc[UR20][R4.64] ;  /* 0x0000001404770981 */ /* 0x0000a8000c1e1500 */
[----:B---3--:R-:W-:Y:S04]  /*dff0*/  STL [R1+0x670], R74 ;  /* 0x0006704a01007387 */ /* 0x008fe80000100800 */
[----:B------:R1:W-:Y:S04]  /*e000*/  STL [R1+0x3f4], R12 ;  /* 0x0003f40c01007387 */ /* 0x0003e80000100800 */
[----:B------:R-:W-:Y:S04]  /*e010*/  STL [R1+0x410], R3 ;  /* 0x0004100301007387 */ /* 0x000fe80000100800 */
[----:B------:R3:W-:Y:S04]  /*e020*/  STL [R1+0x3f0], R13 ;  /* 0x0003f00d01007387 */ /* 0x0007e80000100800 */
[----:B------:R-:W-:Y:S04]  /*e030*/  STL [R1+0x428], R0 ;  /* 0x0004280001007387 */ /* 0x000fe80000100800 */
[----:B------:R-:W-:Y:S04]  /*e040*/  STL [R1+0x40c], R7 ;  /* 0x00040c0701007387 */ /* 0x000fe80000100800 */
[----:B------:R-:W-:Y:S04]  /*e050*/  STL [R1+0x66c], R73 ;  /* 0x00066c4901007387 */ /* 0x000fe80000100800 */
[----:B------:R1:W-:Y:S04]  /*e060*/  STL [R1+0x424], R2 ;  /* 0x0004240201007387 */ /* 0x0003e80000100800 */
[----:B----4-:R-:W-:Y:S01]  /*e070*/  STL [R1+0x668], R72 ;  /* 0x0006684801007387 */ /* 0x010fe20000100800 */
[----:B0-----:R-:W-:-:S02]  /*e080*/  IMAD R5, R10, UR11, RZ ;  /* 0x0000000b0a057c24 */ /* 0x001fc4000f8e02ff */
[----:B------:R-:W-:Y:S01]  /*e090*/  IMAD R4, R11, UR11, RZ ;  /* 0x0000000b0b047c24 */ /* 0x000fe2000f8e02ff */
[----:B--2---:R-:W-:Y:S04]  /*e0a0*/  STL [R1+0x660], R119 ;  /* 0x0006607701007387 */ /* 0x004fe80000100800 */
[----:B------:R-:W2:Y:S04]  /*e0b0*/  LDL.LU R46, [R1+0x320] ;  /* 0x00032000012e7983 */ /* 0x000ea80000300800 */
[----:B------:R-:W4:Y:S04]  /*e0c0*/  LDL.LU R45, [R1+0x31c] ;  /* 0x00031c00012d7983 */ /* 0x000f280000300800 */
[----:B------:R-:W4:Y:S04]  /*e0d0*/  LDL.LU R44, [R1+0x318] ;  /* 0x00031800012c7983 */ /* 0x000f280000300800 */
[----:B------:R-:W4:Y:S04]  /*e0e0*/  LDL.LU R43, [R1+0x304] ;  /* 0x00030400012b7983 */ /* 0x000f280000300800 */
[----:B------:R-:W4:Y:S04]  /*e0f0*/  LDL.LU R10, [R1+0x300] ;  /* 0x00030000010a7983 */ /* 0x000f280000300800 */
[----:B------:R-:W4:Y:S04]  /*e100*/  LDL.LU R11, [R1+0x2fc] ;  /* 0x0002fc00010b7983 */ /* 0x000f280000300800 */
[----:B-1----:R-:W4:Y:S04]  /*e110*/  LDL.LU R12, [R1+0x2f8] ;  /* 0x0002f800010c7983 */ /* 0x002f280000300800 */
[----:B---3--:R-:W3:Y:S04]  /*e120*/  LDL.LU R13, [R1+0x2e4] ;  /* 0x0002e400010d7983 */ /* 0x008ee80000300800 */
[----:B------:R-:W3:Y:S04]  /*e130*/  LDL.LU R14, [R1+0x2e0] ;  /* 0x0002e000010e7983 */ /* 0x000ee80000300800 */
        /* <DEDUP_REMOVED lines=22> */
[----:B------:R-:W3:Y:S01]  /*e2a0*/  LDL.LU R39, [R1+0x224] ;  /* 0x0002240001277983 */ /* 0x000ee20000300800 */
[----:B------:R-:W-:-:S02]  /*e2b0*/  LEA R2, P4, R5, R37, 0x1 ;  /* 0x0000002505027211 */ /* 0x000fc400078808ff */
[-C--:B------:R-:W-:Y:S01]  /*e2c0*/  LEA R0, P6, R4, R37.reuse, 0x1 ;  /* 0x0000002504007211 */ /* 0x080fe200078c08ff */
[----:B--2---:R-:W-:Y:S02]  /*e2d0*/  IMAD R6, R46, UR11, RZ ;  /* 0x0000000b2e067c24 */ /* 0x004fe4000f8e02ff */
[----:B----4-:R-:W-:Y:S02]  /*e2e0*/  IMAD R7, R45, UR11, RZ ;  /* 0x0000000b2d077c24 */ /* 0x010fe4000f8e02ff */
[----:B------:R-:W-:Y:S02]  /*e2f0*/  IMAD R9, R43, UR11, RZ ;  /* 0x0000000b2b097c24 */ /* 0x000fe4000f8e02ff */
[----:B------:R-:W-:Y:S02]  /*e300*/  IMAD R8, R44, UR11, RZ ;  /* 0x0000000b2c087c24 */ /* 0x000fe4000f8e02ff */
[----:B---3--:R-:W-:Y:S02]  /*e310*/  IMAD R40, R42, UR11, RZ ;  /* 0x0000000b2a287c24 */ /* 0x008fe4000f8e02ff */
[----:B------:R-:W2:Y:S04]  /*e320*/  LDL.LU R42, [R1+0x220] ;  /* 0x00022000012a7983 */ /* 0x000ea80000300800 */
[----:B------:R-:W3:Y:S04]  /*e330*/  LDL.LU R43, [R1+0x21c] ;  /* 0x00021c00012b7983 */ /* 0x000ee80000300800 */
[----:B------:R-:W4:Y:S04]  /*e340*/  LDL.LU R44, [R1+0x218] ;  /* 0x00021800012c7983 */ /* 0x000f280000300800 */
[----:B------:R-:W2:Y:S04]  /*e350*/  LDL.LU R45, [R1+0x204] ;  /* 0x00020400012d7983 */ /* 0x000ea80000300800 */
        /* <DEDUP_REMOVED lines=21> */
[----:B------:R-:W2:Y:S01]  /*e4b0*/  LDL.LU R67, [R1+0x16c] ;  /* 0x00016c0001437983 */ /* 0x000ea20000300800 */
[----:B------:R-:W-:-:S03]  /*e4c0*/  LEA R116, P3, R6, R37, 0x1 ;  /* 0x0000002506747211 */ /* 0x000fc600078608ff */
[----:B------:R-:W2:Y:S01]  /*e4d0*/  LDL.LU R68, [R1+0x168] ;  /* 0x0001680001447983 */ /* 0x000ea20000300800 */
[----:B------:R-:W-:-:S03]  /*e4e0*/  LEA R98, P1, R7, R37, 0x1 ;  /* 0x0000002507627211 */ /* 0x000fc600078208ff */
[----:B------:R-:W2:Y:S04]  /*e4f0*/  LDL.LU R69, [R1+0x164] ;  /* 0x0001640001457983 */ /* 0x000ea80000300800 */
[----:B------:R-:W2:Y:S04]  /*e500*/  LDL.LU R70, [R1+0x150] ;  /* 0x0001500001467983 */ /* 0x000ea80000300800 */
[----:B------:R-:W2:Y:S04]  /*e510*/  LDL.LU R71, [R1+0x14c] ;  /* 0x00014c0001477983 */ /* 0x000ea80000300800 */
[----:B------:R0:W-:Y:S04]  /*e520*/  STL [R1+0x48], R2 ;  /* 0x0000480201007387 */ /* 0x0001e80000100800 */
[----:B------:R-:W-:Y:S04]  /*e530*/  STL [R1+0x430], R0 ;  /* 0x0004300001007387 */ /* 0x000fe80000100800 */
[----:B------:R1:W-:Y:S01]  /*e540*/  STL [R1+0x65c], R0 ;  /* 0x00065c0001007387 */ /* 0x0003e20000100800 */
[----:B0-----:R-:W-:-:S03]  /*e550*/  LEA.HI.X.SX32 R2, R4, R36, 0x1, P6 ;  /* 0x0000002404027211 */ /* 0x001fc600030f0eff */
[----:B------:R-:W-:Y:S01]  /*e560*/  STL [R1+0x50], R116 ;  /* 0x0000507401007387 */ /* 0x000fe20000100800 */
[----:B------:R-:W-:-:S03]  /*e570*/  LEA R89, P6, R8, R37, 0x1 ;  /* 0x0000002508597211 */ /* 0x000fc600078c08ff */
[----:B------:R-:W-:Y:S01]  /*e580*/  STL [R1+0x68], R98 ;  /* 0x0000686201007387 */ /* 0x000fe20000100800 */
[----:B-1----:R-:W-:-:S03]  /*e590*/  LEA.HI.X.SX32 R0, R5, R36, 0x1, P4 ;  /* 0x0000002405007211 */ /* 0x002fc600020f0eff */
[----:B------:R-:W-:Y:S01]  /*e5a0*/  STL [R1+0x700], R116 ;  /* 0x0007007401007387 */ /* 0x000fe20000100800 */
[----:B------:R-:W-:Y:S01]  /*e5b0*/  LEA R115, P4, R9, R37, 0x1 ;  /* 0x0000002509737211 */ /* 0x000fe200078808ff */
[----:B------:R-:W-:Y:S02]  /*e5c0*/  IMAD R11, R11, UR11, RZ ;  /* 0x0000000b0b0b7c24 */ /* 0x000fe4000f8e02ff */
[----:B------:R-:W-:Y:S01]  /*e5d0*/  STL [R1+0x70c], R5 ;  /* 0x00070c0501007387 */ /* 0x000fe20000100800 */
[----:B------:R-:W-:-:S03]  /*e5e0*/  IMAD R10, R10, UR11, RZ ;  /* 0x0000000b0a0a7c24 */ /* 0x000fc6000f8e02ff */
[----:B------:R0:W-:Y:S01]  /*e5f0*/  STL [R1+0x44], R0 ;  /* 0x0000440001007387 */ /* 0x0001e20000100800 */
[----:B------:R-:W-:-:S03]  /*e600*/  LEA.HI.X.SX32 R3, R7, R36, 0x1, P1 ;  /* 0x0000002407037211 */ /* 0x000fc600008f0eff */
[----:B------:R-:W-:Y:S04]  /*e610*/  STL [R1+0x42c], R2 ;  /* 0x00042c0201007387 */ /* 0x000fe80000100800 */
[----:B------:R-:W-:Y:S01]  /*e620*/  STL [R1+0x70], R89 ;  /* 0x0000705901007387 */ /* 0x000fe20000100800 */
[----:B0-----:R-:W-:-:S03]  /*e630*/  LEA.HI.X.SX32 R0, R6, R36, 0x1, P3 ;  /* 0x0000002406007211 */ /* 0x001fc600018f0eff */
[----:B------:R-:W-:Y:S01]  /*e640*/  STL [R1+0x714], R89 ;  /* 0x0007145901007387 */ /* 0x000fe20000100800 */
[----:B------:R-:W-:-:S03]  /*e650*/  LEA R114, P3, R10, R37, 0x1 ;  /* 0x000000250a727211 */ /* 0x000fc600078608ff */
[----:B------:R-:W-:Y:S04]  /*e660*/  STL [R1+0x88], R115 ;  /* 0x0000887301007387 */ /* 0x000fe80000100800 */
[----:B------:R0:W-:Y:S04]  /*e670*/  STL [R1+0x664], R2 ;  /* 0x0006640201007387 */ /* 0x0001e80000100800 */
[----:B------:R1:W-:Y:S01]  /*e680*/  STL [R1+0x4c], R0 ;  /* 0x00004c0001007387 */ /* 0x0003e20000100800 */
[----:B0-----:R-:W-:-:S03]  /*e690*/  LEA R2, P1, R11, R37, 0x1 ;  /* 0x000000250b027211 */ /* 0x001fc600078208ff */
[----:B------:R-:W-:Y:S01]  /*e6a0*/  STL [R1+0x64], R3 ;  /* 0x0000640301007387 */ /* 0x000fe20000100800 */
[----:B-1----:R-:W-:-:S03]  /*e6b0*/  LEA.HI.X.SX32 R0, R8, R36, 0x1, P6 ;  /* 0x0000002408007211 */ /* 0x002fc600030f0eff */
[----:B------:R-:W-:Y:S01]  /*e6c0*/  STL [R1+0x724], R8 ;  /* 0x0007240801007387 */ /* 0x000fe20000100800 */
[----:B------:R-:W-:-:S03]  /*e6d0*/  IMAD R13, R13, UR11, RZ ;  /* 0x0000000b0d0d7c24 */ /* 0x000fc6000f8e02ff */
[----:B------:R-:W-:Y:S01]  /*e6e0*/  STL [R1+0xa8], R2 ;  /* 0x0000a80201007387 */ /* 0x000fe20000100800 */
[----:B------:R-:W-:-:S03]  /*e6f0*/  IMAD R12, R12, UR11, RZ ;  /* 0x0000000b0c0c7c24 */ /* 0x000fc6000f8e02ff */
[----:B------:R-:W-:Y:S04]  /*e700*/  STL [R1+0x90], R114 ;  /* 0x0000907201007387 */ /* 0x000fe80000100800 */
[----:B------:R0:W-:Y:S01]  /*e710*/  STL [R1+0x6c], R0 ;  /* 0x00006c0001007387 */ /* 0x0001e20000100800 */
[----:B------:R-:W-:-:S03]  /*e720*/  LEA R87, P6, R12, R37, 0x1 ;  /* 0x000000250c577211 */ /* 0x000fc600078c08ff */
[----:B------:R-:W-:Y:S01]  /*e730*/  STL [R1+0x71c], R114 ;  /* 0x00071c7201007387 */ /* 0x000fe20000100800 */
[----:B0-----:R-:W-:-:S03]  /*e740*/  LEA.HI.X.SX32 R0, R9, R36, 0x1, P4 ;  /* 0x0000002409007211 */ /* 0x001fc600020f0eff */
[----:B------:R-:W-:Y:S01]  /*e750*/  STL [R1+0x72c], R9 ;  /* 0x00072c0901007387 */ /* 0x000fe20000100800 */
[----:B------:R-:W-:-:S03]  /*e760*/  LEA R2, P4, R13, R37, 0x1 ;  /* 0x000000250d027211 */ /* 0x000fc600078808ff */
[----:B------:R0:W-:Y:S04]  /*e770*/  STL [R1+0x84], R0 ;  /* 0x0000840001007387 */ /* 0x0001e80000100800 */
[----:B------:R-:W-:Y:S01]  /*e780*/  STL [R1+0x734], R10 ;  /* 0x0007340a01007387 */ /* 0x000fe20000100800 */
[----:B0-----:R-:W-:-:S03]  /*e790*/  LEA.HI.X.SX32 R0, R10, R36, 0x1, P3 ;  /* 0x000000240a007211 */ /* 0x001fc600018f0eff */
[----:B------:R-:W-:Y:S01]  /*e7a0*/  STL [R1+0xc8], R2 ;  /* 0x0000c80201007387 */ /* 0x000fe20000100800 */
[----:B------:R-:W-:-:S03]  /*e7b0*/  IMAD R14, R14, UR11, RZ ;  /* 0x0000000b0e0e7c24 */ /* 0x000fc6000f8e02ff */
[----:B------:R-:W-:Y:S04]  /*e7c0*/  STL [R1+0xb0], R87 ;  /* 0x0000b05701007387 */ /* 0x000fe80000100800 */
[----:B------:R0:W-:Y:S01]  /*e7d0*/  STL [R1+0x8c], R0 ;  /* 0x00008c0001007387 */ /* 0x0001e20000100800 */
[----:B------:R-:W-:Y:S01]  /*e7e0*/  IMAD R15, R15, UR11, RZ ;  /* 0x0000000b0f0f7c24 */ /* 0x000fe2000f8e02ff */
[----:B------:R-:W-:Y:S02]  /*e7f0*/  LEA R113, P3, R14, R37, 0x1 ;  /* 0x000000250e717211 */ /* 0x000fe400078608ff */
[----:B------:R-:W-:Y:S01]  /*e800*/  STL [R1+0x73c], R87 ;  /* 0x00073c5701007387 */ /* 0x000fe20000100800 */
[----:B0-----:R-:W-:-:S03]  /*e810*/  LEA.HI.X.SX32 R0, R11, R36, 0x1, P1 ;  /* 0x000000240b007211 */ /* 0x001fc600008f0eff */
[----:B------:R-:W-:Y:S04]  /*e820*/  STL [R1+0x744], R11 ;  /* 0x0007440b01007387 */ /* 0x000fe80000100800 */
[----:B------:R0:W-:Y:S01]  /*e830*/  STL [R1+0xa4], R0 ;  /* 0x0000a40001007387 */ /* 0x0001e20000100800 */
[----:B------:R-:W-:-:S03]  /*e840*/  LEA R97, P1, R15, R37, 0x1 ;  /* 0x000000250f617211 */ /* 0x000fc600078208ff */
[----:B------:R-:W-:Y:S01]  /*e850*/  STL [R1+0x748], R12 ;  /* 0x0007480c01007387 */ /* 0x000fe20000100800 */
[----:B0-----:R-:W-:-:S03]  /*e860*/  LEA.HI.X.SX32 R0, R12, R36, 0x1, P6 ;  /* 0x000000240c007211 */ /* 0x001fc600030f0eff */
[----:B------:R-:W-:Y:S01]  /*e870*/  STL [R1+0xd0], R113 ;  /* 0x0000d07101007387 */ /* 0x000fe20000100800 */
[----:B------:R-:W-:-:S03]  /*e880*/  IMAD R16, R16, UR11, RZ ;  /* 0x0000000b10107c24 */ /* 0x000fc6000f8e02ff */
[----:B------:R0:W-:Y:S01]  /*e890*/  STL [R1+0xac], R0 ;  /* 0x0000ac0001007387 */ /* 0x0001e20000100800 */
[----:B------:R-:W-:-:S03]  /*e8a0*/  IMAD R17, R17, UR11, RZ ;  /* 0x0000000b11117c24 */ /* 0x000fc6000f8e02ff */
[----:B------:R-:W-:Y:S01]  /*e8b0*/  STL [R1+0xe8], R97 ;  /* 0x0000e86101007387 */ /* 0x000fe20000100800 */
[-C--:B------:R-:W-:Y:S02]  /*e8c0*/  LEA R86, P6, R16, R37.reuse, 0x1 ;  /* 0x0000002510567211 */ /* 0x080fe400078c08ff */
[----:B0-----:R-:W-:Y:S01]  /*e8d0*/  LEA.HI.X.SX32 R0, R13, R36, 0x1, P4 ;  /* 0x000000240d007211 */ /* 0x001fe200020f0eff */
[----:B------:R-:W-:Y:S04]  /*e8e0*/  STL [R1+0x74c], R113 ;  /* 0x00074c7101007387 */ /* 0x000fe80000100800 */
[----:B------:R-:W-:Y:S04]  /*e8f0*/  STL [R1+0x754], R13 ;  /* 0x0007540d01007387 */ /* 0x000fe80000100800 */
[----:B------:R0:W-:Y:S01]  /*e900*/  STL [R1+0xc4], R0 ;  /* 0x0000c40001007387 */ /* 0x0001e20000100800 */
[----:B------:R-:W-:Y:S01]  /*e910*/  LEA R112, P4, R17, R37, 0x1 ;  /* 0x0000002511707211 */ /* 0x000fe200078808ff */
[----:B------:R-:W-:-:S02]  /*e920*/  IMAD R19, R19, UR11, RZ ;  /* 0x0000000b13137c24 */ /* 0x000fc4000f8e02ff */
[----:B------:R-:W-:Y:S01]  /*e930*/  STL [R1+0x758], R14 ;  /* 0x0007580e01007387 */ /* 0x000fe20000100800 */
[----:B0-----:R-:W-:-:S03]  /*e940*/  LEA.HI.X.SX32 R0, R14, R36, 0x1, P3 ;  /* 0x000000240e007211 */ /* 0x001fc600018f0eff */
[----:B------:R-:W-:Y:S01]  /*e950*/  STL [R1+0xf0], R86 ;  /* 0x0000f05601007387 */ /* 0x000fe20000100800 */
[----:B------:R-:W-:-:S03]  /*e960*/  IMAD R18, R18, UR11, RZ ;  /* 0x0000000b12127c24 */ /* 0x000fc6000f8e02ff */
[----:B------:R0:W-:Y:S04]  /*e970*/  STL [R1+0xcc], R0 ;  /* 0x0000cc0001007387 */ /* 0x0001e80000100800 */
[----:B------:R-:W-:Y:S01]  /*e980*/  STL [R1+0x108], R112 ;  /* 0x0001087001007387 */ /* 0x000fe20000100800 */
[-C--:B------:R-:W-:Y:S02]  /*e990*/  LEA R111, P3, R18, R37.reuse, 0x1 ;  /* 0x00000025126f7211 */ /* 0x080fe400078608ff */
[----:B0-----:R-:W-:Y:S01]  /*e9a0*/  LEA.HI.X.SX32 R0, R15, R36, 0x1, P1 ;  /* 0x000000240f007211 */ /* 0x001fe200008f0eff */
[----:B------:R-:W-:Y:S01]  /*e9b0*/  STL [R1+0x75c], R86 ;  /* 0x00075c5601007387 */ /* 0x000fe20000100800 */
[----:B------:R-:W-:-:S03]  /*e9c0*/  LEA R2, P1, R19, R37, 0x1 ;  /* 0x0000002513027211 */ /* 0x000fc600078208ff */
[----:B------:R-:W-:Y:S04]  /*e9d0*/  STL [R1+0x764], R15 ;  /* 0x0007640f01007387 */ /* 0x000fe80000100800 */
        /* <DEDUP_REMOVED lines=13> */
[----:B------:R-:W-:Y:S01]  /*eab0*/  LEA R96, P4, R21, R37, 0x1 ;  /* 0x0000002515607211 */ /* 0x000fe200078808ff */
[----:B------:R-:W-:Y:S02]  /*eac0*/  IMAD R23, R23, UR11, RZ ;  /* 0x0000000b17177c24 */ /* 0x000fe4000f8e02ff */
        /* <DEDUP_REMOVED lines=9> */
[----:B------:R-:W-:Y:S01]  /*eb60*/  LEA R2, P1, R23, R37, 0x1 ;  /* 0x0000002517027211 */ /* 0x000fe200078208ff */
[----:B------:R-:W-:-:S02]  /*eb70*/  IMAD R24, R24, UR11, RZ ;  /* 0x0000000b18187c24 */ /* 0x000fc4000f8e02ff */
[----:B------:R-:W-:Y:S04]  /*eb80*/  STL [R1+0x784], R19 ;  /* 0x0007841301007387 */ /* 0x000fe80000100800 */
[----:B------:R0:W-:Y:S01]  /*eb90*/  STL [R1+0x124], R0 ;  /* 0x0001240001007387 */ /* 0x0001e20000100800 */
[----:B------:R-:W-:-:S03]  /*eba0*/  IMAD R25, R25, UR11, RZ ;  /* 0x0000000b19197c24 */ /* 0x000fc6000f8e02ff */
[----:B------:R-:W-:Y:S01]  /*ebb0*/  STL [R1+0x788], R20 ;  /* 0x0007881401007387 */ /* 0x000fe20000100800 */
[----:B------:R-:W-:Y:S01]  /*ebc0*/  IMAD R26, R26, UR11, RZ ;  /* 0x0000000b1a1a7c24 */ /* 0x000fe2000f8e02ff */
[----:B0-----:R-:W-:Y:S02]  /*ebd0*/  LEA.HI.X.SX32 R0, R20, R36, 0x1, P6 ;  /* 0x0000002414007211 */ /* 0x001fe400030f0eff */
[----:B------:R0:W-:Y:S01]  /*ebe0*/  STL [R1+0x168], R2 ;  /* 0x0001680201007387 */ /* 0x0001e20000100800 */
[----:B------:R-:W-:-:S03]  /*ebf0*/  LEA R84, P6, R24, R37, 0x1 ;  /* 0x0000002518547211 */ /* 0x000fc600078c08ff */
[----:B------:R-:W-:Y:S04]  /*ec00*/  STL [R1+0x150], R110 ;  /* 0x0001506e01007387 */ /* 0x000fe80000100800 */
[----:B------:R1:W-:Y:S01]  /*ec10*/  STL [R1+0x12c], R0 ;  /* 0x00012c0001007387 */ /* 0x0003e20000100800 */
[-C--:B0-----:R-:W-:Y:S01]  /*ec20*/  LEA.HI.X.SX32 R2, R21, R36.reuse, 0x1, P4 ;  /* 0x0000002415027211 */ /* 0x081fe200020f0eff */
[----:B------:R-:W-:Y:S01]  /*ec30*/  IMAD R27, R27, UR11, RZ ;  /* 0x0000000b1b1b7c24 */ /* 0x000fe2000f8e02ff */
[----:B------:R-:W-:Y:S01]  /*ec40*/  LEA R109, P4, R25, R37, 0x1 ;  /* 0x00000025196d7211 */ /* 0x000fe200078808ff */
[----:B------:R-:W-:Y:S02]  /*ec50*/  IMAD R28, R28, UR11, RZ ;  /* 0x0000000b1c1c7c24 */ /* 0x000fe4000f8e02ff */
[----:B------:R-:W-:Y:S01]  /*ec60*/  STL [R1+0x144], R2 ;  /* 0x0001440201007387 */ /* 0x000fe20000100800 */
[----:B-1----:R-:W-:-:S03]  /*ec70*/  LEA.HI.X.SX32 R0, R22, R36, 0x1, P3 ;  /* 0x0000002416007211 */ /* 0x002fc600018f0eff */
[----:B------:R-:W-:Y:S01]  /*ec80*/  STL [R1+0x170], R84 ;  /* 0x0001705401007387 */ /* 0x000fe20000100800 */
[-C--:B------:R-:W-:Y:S02]  /*ec90*/  LEA R108, P3, R26, R37.reuse, 0x1 ;  /* 0x000000251a6c7211 */ /* 0x080fe400078608ff */
[-C--:B------:R-:W-:Y:S01]  /*eca0*/  LEA.HI.X.SX32 R20, R23, R36.reuse, 0x1, P1 ;  /* 0x0000002417147211 */ /* 0x080fe200008f0eff */
[----:B------:R0:W-:Y:S01]  /*ecb0*/  STL [R1+0x14c], R0 ;  /* 0x00014c0001007387 */ /* 0x0001e20000100800 */
[----:B------:R-:W-:Y:S01]  /*ecc0*/  LEA R18, P1, R27, R37, 0x1 ;  /* 0x000000251b127211 */ /* 0x000fe200078208ff */
[----:B------:R-:W-:Y:S02]  /*ecd0*/  IMAD R29, R29, UR11, RZ ;  /* 0x0000000b1d1d7c24 */ /* 0x000fe4000f8e02ff */
[----:B------:R-:W-:Y:S01]  /*ece0*/  STL [R1+0x188], R109 ;  /* 0x0001886d01007387 */ /* 0x000fe20000100800 */
[----:B------:R-:W-:Y:S01]  /*ecf0*/  IMAD R30, R30, UR11, RZ ;  /* 0x0000000b1e1e7c24 */ /* 0x000fe2000f8e02ff */
[----:B0-----:R-:W-:-:S02]  /*ed00*/  LEA.HI.X.SX32 R0, R24, R36, 0x1, P6 ;  /* 0x0000002418007211 */ /* 0x001fc400030f0eff */
[----:B------:R-:W-:Y:S01]  /*ed10*/  STL [R1+0x1a4], R108 ;  /* 0x0001a46c01007387 */ /* 0x000fe20000100800 */
[-C--:B------:R-:W-:Y:S02]  /*ed20*/  LEA R83, P6, R28, R37.reuse, 0x1 ;  /* 0x000000251c537211 */ /* 0x080fe400078c08ff */
[----:B------:R-:W-:Y:S01]  /*ed30*/  LEA.HI.X.SX32 R19, R25, R36, 0x1, P4 ;  /* 0x0000002419137211 */ /* 0x000fe200020f0eff */
[----:B------:R-:W-:Y:S04]  /*ed40*/  STL [R1+0x164], R20 ;  /* 0x0001641401007387 */ /* 0x000fe80000100800 */
[----:B------:R0:W-:Y:S01]  /*ed50*/  STL [R1+0x16c], R0 ;  /* 0x00016c0001007387 */ /* 0x0001e20000100800 */
[----:B------:R-:W-:Y:S01]  /*ed60*/  LEA R95, P4, R29, R37, 0x1 ;  /* 0x000000251d5f7211 */ /* 0x000fe200078808ff */
[----:B------:R-:W-:-:S02]  /*ed70*/  IMAD R31, R31, UR11, RZ ;  /* 0x0000000b1f1f7c24 */ /* 0x000fc4000f8e02ff */
[----:B------:R-:W-:Y:S01]  /*ed80*/  STL [R1+0x1bc], R18 ;  /* 0x0001bc1201007387 */ /* 0x000fe20000100800 */
[----:B------:R-:W-:Y:S01]  /*ed90*/  IMAD R32, R32, UR11, RZ ;  /* 0x0000000b20207c24 */ /* 0x000fe2000f8e02ff */
[-C--:B0-----:R-:W-:Y:S02]  /*eda0*/  LEA.HI.X.SX32 R0, R26, R36.reuse, 0x1, P3 ;  /* 0x000000241a007211 */ /* 0x081fe400018f0eff */
        /* <DEDUP_REMOVED lines=18> */
[-C--:B------:R-:W-:Y:S02]  /*eed0*/  LEA.HI.X.SX32 R111, R31, R36.reuse, 0x1, P1 ;  /* 0x000000241f6f7211 */ /* 0x080fe400008f0eff */
[----:B0-----:R-:W-:Y:S01]  /*eee0*/  LEA.HI.X.SX32 R0, R30, R36, 0x1, P3 ;  /* 0x000000241e007211 */ /* 0x001fe200018f0eff */
[----:B------:R-:W-:Y:S01]  /*eef0*/  STL [R1+0x204], R82 ;  /* 0x0002045201007387 */ /* 0x000fe20000100800 */
[----:B------:R-:W-:-:S03]  /*ef00*/  LEA R105, P3, R34, R37, 0x1 ;  /* 0x0000002522697211 */ /* 0x000fc600078608ff */
[----:B------:R-:W-:Y:S04]  /*ef10*/  STL [R1+0x1d8], R17 ;  /* 0x0001d81101007387 */ /* 0x000fe80000100800 */
[----:B------:R0:W-:Y:S01]  /*ef20*/  STL [R1+0x1e0], R0 ;  /* 0x0001e00001007387 */ /* 0x0001e20000100800 */
[----:B------:R-:W-:Y:S01]  /*ef30*/  LEA R14, P1, R35, R37, 0x1 ;  /* 0x00000025230e7211 */ /* 0x000fe200078208ff */
[----:B------:R-:W-:Y:S02]  /*ef40*/  IMAD R41, R39, UR11, RZ ;  /* 0x0000000b27297c24 */ /* 0x000fe4000f8e02ff */
[----:B------:R-:W-:Y:S01]  /*ef50*/  STL [R1+0x21c], R106 ;  /* 0x00021c6a01007387 */ /* 0x000fe20000100800 */
[----:B--2---:R-:W-:Y:S01]  /*ef60*/  IMAD R42, R42, UR11, RZ ;  /* 0x0000000b2a2a7c24 */ /* 0x004fe2000f8e02ff */
[----:B0-----:R-:W-:-:S02]  /*ef70*/  LEA.HI.X.SX32 R0, R32, R36, 0x1, P6 ;  /* 0x0000002420007211 */ /* 0x001fc400030f0eff */
[----:B------:R-:W-:Y:S01]  /*ef80*/  STL [R1+0x224], R105 ;  /* 0x0002246901007387 */ /* 0x000fe20000100800 */
[-C--:B------:R-:W-:Y:S02]  /*ef90*/  LEA R81, P6, R40, R37.reuse, 0x1 ;  /* 0x0000002528517211 */ /* 0x080fe400078c08ff */
[----:B------:R-:W-:Y:S01]  /*efa0*/  LEA.HI.X.SX32 R15, R33, R36, 0x1, P4 ;  /* 0x00000024210f7211 */ /* 0x000fe200020f0eff */
[----:B------:R-:W-:Y:S04]  /*efb0*/  STL [R1+0x1f8], R111 ;  /* 0x0001f86f01007387 */ /* 0x000fe80000100800 */
[----:B------:R0:W-:Y:S01]  /*efc0*/  STL [R1+0x200], R0 ;  /* 0x0002000001007387 */ /* 0x0001e20000100800 */
[----:B------:R-:W-:Y:S01]  /*efd0*/  LEA R94, P4, R41, R37, 0x1 ;  /* 0x00000025295e7211 */ /* 0x000fe200078808ff */
[----:B---3--:R-:W-:-:S02]  /*efe0*/  IMAD R43, R43, UR11, RZ ;  /* 0x0000000b2b2b7c24 */ /* 0x008fc4000f8e02ff */
[----:B------:R-:W-:Y:S01]  /*eff0*/  STL [R1+0x23c], R14 ;  /* 0x00023c0e01007387 */ /* 0x000fe20000100800 */
[-C--:B------:R-:W-:Y:S02]  /*f000*/  LEA.HI.X.SX32 R86, R35, R36.reuse, 0x1, P1 ;  /* 0x0000002423567211 */ /* 0x080fe400008f0eff */
[----:B0-----:R-:W-:Y:S01]  /*f010*/  LEA.HI.X.SX32 R0, R34, R36, 0x1, P3 ;  /* 0x0000002422007211 */ /* 0x001fe200018f0eff */
[----:B------:R-:W-:Y:S01]  /*f020*/  STL [R1+0x244], R81 ;  /* 0x0002445101007387 */ /* 0x000fe20000100800 */
[----:B------:R-:W-:-:S03]  /*f030*/  LEA R104, P3, R42, R37, 0x1 ;  /* 0x000000252a687211 */ /* 0x000fc600078608ff */
[----:B------:R-:W-:Y:S04]  /*f040*/  STL [R1+0x218], R15 ;  /* 0x0002180f01007387 */ /* 0x000fe80000100800 */
[----:B------:R0:W-:Y:S01]  /*f050*/  STL [R1+0x220], R0 ;  /* 0x0002200001007387 */ /* 0x0001e20000100800 */
[----:B----4-:R-:W-:Y:S01]  /*f060*/  IMAD R44, R44, UR11, RZ ;  /* 0x0000000b2c2c7c24 */ /* 0x010fe2000f8e02ff */
[----:B------:R-:W-:Y:S02]  /*f070*/  LEA R12, P1, R43, R37, 0x1 ;  /* 0x000000252b0c7211 */ /* 0x000fe400078208ff */
[----:B------:R-:W-:Y:S01]  /*f080*/  STL [R1+0x25c], R94 ;  /* 0x00025c5e01007387 */ /* 0x000fe20000100800 */
[-C--:B------:R-:W-:Y:S02]  /*f090*/  LEA.HI.X.SX32 R13, R41, R36.reuse, 0x1, P4 ;  /* 0x00000024290d7211 */ /* 0x080fe400020f0eff */
[----:B0-----:R-:W-:Y:S01]  /*f0a0*/  LEA.HI.X.SX32 R0, R40, R36, 0x1, P6 ;  /* 0x0000002428007211 */ /* 0x001fe200030f0eff */
[----:B------:R-:W-:Y:S01]  /*f0b0*/  STL [R1+0x264], R104 ;  /* 0x0002646801007387 */ /* 0x000fe20000100800 */
[----:B------:R-:W-:-:S03]  /*f0c0*/  IMAD R45, R45, UR11, RZ ;  /* 0x0000000b2d2d7c24 */ /* 0x000fc6000f8e02ff */
[----:B------:R-:W-:Y:S01]  /*f0d0*/  STL [R1+0x238], R86 ;  /* 0x0002385601007387 */ /* 0x000fe20000100800 */
[----:B------:R-:W-:-:S03]  /*f0e0*/  LEA.HI.X.SX32 R113, R43, R36, 0x1, P1 ;  /* 0x000000242b717211 */ /* 0x000fc600008f0eff */
[----:B------:R0:W-:Y:S01]  /*f0f0*/  STL [R1+0x240], R0 ;  /* 0x0002400001007387 */ /* 0x0001e20000100800 */
[----:B------:R-:W-:Y:S01]  /*f100*/  LEA R80, P1, R44, R37, 0x1 ;  /* 0x000000252c507211 */ /* 0x000fe200078208ff */
[----:B------:R-:W-:Y:S02]  /*f110*/  IMAD R46, R46, UR11, RZ ;  /* 0x0000000b2e2e7c24 */ /* 0x000fe4000f8e02ff */
[----:B------:R-:W-:Y:S01]  /*f120*/  STL [R1+0x27c], R12 ;  /* 0x00027c0c01007387 */ /* 0x000fe20000100800 */
[----:B0-----:R-:W-:-:S03]  /*f130*/  LEA.HI.X.SX32 R0, R42, R36, 0x1, P3 ;  /* 0x000000242a007211 */ /* 0x001fc600018f0eff */
[----:B------:R-:W-:Y:S01]  /*f140*/  STL [R1+0x674], R41 ;  /* 0x0006742901007387 */ /* 0x000fe20000100800 */
[----:B------:R-:W-:-:S03]  /*f150*/  LEA R103, P3, R45, R37, 0x1 ;  /* 0x000000252d677211 */ /* 0x000fc600078608ff */
[----:B------:R-:W-:Y:S01]  /*f160*/  STL [R1+0x258], R13 ;  /* 0x0002580d01007387 */ /* 0x000fe20000100800 */
[----:B------:R-:W-:-:S03]  /*f170*/  IMAD R47, R47, UR11, RZ ;  /* 0x0000000b2f2f7c24 */ /* 0x000fc6000f8e02ff */
[----:B------:R0:W-:Y:S01]  /*f180*/  STL [R1+0x260], R0 ;  /* 0x0002600001007387 */ /* 0x0001e20000100800 */
[----:B------:R-:W-:Y:S01]  /*f190*/  LEA R102, P4, R46, R37, 0x1 ;  /* 0x000000252e667211 */ /* 0x000fe200078808ff */
[----:B------:R-:W-:Y:S02]  /*f1a0*/  IMAD R48, R48, UR11, RZ ;  /* 0x0000000b30307c24 */ /* 0x000fe4000f8e02ff */
[----:B------:R-:W-:Y:S01]  /*f1b0*/  STL [R1+0x278], R113 ;  /* 0x0002787101007387 */ /* 0x000fe20000100800 */
[-C--:B------:R-:W-:Y:S02]  /*f1c0*/  LEA.HI.X.SX32 R11, R45, R36.reuse, 0x1, P3 ;  /* 0x000000242d0b7211 */ /* 0x080fe400018f0eff */
[----:B0-----:R-:W-:Y:S01]  /*f1d0*/  LEA.HI.X.SX32 R0, R44, R36, 0x1, P1 ;  /* 0x000000242c007211 */ /* 0x001fe200008f0eff */
[----:B------:R-:W-:Y:S01]  /*f1e0*/  STL [R1+0x284], R80 ;  /* 0x0002845001007387 */ /* 0x000fe20000100800 */
[----:B------:R-:W-:-:S03]  /*f1f0*/  IMAD R49, R49, UR11, RZ ;  /* 0x0000000b31317c24 */ /* 0x000fc6000f8e02ff */
[----:B------:R-:W-:Y:S01]  /*f200*/  STL [R1+0x29c], R103 ;  /* 0x00029c6701007387 */ /* 0x000fe20000100800 */
[----:B------:R-:W-:-:S03]  /*f210*/  LEA R125, P1, R47, R37, 0x1 ;  /* 0x000000252f7d7211 */ /* 0x000fc600078208ff */
[----:B------:R0:W-:Y:S01]  /*f220*/  STL [R1+0x280], R0 ;  /* 0x0002800001007387 */ /* 0x0001e20000100800 */
[----:B------:R-:W-:Y:S01]  /*f230*/  IMAD R50, R50, UR11, RZ ;  /* 0x0000000b32327c24 */ /* 0x000fe2000f8e02ff */
[----:B------:R-:W-:Y:S02]  /*f240*/  LEA R79, P3, R48, R37, 0x1 ;  /* 0x00000025304f7211 */ /* 0x000fe400078608ff */
[----:B------:R-:W-:Y:S01]  /*f250*/  STL [R1+0x684], R44 ;  /* 0x0006842c01007387 */ /* 0x000fe20000100800 */
[----:B------:R-:W-:-:S03]  /*f260*/  IMAD R51, R51, UR11, RZ ;  /* 0x0000000b33337c24 */ /* 0x000fc6000f8e02ff */
[----:B------:R-:W-:Y:S01]  /*f270*/  STL [R1+0x2a4], R102 ;  /* 0x0002a46601007387 */ /* 0x000fe20000100800 */
[----:B0-----:R-:W-:-:S03]  /*f280*/  LEA.HI.X.SX32 R0, R46, R36, 0x1, P4 ;  /* 0x000000242e007211 */ /* 0x001fc600020f0eff */
[----:B------:R-:W-:Y:S01]  /*f290*/  STL [R1+0x68c], R45 ;  /* 0x00068c2d01007387 */ /* 0x000fe20000100800 */
[----:B------:R-:W-:Y:S01]  /*f2a0*/  LEA R93, P4, R49, R37, 0x1 ;  /* 0x00000025315d7211 */ /* 0x000fe200078808ff */
[----:B------:R-:W-:Y:S02]  /*f2b0*/  IMAD R52, R52, UR11, RZ ;  /* 0x0000000b34347c24 */ /* 0x000fe4000f8e02ff */
[----:B------:R-:W-:Y:S01]  /*f2c0*/  STL [R1+0x298], R11 ;  /* 0x0002980b01007387 */ /* 0x000fe20000100800 */
[----:B------:R-:W-:-:S03]  /*f2d0*/  LEA.HI.X.SX32 R87, R47, R36, 0x1, P1 ;  /* 0x000000242f577211 */ /* 0x000fc600008f0eff */
[----:B------:R-:W-:Y:S01]  /*f2e0*/  STL [R1+0x694], R46 ;  /* 0x0006942e01007387 */ /* 0x000fe20000100800 */
[----:B------:R-:W-:-:S03]  /*f2f0*/  LEA R101, P1, R50, R37, 0x1 ;  /* 0x0000002532657211 */ /* 0x000fc600078208ff */
[----:B------:R0:W-:Y:S01]  /*f300*/  STL [R1+0x2a0], R0 ;  /* 0x0002a00001007387 */ /* 0x0001e20000100800 */
[-C--:B------:R-:W-:Y:S01]  /*f310*/  LEA.HI.X.SX32 R10, R49, R36.reuse, 0x1, P4 ;  /* 0x00000024310a7211 */ /* 0x080fe200020f0eff */
[----:B------:R-:W-:Y:S02]  /*f320*/  IMAD R53, R53, UR11, RZ ;  /* 0x0000000b35357c24 */ /* 0x000fe4000f8e02ff */
[----:B------:R-:W-:Y:S01]  /*f330*/  STL [R1+0x2bc], R125 ;  /* 0x0002bc7d01007387 */ /* 0x000fe20000100800 */
[----:B------:R-:W-:Y:S01]  /*f340*/  IMAD R54, R54, UR11, RZ ;  /* 0x0000000b36367c24 */ /* 0x000fe2000f8e02ff */
[-C--:B------:R-:W-:Y:S02]  /*f350*/  LEA R78, P4, R52, R37.reuse, 0x1 ;  /* 0x00000025344e7211 */ /* 0x080fe400078808ff */
[-C--:B0-----:R-:W-:Y:S01]  /*f360*/  LEA.HI.X.SX32 R0, R48, R36.reuse, 0x1, P3 ;  /* 0x0000002430007211 */ /* 0x081fe200018f0eff */
[----:B------:R-:W-:Y:S01]  /*f370*/  STL [R1+0x2c4], R79 ;  /* 0x0002c44f01007387 */ /* 0x000fe20000100800 */
[----:B------:R-:W-:Y:S01]  /*f380*/  LEA R124, P3, R51, R37, 0x1 ;  /* 0x00000025337c7211 */ /* 0x000fe200078608ff */
[----:B------:R-:W-:Y:S01]  /*f390*/  IMAD R55, R55, UR11, RZ ;  /* 0x0000000b37377c24 */ /* 0x000fe2000f8e02ff */
[-C--:B------:R-:W-:Y:S01]  /*f3a0*/  LEA.HI.X.SX32 R46, R50, R36.reuse, 0x1, P1 ;  /* 0x00000024322e7211 */ /* 0x080fe200008f0eff */
[----:B------:R-:W-:Y:S01]  /*f3b0*/  STL [R1+0x2b8], R87 ;  /* 0x0002b85701007387 */ /* 0x000fe20000100800 */
[----:B------:R-:W-:-:S03]  /*f3c0*/  LEA.HI.X.SX32 R9, R51, R36, 0x1, P3 ;  /* 0x0000002433097211 */ /* 0x000fc600018f0eff */
[----:B------:R0:W-:Y:S01]  /*f3d0*/  STL [R1+0x2c0], R0 ;  /* 0x0002c00001007387 */ /* 0x0001e20000100800 */
[----:B------:R-:W-:Y:S01]  /*f3e0*/  IMAD R56, R56, UR11, RZ ;  /* 0x0000000b38387c24 */ /* 0x000fe2000f8e02ff */
[----:B------:R-:W-:Y:S02]  /*f3f0*/  LEA.HI.X.SX32 R45, R52, R36, 0x1, P4 ;  /* 0x00000024342d7211 */ /* 0x000fe400020f0eff */
[----:B------:R-:W-:Y:S01]  /*f400*/  STL [R1+0x2dc], R93 ;  /* 0x0002dc5d01007387 */ /* 0x000fe20000100800 */
[----:B------:R-:W-:-:S03]  /*f410*/  LEA R100, P1, R53, R37, 0x1 ;  /* 0x0000002535647211 */ /* 0x000fc600078208ff */
[----:B------:R-:W-:Y:S01]  /*f420*/  STL [R1+0x2d8], R10 ;  /* 0x0002d80a01007387 */ /* 0x000fe20000100800 */
[----:B------:R-:W-:-:S03]  /*f430*/  LEA R77, P3, R54, R37, 0x1 ;  /* 0x00000025364d7211 */ /* 0x000fc600078608ff */
[----:B------:R-:W-:Y:S01]  /*f440*/  STL [R1+0x2e4], R101 ;  /* 0x0002e46501007387 */ /* 0x000fe20000100800 */
[----:B------:R-:W-:Y:S01]  /*f450*/  LEA R123, P4, R55, R37, 0x1 ;  /* 0x00000025377b7211 */ /* 0x000fe200078808ff */
[----:B------:R-:W-:Y:S02]  /*f460*/  IMAD R57, R57, UR11, RZ ;  /* 0x0000000b39397c24 */ /* 0x000fe4000f8e02ff */
[----:B------:R-:W-:Y:S01]  /*f470*/  STL [R1+0x2fc], R124 ;  /* 0x0002fc7c01007387 */ /* 0x000fe20000100800 */
[----:B------:R-:W-:-:S03]  /*f480*/  LEA.HI.X.SX32 R8, R53, R36, 0x1, P1 ;  /* 0x0000002435087211 */ /* 0x000fc600008f0eff */
[----:B------:R-:W-:Y:S01]  /*f490*/  STL [R1+0x2e0], R46 ;  /* 0x0002e02e01007387 */ /* 0x000fe20000100800 */
[----:B------:R-:W-:-:S03]  /*f4a0*/  LEA.HI.X.SX32 R44, R54, R36, 0x1, P3 ;  /* 0x00000024362c7211 */ /* 0x000fc600018f0eff */
[----:B------:R-:W-:Y:S01]  /*f4b0*/  STL [R1+0x304], R78 ;  /* 0x0003044e01007387 */ /* 0x000fe20000100800 */
[----:B------:R-:W-:Y:S01]  /*f4c0*/  LEA R76, P1, R56, R37, 0x1 ;  /* 0x00000025384c7211 */ /* 0x000fe200078208ff */
[----:B------:R-:W-:Y:S02]  /*f4d0*/  IMAD R58, R58, UR11, RZ ;  /* 0x0000000b3a3a7c24 */ /* 0x000fe4000f8e02ff */
[----:B------:R-:W-:Y:S01]  /*f4e0*/  STL [R1+0x2f8], R9 ;  /* 0x0002f80901007387 */ /* 0x000fe20000100800 */
[----:B------:R-:W-:-:S03]  /*f4f0*/  LEA.HI.X.SX32 R114, R55, R36, 0x1, P4 ;  /* 0x0000002437727211 */ /* 0x000fc600020f0eff */
[----:B------:R-:W-:Y:S01]  /*f500*/  STL [R1+0x300], R45 ;  /* 0x0003002d01007387 */ /* 0x000fe20000100800 */
[----:B------:R-:W-:-:S03]  /*f510*/  LEA R92, P3, R57, R37, 0x1 ;  /* 0x00000025395c7211 */ /* 0x000fc600078608ff */
[----:B------:R-:W-:Y:S01]  /*f520*/  STL [R1+0x31c], R100 ;  /* 0x00031c6401007387 */ /* 0x000fe20000100800 */
[----:B0-----:R-:W-:-:S03]  /*f530*/  LEA.HI.X.SX32 R0, R56, R36, 0x1, P1 ;  /* 0x0000002438007211 */ /* 0x001fc600008f0eff */
[----:B------:R-:W-:Y:S01]  /*f540*/  STL [R1+0x324], R77 ;  /* 0x0003244d01007387 */ /* 0x000fe20000100800 */
[----:B------:R-:W-:-:S03]  /*f550*/  IMAD R59, R59, UR11, RZ ;  /* 0x0000000b3b3b7c24 */ /* 0x000fc6000f8e02ff */
[----:B------:R-:W-:Y:S01]  /*f560*/  STL [R1+0x33c], R123 ;  /* 0x00033c7b01007387 */ /* 0x000fe20000100800 */
[----:B------:R-:W-:-:S03]  /*f570*/  LEA R75, P4, R58, R37, 0x1 ;  /* 0x000000253a4b7211 */ /* 0x000fc600078808ff */
[----:B------:R-:W-:Y:S01]  /*f580*/  STL [R1+0x318], R8 ;  /* 0x0003180801007387 */ /* 0x000fe20000100800 */
[----:B------:R-:W-:-:S03]  /*f590*/  IMAD R60, R60, UR11, RZ ;  /* 0x0000000b3c3c7c24 */ /* 0x000fc6000f8e02ff */
[----:B------:R-:W-:Y:S01]  /*f5a0*/  STL [R1+0x320], R44 ;  /* 0x0003202c01007387 */ /* 0x000fe20000100800 */
[----:B------:R-:W-:-:S03]  /*f5b0*/  IMAD R61, R61, UR11, RZ ;  /* 0x0000000b3d3d7c24 */ /* 0x000fc6000f8e02ff */
[----:B------:R-:W-:Y:S01]  /*f5c0*/  STL [R1+0x338], R114 ;  /* 0x0003387201007387 */ /* 0x000fe20000100800 */
[----:B------:R-:W-:-:S03]  /*f5d0*/  LEA R122, P1, R59, R37, 0x1 ;  /* 0x000000253b7a7211 */ /* 0x000fc600078208ff */
[----:B------:R-:W-:Y:S01]  /*f5e0*/  STL [R1+0x344], R76 ;  /* 0x0003444c01007387 */ /* 0x000fe20000100800 */
[----:B------:R-:W-:-:S03]  /*f5f0*/  IMAD R62, R62, UR11, RZ ;  /* 0x0000000b3e3e7c24 */ /* 0x000fc6000f8e02ff */
[----:B------:R-:W-:Y:S01]  /*f600*/  STL [R1+0x35c], R92 ;  /* 0x00035c5c01007387 */ /* 0x000fe20000100800 */
[----:B------:R-:W-:-:S03]  /*f610*/  LEA.HI.X.SX32 R89, R57, R36, 0x1, P3 ;  /* 0x0000002439597211 */ /* 0x000fc600018f0eff */
[----:B------:R0:W-:Y:S01]  /*f620*/  STL [R1+0x340], R0 ;  /* 0x0003400001007387 */ /* 0x0001e20000100800 */
[-C--:B------:R-:W-:Y:S01]  /*f630*/  LEA R74, P3, R60, R37.reuse, 0x1 ;  /* 0x000000253c4a7211 */ /* 0x080fe200078608ff */
[----:B------:R-:W-:Y:S01]  /*f640*/  IMAD R63, R63, UR11, RZ ;  /* 0x0000000b3f3f7c24 */ /* 0x000fe2000f8e02ff */
[-C--:B------:R-:W-:Y:S01]  /*f650*/  LEA.HI.X.SX32 R5, R59, R36.reuse, 0x1, P1 ;  /* 0x000000243b057211 */ /* 0x080fe200008f0eff */
[----:B------:R-:W-:Y:S01]  /*f660*/  STL [R1+0x364], R75 ;  /* 0x0003644b01007387 */ /* 0x000fe20000100800 */
[-C--:B0-----:R-:W-:Y:S02]  /*f670*/  LEA.HI.X.SX32 R0, R58, R36.reuse, 0x1, P4 ;  /* 0x000000243a007211 */ /* 0x081fe400020f0eff */
[-C--:B------:R-:W-:Y:S02]  /*f680*/  LEA R34, P4, R61, R37.reuse, 0x1 ;  /* 0x000000253d227211 */ /* 0x080fe400078808ff */
[----:B------:R-:W-:Y:S01]  /*f690*/  LEA.HI.X.SX32 R41, R60, R36, 0x1, P3 ;  /* 0x000000243c297211 */ /* 0x000fe200018f0eff */
[----:B------:R0:W-:Y:S01]  /*f6a0*/  STL [R1+0x360], R0 ;  /* 0x0003600001007387 */ /* 0x0001e20000100800 */
[----:B------:R-:W-:-:S02]  /*f6b0*/  LEA R73, P1, R62, R37, 0x1 ;  /* 0x000000253e497211 */ /* 0x000fc400078208ff */
[----:B------:R-:W-:Y:S01]  /*f6c0*/  LEA.HI.X.SX32 R35, R61, R36, 0x1, P4 ;  /* 0x000000243d237211 */ /* 0x000fe200020f0eff */
[----:B------:R-:W-:Y:S01]  /*f6d0*/  STL [R1+0x358], R89 ;  /* 0x0003585901007387 */ /* 0x000fe20000100800 */
[----:B------:R-:W-:-:S03]  /*f6e0*/  LEA R116, P3, R63, R37, 0x1 ;  /* 0x000000253f747211 */ /* 0x000fc600078608ff */
[----:B------:R-:W-:Y:S01]  /*f6f0*/  STL [R1+0x37c], R122 ;  /* 0x00037c7a01007387 */ /* 0x000fe20000100800 */
[----:B0-----:R-:W-:-:S03]  /*f700*/  LEA.HI.X.SX32 R0, R62, R36, 0x1, P1 ;  /* 0x000000243e007211 */ /* 0x001fc600008f0eff */
[----:B------:R-:W-:Y:S04]  /*f710*/  STL [R1+0x384], R74 ;  /* 0x0003844a01007387 */ /* 0x000fe80000100800 */
[----:B------:R-:W-:Y:S04]  /*f720*/  STL [R1+0x378], R5 ;  /* 0x0003780501007387 */ /* 0x000fe80000100800 */
[----:B------:R-:W-:Y:S04]  /*f730*/  STL [R1+0x39c], R34 ;  /* 0x00039c2201007387 */ /* 0x000fe80000100800 */
[----:B------:R-:W-:Y:S04]  /*f740*/  STL [R1+0x380], R41 ;  /* 0x0003802901007387 */ /* 0x000fe80000100800 */
[----:B------:R-:W-:Y:S04]  /*f750*/  STL [R1+0x398], R35 ;  /* 0x0003982301007387 */ /* 0x000fe80000100800 */
[----:B------:R-:W-:Y:S04]  /*f760*/  STL [R1+0x3a4], R73 ;  /* 0x0003a44901007387 */ /* 0x000fe80000100800 */
[----:B------:R-:W-:Y:S04]  /*f770*/  STL [R1+0x3bc], R116 ;  /* 0x0003bc7401007387 */ /* 0x000fe80000100800 */
[----:B------:R0:W-:Y:S04]  /*f780*/  STL [R1+0x3a0], R0 ;  /* 0x0003a00001007387 */ /* 0x0001e80000100800 */
[----:B------:R-:W2:Y:S04]  /*f790*/  LDL R7, [R1+0x44] ;  /* 0x0000440001077983 */ /* 0x000ea80000100800 */
[----:B------:R-:W2:Y:S01]  /*f7a0*/  LDL R6, [R1+0x48] ;  /* 0x0000480001067983 */ /* 0x000ea20000100800 */
[----:B------:R-:W1:Y:S01]  /*f7b0*/  S2R R88, SR_TID.X ;  /* 0x0000000000587919 */ /* 0x000e620000002100 */
[----:B------:R-:W-:-:S02]  /*f7c0*/  IMAD R64, R64, UR11, RZ ;  /* 0x0000000b40407c24 */ /* 0x000fc4000f8e02ff */
[----:B------:R-:W-:Y:S02]  /*f7d0*/  IMAD R65, R65, UR11, RZ ;  /* 0x0000000b41417c24 */ /* 0x000fe4000f8e02ff */
[----:B------:R-:W-:Y:S01]  /*f7e0*/  IMAD R66, R66, UR11, RZ ;  /* 0x0000000b42427c24 */ /* 0x000fe2000f8e02ff */
[-C--:B------:R-:W-:Y:S01]  /*f7f0*/  LEA R72, P4, R64, R37.reuse, 0x1 ;  /* 0x0000002540487211 */ /* 0x080fe200078808ff */
[----:B------:R-:W-:Y:S01]  /*f800*/  IMAD R67, R67, UR11, RZ ;  /* 0x0000000b43437c24 */ /* 0x000fe2000f8e02ff */
[-C--:B------:R-:W-:Y:S01]  /*f810*/  LEA.HI.X.SX32 R99, R63, R36.reuse, 0x1, P3 ;  /* 0x000000243f637211 */ /* 0x080fe200018f0eff */
[----:B------:R-:W-:Y:S01]  /*f820*/  IMAD R68, R68, UR11, RZ ;  /* 0x0000000b44447c24 */ /* 0x000fe2000f8e02ff */
[----:B0-----:R-:W-:Y:S01]  /*f830*/  LEA.HI.X.SX32 R0, R64, R36, 0x1, P4 ;  /* 0x0000002440007211 */ /* 0x001fe200020f0eff */
[----:B------:R-:W-:Y:S01]  /*f840*/  IMAD R69, R69, UR11, RZ ;  /* 0x0000000b45457c24 */ /* 0x000fe2000f8e02ff */
[-C--:B------:R-:W-:Y:S01]  /*f850*/  LEA R91, P1, R65, R37.reuse, 0x1 ;  /* 0x00000025415b7211 */ /* 0x080fe200078208ff */
[----:B------:R-:W-:Y:S01]  /*f860*/  IMAD R70, R70, UR11, RZ ;  /* 0x0000000b46467c24 */ /* 0x000fe2000f8e02ff */
[-C--:B------:R-:W-:Y:S01]  /*f870*/  LEA R119, P3, R66, R37.reuse, 0x1 ;  /* 0x0000002542777211 */ /* 0x080fe200078608ff */
[----:B------:R-:W-:Y:S01]  /*f880*/  IMAD R71, R71, UR11, RZ ;  /* 0x0000000b47477c24 */ /* 0x000fe2000f8e02ff */
[----:B------:R-:W-:-:S02]  /*f890*/  LEA R120, P4, R67, R37, 0x1 ;  /* 0x0000002543787211 */ /* 0x000fc400078808ff */
[-C--:B------:R-:W-:Y:S02]  /*f8a0*/  LEA.HI.X.SX32 R121, R65, R36.reuse, 0x1, P1 ;  /* 0x0000002441797211 */ /* 0x080fe400008f0eff */
[-C--:B------:R-:W-:Y:S02]  /*f8b0*/  LEA.HI.X.SX32 R2, R66, R36.reuse, 0x1, P3 ;  /* 0x0000002442027211 */ /* 0x080fe400018f0eff */
[----:B------:R-:W-:Y:S02]  /*f8c0*/  LEA.HI.X.SX32 R90, R67, R36, 0x1, P4 ;  /* 0x00000024435a7211 */ /* 0x000fe400020f0eff */
[-C--:B------:R-:W-:Y:S02]  /*f8d0*/  LEA R39, P1, R68, R37.reuse, 0x1 ;  /* 0x0000002544277211 */ /* 0x080fe400078208ff */
[-C--:B------:R-:W-:Y:S02]  /*f8e0*/  LEA R42, P3, R69, R37.reuse, 0x1 ;  /* 0x00000025452a7211 */ /* 0x080fe400078608ff */
[----:B------:R-:W-:-:S02]  /*f8f0*/  LEA R3, P4, R70, R37, 0x1 ;  /* 0x0000002546037211 */ /* 0x000fc400078808ff */
[----:B------:R-:W-:Y:S01]  /*f900*/  LEA R117, P6, R71, R37, 0x1 ;  /* 0x0000002547757211 */ /* 0x000fe200078c08ff */
[----:B------:R0:W-:Y:S01]  /*f910*/  STL [R1+0x3c0], R0 ;  /* 0x0003c00001007387 */ /* 0x0001e20000100800 */
[----:B-1----:R-:W-:Y:S02]  /*f920*/  SHF.R.S32.HI R4, RZ, 0x6, R88 ;  /* 0x00000006ff047819 */ /* 0x002fe40000011458 */
[-C--:B------:R-:W-:Y:S02]  /*f930*/  LEA.HI.X.SX32 R43, R69, R36.reuse, 0x1, P3 ;  /* 0x00000024452b7211 */ /* 0x080fe400018f0eff */
[-C--:B------:R-:W-:Y:S02]  /*f940*/  LEA.HI.X.SX32 R38, R70, R36.reuse, 0x1, P4 ;  /* 0x0000002446267211 */ /* 0x080fe400020f0eff */
[-C--:B------:R-:W-:Y:S02]  /*f950*/  LEA.HI.X.SX32 R88, R71, R36.reuse, 0x1, P6 ;  /* 0x0000002447587211 */ /* 0x080fe400030f0eff */
[----:B0-----:R-:W-:-:S02]  /*f960*/  LEA.HI.X.SX32 R0, R68, R36, 0x1, P1 ;  /* 0x0000002444007211 */ /* 0x001fc400008f0eff */
[----:B------:R-:W0:Y:S01]  /*f970*/  S2R R36, SR_TID.X ;  /* 0x0000000000247919 */ /* 0x000e220000002100 */
[----:B------:R-:W-:Y:S04]  /*f980*/  STL [R1+0x3c4], R72 ;  /* 0x0003c44801007387 */ /* 0x000fe80000100800 */
[----:B------:R-:W-:Y:S04]  /*f990*/  STL [R1+0x3b8], R99 ;  /* 0x0003b86301007387 */ /* 0x000fe80000100800 */
[----:B------:R-:W-:Y:S01]  /*f9a0*/  STL [R1+0x3dc], R91 ;  /* 0x0003dc5b01007387 */ /* 0x000fe20000100800 */
[----:B------:R-:W-:-:S03]  /*f9b0*/  SGXT R4, R4, 0x1 ;  /* 0x000000010404781a */ /* 0x000fc60000000200 */
[----:B------:R-:W-:Y:S04]  /*f9c0*/  STL [R1+0x3e4], R119 ;  /* 0x0003e47701007387 */ /* 0x000fe80000100800 */
[----:B------:R-:W-:Y:S04]  /*f9d0*/  STL [R1+0x3d8], R121 ;  /* 0x0003d87901007387 */ /* 0x000fe80000100800 */
[----:B------:R-:W-:Y:S01]  /*f9e0*/  STL [R1+0x3fc], R120 ;  /* 0x0003fc7801007387 */ /* 0x000fe20000100800 */
[----:B0-----:R-:W-:-:S03]  /*f9f0*/  LOP3.LUT R36, R36, 0x3f, RZ, 0xc0, !PT ;  /* 0x0000003f24247812 */ /* 0x001fc600078ec0ff */
[----:B------:R-:W-:Y:S02]  /*fa00*/  STL [R1+0x3e0], R2 ;  /* 0x0003e00201007387 */ /* 0x000fe40000100800 */
[----:B------:R-:W-:Y:S02]  /*fa10*/  IMAD.SHL.U32 R36, R36, 0x2, RZ ;  /* 0x0000000224247824 */ /* 0x000fe400078e00ff */
[----:B------:R-:W-:Y:S04]  /*fa20*/  STL [R1+0x3f8], R90 ;  /* 0x0003f85a01007387 */ /* 0x000fe80000100800 */
[----:B------:R-:W-:Y:S01]  /*fa30*/  STL [R1+0x400], R39 ;  /* 0x0004002701007387 */ /* 0x000fe20000100800 */
[----:B------:R-:W-:-:S03]  /*fa40*/  LOP3.LUT R36, R36, 0x90, R4, 0x78, !PT ;  /* 0x0000009024247812 */ /* 0x000fc600078e7804 */
[----:B------:R-:W-:Y:S01]  /*fa50*/  STL [R1+0x414], R42 ;  /* 0x0004142a01007387 */ /* 0x000fe20000100800 */
[----:B------:R-:W-:-:S03]  /*fa60*/  PRMT R4, RZ, 0x7610, R4 ;  /* 0x00007610ff047816 */ /* 0x000fc60000000004 */
[----:B------:R-:W-:Y:S04]  /*fa70*/  STL [R1+0x1a0], R117 ;  /* 0x0001a07501007387 */ /* 0x000fe80000100800 */
[----:B------:R-:W-:Y:S04]  /*fa80*/  STL [R1+0x418], R3 ;  /* 0x0004180301007387 */ /* 0x000fe80000100800 */
[----:B------:R-:W3:Y:S04]  /*fa90*/  LDL R70, [R1+0xc8] ;  /* 0x0000c80001467983 */ /* 0x000ee80000100800 */
[----:B------:R-:W-:Y:S04]  /*faa0*/  STL [R1+0x198], R43 ;  /* 0x0001982b01007387 */ /* 0x000fe80000100800 */
[----:B------:R-:W-:Y:S04]  /*fab0*/  STL [R1+0x190], R0 ;  /* 0x0001900001007387 */ /* 0x000fe80000100800 */
[----:B------:R-:W4:Y:S04]  /*fac0*/  LDL R71, [R1+0x84] ;  /* 0x0000840001477983 */ /* 0x000f280000100800 */
[----:B------:R-:W-:Y:S04]  /*fad0*/  STL [R1+0x19c], R38 ;  /* 0x00019c2601007387 */ /* 0x000fe80000100800 */
[----:B------:R-:W-:Y:S04]  /*fae0*/  STL [R1+0x194], R88 ;  /* 0x0001945801007387 */ /* 0x000fe80000100800 */
[----:B--2---:R0:W2:Y:S04]  /*faf0*/  @P0 LDG.E.U16 R4, desc[UR20][R6.64] ;  /* 0x0000001406040981 */ /* 0x0040a8000c1e1500 */
[----:B------:R-:W2:Y:S01]  /*fb00*/  LDL R7, [R1+0x64] ;  /* 0x0000640001077983 */ /* 0x000ea20000100800 */
[----:B------:R-:W-:Y:S01]  /*fb10*/  PRMT R32, RZ, 0x7610, R32 ;  /* 0x00007610ff207816 */ /* 0x000fe20000000020 */
[----:B0-----:R-:W-:-:S02]  /*fb20*/  @P0 IMAD.MOV.U32 R6, RZ, RZ, R98 ;  /* 0x000000ffff060224 */ /* 0x001fc400078e0062 */
[----:B------:R0:W-:Y:S04]  /*fb30*/  STS.U16 [R36+UR9], R118 ;  /* 0x0000007624007988 */ /* 0x0001e80008000409 */
[----:B------:R-:W3:Y:S04]  /*fb40*/  LDL.LU R98, [R1+0x79c] ;  /* 0x00079c0001627983 */ /* 0x000ee80000300800 */
[----:B0-----:R-:W3:Y:S04]  /*fb50*/  LDL R118, [R1+0x144] ;  /* 0x0001440001767983 */ /* 0x001ee80000100800 */
[----:B--2---:R0:W2:Y:S04]  /*fb60*/  @P0 LDG.E.U16 R32, desc[UR20][R6.64] ;  /* 0x0000001406200981 */ /* 0x0040a8000c1e1500 */
[----:B------:R-:W2:Y:S01]  /*fb70*/  LDL.LU R7, [R1+0x24] ;  /* 0x0000240001077983 */ /* 0x000ea20000300800 */
[----:B------:R-:W-:Y:S01]  /*fb80*/  PRMT R31, RZ, 0x7610, R31 ;  /* 0x00007610ff1f7816 */ /* 0x000fe2000000001f */
[----:B0-----:R-:W-:-:S02]  /*fb90*/  @P0 IMAD.MOV.U32 R6, RZ, RZ, R115 ;  /* 0x000000ffff060224 */ /* 0x001fc400078e0073 */
[----:B------:R-:W3:Y:S04]  /*fba0*/  LDL.LU R115, [R1+0x798] ;  /* 0x0007980001737983 */ /* 0x000ee80000300800 */
[----:B--2---:R4:W-:Y:S02]  /*fbb0*/  STS.U16 [R36+UR9+0x400], R7 ;  /* 0x0004000724007988 */ /* 0x0049e40008000409 */
[----:B----4-:R-:W-:Y:S02]  /*fbc0*/  @P0 IMAD.MOV.U32 R7, RZ, RZ, R71 ;  /* 0x000000ffff070224 */ /* 0x010fe400078e0047 */
[----:B------:R-:W2:Y:S04]  /*fbd0*/  LDL.LU R71, [R1+0x14] ;  /* 0x0000140001477983 */ /* 0x000ea80000300800 */
[----:B------:R0:W4:Y:S04]  /*fbe0*/  @P0 LDG.E.U16 R31, desc[UR20][R6.64] ;  /* 0x00000014061f0981 */ /* 0x000128000c1e1500 */
[----:B------:R-:W0:Y:S04]  /*fbf0*/  LDL R6, [R1+0xa4] ;  /* 0x0000a40001067983 */ /* 0x000e280000100800 */
[----:B------:R-:W0:Y:S01]  /*fc00*/  LDL R7, [R1+0xa8] ;  /* 0x0000a80001077983 */ /* 0x000e220000100800 */
[----:B------:R-:W-:-:S03]  /*fc10*/  PRMT R30, RZ, 0x7610, R30 ;  /* 0x00007610ff1e7816 */ /* 0x000fc6000000001e */
[----:B---3--:R1:W-:Y:S04]  /*fc20*/  STS.U16 [R36+UR9+0x800], R98 ;  /* 0x0008006224007988 */ /* 0x0083e80008000409 */
[----:B-1----:R-:W3:Y:S01]  /*fc30*/  LDL R98, [R1+0x104] ;  /* 0x0001040001627983 */ /* 0x002ee20000100800 */
[----:B0-----:R-:W-:-:S04]  /*fc40*/  @P0 LOP3.LUT R7, R7, R6, RZ, 0x3c, !PT ;  /* 0x0000000607070212 */ /* 0x001fc800078e3cff */
[----:B------:R-:W-:-:S04]  /*fc50*/  @P0 LOP3.LUT R6, R7, R6, RZ, 0x3c, !PT ;  /* 0x0000000607060212 */ /* 0x000fc800078e3cff */
[----:B------:R-:W-:-:S05]  /*fc60*/  @P0 LOP3.LUT R7, R7, R6, RZ, 0x3c, !PT ;  /* 0x0000000607070212 */ /* 0x000fca00078e3cff */
[----:B------:R0:W2:Y:S04]  /*fc70*/  @P0 LDG.E.U16 R30, desc[UR20][R6.64] ;  /* 0x00000014061e0981 */ /* 0x0000a8000c1e1500 */
[----:B------:R-:W2:Y:S04]  /*fc80*/  LDL.LU R6, [R1+0x20] ;  /* 0x0000200001067983 */ /* 0x000ea80000300800 */
[----:B------:R-:W3:Y:S01]  /*fc90*/  LDL R7, [R1+0xc4] ;  /* 0x0000c40001077983 */ /* 0x000ee20000100800 */
[----:B------:R-:W-:-:S03]  /*fca0*/  PRMT R29, RZ, 0x7610, R29 ;  /* 0x00007610ff1d7816 */ /* 0x000fc6000000001d */
[----:B--2---:R0:W-:Y:S02]  /*fcb0*/  STS.U16 [R36+UR9+0xc00], R6 ;  /* 0x000c000624007988 */ /* 0x0041e40008000409 */
[----:B0-----:R-:W-:Y:S02]  /*fcc0*/  @P0 IMAD.MOV.U32 R6, RZ, RZ, R70 ;  /* 0x000000ffff060224 */ /* 0x001fe400078e0046 */
[----:B------:R-:W2:Y:S04]  /*fcd0*/  LDL.LU R70, [R1+0x10] ;  /* 0x0000100001467983 */ /* 0x000ea80000300800 */
[----:B---3--:R0:W3:Y:S04]  /*fce0*/  @P0 LDG.E.U16 R29, desc[UR20][R6.64] ;  /* 0x00000014061d0981 */ /* 0x0080e8000c1e1500 */
[----:B------:R-:W2:Y:S01]  /*fcf0*/  LDL R7, [R1+0xe4] ;  /* 0x0000e40001077983 */ /* 0x000ea20000100800 */
[----:B------:R-:W-:Y:S01]  /*fd00*/  PRMT R28, RZ, 0x7610, R28 ;  /* 0x00007610ff1c7816 */ /* 0x000fe2000000001c */
[----:B0-----:R-:W-:-:S02]  /*fd10*/  @P0 IMAD.MOV.U32 R6, RZ, RZ, R97 ;  /* 0x000000ffff060224 */ /* 0x001fc400078e0061 */
[----:B------:R0:W-:Y:S04]  /*fd20*/  STS.U16 [R36+UR9+0x1000], R115 ;  /* 0x0010007324007988 */ /* 0x0001e80008000409 */
[----:B0-----:R-:W3:Y:S04]  /*fd30*/  LDL R115, [R1+0x168] ;  /* 0x0001680001737983 */ /* 0x001ee80000100800 */
[----:B------:R-:W3:Y:S04]  /*fd40*/  LDL.LU R97, [R1+0x794] ;  /* 0x0007940001617983 */ /* 0x000ee80000300800 */
[----:B--2---:R0:W2:Y:S04]  /*fd50*/  @P0 LDG.E.U16 R28, desc[UR20][R6.64] ;  /* 0x00000014061c0981 */ /* 0x0040a8000c1e1500 */
[----:B------:R-:W2:Y:S01]  /*fd60*/  LDL.LU R7, [R1+0x1c] ;  /* 0x00001c0001077983 */ /* 0x000ea20000300800 */
[----:B------:R-:W-:Y:S01]  /*fd70*/  PRMT R27, RZ, 0x7610, R27 ;  /* 0x00007610ff1b7816 */ /* 0x000fe2000000001b */
[----:B0-----:R-:W-:-:S02]  /*fd80*/  @P0 IMAD.MOV.U32 R6, RZ, RZ, R112 ;  /* 0x000000ffff060224 */ /* 0x001fc400078e0070 */
[----:B------:R-:W3:Y:S04]  /*fd90*/  LDL.LU R112, [R1+0x790] ;  /* 0x0007900001707983 */ /* 0x000ee80000300800 */
[----:B--2---:R0:W-:Y:S02]  /*fda0*/  STS.U16 [R36+UR9+0x1400], R7 ;  /* 0x0014000724007988 */ /* 0x0041e40008000409 */
[----:B0-----:R-:W-:Y:S02]  /*fdb0*/  @P0 IMAD.MOV.U32 R7, RZ, RZ, R98 ;  /* 0x000000ffff070224 */ /* 0x001fe400078e0062 */
[----:B------:R-:W2:Y:S04]  /*fdc0*/  LDL.LU R98, [R1+0xc] ;  /* 0x00000c0001627983 */ /* 0x000ea80000300800 */
[----:B------:R0:W2:Y:S04]  /*fdd0*/  @P0 LDG.E.U16 R27, desc[UR20][R6.64] ;  /* 0x00000014061b0981 */ /* 0x0000a8000c1e1500 */
[----:B------:R-:W0:Y:S04]  /*fde0*/  LDL R6, [R1+0x124] ;  /* 0x0001240001067983 */ /* 0x000e280000100800 */
[----:B------:R-:W0:Y:S01]  /*fdf0*/  LDL R7, [R1+0x128] ;  /* 0x0001280001077983 */ /* 0x000e220000100800 */
[----:B------:R-:W-:-:S02]  /*fe00*/  PRMT R26, RZ, 0x7610, R26 ;  /* 0x00007610ff1a7816 */ /* 0x000fc4000000001a */
[----:B------:R-:W-:Y:S01]  /*fe10*/  PRMT R25, RZ, 0x7610, R25 ;  /* 0x00007610ff197816 */ /* 0x000fe20000000019 */
[----:B---3--:R1:W-:Y:S01]  /*fe20*/  STS.U16 [R36+UR9+0x1800], R97 ;  /* 0x0018006124007988 */ /* 0x0083e20008000409 */
[----:B------:R-:W-:Y:S02]  /*fe30*/  PRMT R24, RZ, 0x7610, R24 ;  /* 0x00007610ff187816 */ /* 0x000fe40000000018 */
[----:B------:R-:W-:Y:S01]  /*fe40*/  PRMT R23, RZ, 0x7610, R23 ;  /* 0x00007610ff177816 */ /* 0x000fe20000000017 */
[----:B-1----:R-:W3:Y:S04]  /*fe50*/  LDL.LU R97, [R1+0x18] ;  /* 0x0000180001617983 */ /* 0x002ee80000300800 */
[----:B------:R1:W-:Y:S01]  /*fe60*/  STS.U16 [R36+UR9+0x2400], R71 ;  /* 0x0024004724007988 */ /* 0x0003e20008000409 */
[----:B0-----:R-:W-:-:S04]  /*fe70*/  @P0 LOP3.LUT R7, R7, R6, RZ, 0x3c, !PT ;  /* 0x0000000607070212 */ /* 0x001fc800078e3cff */
[----:B------:R-:W-:-:S04]  /*fe80*/  @P0 LOP3.LUT R6, R7, R6, RZ, 0x3c, !PT ;  /* 0x0000000607060212 */ /* 0x000fc800078e3cff */
[----:B------:R-:W-:-:S05]  /*fe90*/  @P0 LOP3.LUT R7, R7, R6, RZ, 0x3c, !PT ;  /* 0x0000000607070212 */ /* 0x000fca00078e3cff */
[----:B------:R0:W2:Y:S02]  /*fea0*/  @P0 LDG.E.U16 R26, desc[UR20][R6.64] ;  /* 0x00000014061a0981 */ /* 0x0000a4000c1e1500 */
[----:B0-----:R-:W-:Y:S02]  /*feb0*/  @P0 IMAD.MOV.U32 R6, RZ, RZ, R96 ;  /* 0x000000ffff060224 */ /* 0x001fe400078e0060 */
[----:B------:R-:W-:Y:S01]  /*fec0*/  @P0 IMAD.MOV.U32 R7, RZ, RZ, R118 ;  /* 0x000000ffff070224 */ /* 0x000fe200078e0076 */
[----:B------:R-:W2:Y:S04]  /*fed0*/  LDL.LU R96, [R1+0x78c] ;  /* 0x00078c0001607983 */ /* 0x000ea80000300800 */
[----:B------:R0:W2:Y:S04]  /*fee0*/  @P0 LDG.E.U16 R25, desc[UR20][R6.64] ;  /* 0x0000001406190981 */ /* 0x0000a8000c1e1500 */
[----:B------:R-:W2:Y:S01]  /*fef0*/  LDL.LU R118, [R1+0x8] ;  /* 0x0000080001767983 */ /* 0x000ea20000300800 */
[----:B0-----:R-:W-:-:S02]  /*ff00*/  @P0 IMAD.MOV.U32 R6, RZ, RZ, R115 ;  /* 0x000000ffff060224 */ /* 0x001fc400078e0073 */
[----:B------:R-:W-:Y:S02]  /*ff10*/  @P0 IMAD.MOV.U32 R7, RZ, RZ, R20 ;  /* 0x000000ffff070224 */ /* 0x000fe400078e0014 */
[----:B------:R-:W2:Y:S04]  /*ff20*/  LDL.LU R20, [R1+0x788] ;  /* 0x0007880001147983 */ /* 0x000ea80000300800 */
[----:B------:R0:W3:Y:S02]  /*ff30*/  @P0 LDG.E.U16 R24, desc[UR20][R6.64] ;  /* 0x0000001406180981 */ /* 0x0000e4000c1e1500 */
[----:B0-----:R-:W-:Y:S02]  /*ff40*/  @P0 IMAD.MOV.U32 R6, RZ, RZ, R109 ;  /* 0x000000ffff060224 */ /* 0x001fe400078e006d */
[----:B------:R-:W-:-:S02]  /*ff50*/  @P0 IMAD.MOV.U32 R7, RZ, RZ, R19 ;  /* 0x000000ffff070224 */ /* 0x000fc400078e0013 */
[----:B------:R-:W3:Y:S04]  /*ff60*/  LDL.LU R19, [R1+0x784] ;  /* 0x0007840001137983 */ /* 0x000ee80000300800 */
[----:B------:R-:W4:Y:S04]  /*ff70*/  LDL.LU R109, [R1+0x780] ;  /* 0x00078000016d7983 */ /* 0x000f280000300800 */
[----:B------:R0:W4:Y:S04]  /*ff80*/  @P0 LDG.E.U16 R23, desc[UR20][R6.64] ;  /* 0x0000001406170981 */ /* 0x000128000c1e1500 */
[----:B-1----:R-:W4:Y:S01]  /*ff90*/  LDL.LU R71, [R1+0x4] ;  /* 0x0000040001477983 */ /* 0x002f220000300800 */
[----:B0-----:R-:W-:-:S02]  /*ffa0*/  @P0 IMAD.MOV.U32 R7, RZ, RZ, R85 ;  /* 0x000000ffff070224 */ /* 0x001fc400078e0055 */
[----:B------:R-:W-:Y:S01]  /*ffb0*/  @P0 IMAD.MOV.U32 R6, RZ, RZ, R18 ;  /* 0x000000ffff060224 */ /* 0x000fe200078e0012 */
[----:B------:R-:W4:Y:S04]  /*ffc0*/  LDL.LU R85, [R1+0x77c] ;  /* 0x00077c0001557983 */ /* 0x000f280000300800 */
[----:B------:R-:W4:Y:S01]  /*ffd0*/  LDL.LU R18, [R1+0x778] ;  /* 0x0007780001127983 */ /* 0x000f220000300800 */
[----:B------:R-:W-:Y:S02]  /*ffe0*/  PRMT R22, RZ, 0x7610, R22 ;  /* 0x00007610ff167816 */ /* 0x000fe40000000016 */
[----:B------:R-:W-:Y:S01]  /*fff0*/  PRMT R21, RZ, 0x7610, R21 ;  /* 0x00007610ff157816 */ /* 0x000fe20000000015 */
[----:B------:R0:W-:Y:S04]  /*10000*/  STS.U16 [R36+UR9+0x2c00], R70 ;  /* 0x002c004624007988 */ /* 0x0001e80008000409 */
[----:B------:R1:W4:Y:S04]  /*10010*/  @P0 LDG.E.U16 R22, desc[UR20][R6.64] ;  /* 0x0000001406160981 */ /* 0x000328000c1e1500 */
[----:B0-----:R-:W4:Y:S01]  /*10020*/  LDL.LU R70, [R1] ;  /* 0x0000000001467983 */ /* 0x001f220000300800 */
[----:B-1----:R-:W-:-:S02]  /*10030*/  @P0 IMAD.MOV.U32 R6, RZ, RZ, R95 ;  /* 0x000000ffff060224 */ /* 0x002fc400078e005f */
[----:B------:R-:W-:Y:S02]  /*10040*/  @P0 IMAD.MOV.U32 R7, RZ, RZ, R17 ;  /* 0x000000ffff070224 */ /* 0x000fe400078e0011 */
[----:B------:R-:W4:Y:S04]  /*10050*/  LDL.LU R17, [R1+0x774] ;  /* 0x0007740001117983 */ /* 0x000f280000300800 */
[----:B------:R0:W4:Y:S04]  /*10060*/  @P0 LDG.E.U16 R21, desc[UR20][R6.64] ;  /* 0x0000001406150981 */ /* 0x000128000c1e1500 */
[----:B------:R-:W4:Y:S01]  /*10070*/  LDL.LU R95, [R1+0x770] ;  /* 0x00077000015f7983 */ /* 0x000f220000300800 */
[----:B0-----:R-:W-:-:S02]  /*10080*/  @P0 IMAD.MOV.U32 R6, RZ, RZ, R16 ;  /* 0x000000ffff060224 */ /* 0x001fc400078e0010 */
[----:B------:R-:W-:Y:S02]  /*10090*/  @P0 IMAD.MOV.U32 R7, RZ, RZ, R111 ;  /* 0x000000ffff070224 */ /* 0x000fe400078e006f */
[----:B------:R-:W4:Y:S04]  /*100a0*/  LDL.LU R111, [R1+0x76c] ;  /* 0x00076c00016f7983 */ /* 0x000f280000300800 */
[----:B------:R-:W4:Y:S01]  /*100b0*/  LDL.LU R16, [R1+0x768] ;  /* 0x0007680001107983 */ /* 0x000f220000300800 */
[----:B--2---:R-:W-:-:S06]  /*100c0*/  PRMT R20, RZ, 0x7610, R20 ;  /* 0x00007610ff147816 */ /* 0x004fcc0000000014 */
[----:B------:R0:W2:Y:S02]  /*100d0*/  @P0 LDG.E.U16 R20, desc[UR20][R6.64] ;  /* 0x0000001406140981 */ /* 0x0000a4000c1e1500 */
[----:B0-----:R-:W-:Y:S01]  /*100e0*/  @P0 IMAD.MOV.U32 R6, RZ, RZ, R106 ;  /* 0x000000ffff060224 */ /* 0x001fe200078e006a */
[----:B---3--:R-:W-:Y:S01]  /*100f0*/  PRMT R19, RZ, 0x7610, R19 ;  /* 0x00007610ff137816 */ /* 0x008fe20000000013 */
[----:B------:R-:W-:Y:S02]  /*10100*/  @P0 IMAD.MOV.U32 R7, RZ, RZ, R15 ;  /* 0x000000ffff070224 */ /* 0x000fe400078e000f */
[----:B------:R-:W3:Y:S04]  /*10110*/  LDL.LU R15, [R1+0x764] ;  /* 0x00076400010f7983 */ /* 0x000ee80000300800 */
[----:B------:R0:W2:Y:S04]  /*10120*/  @P0 LDG.E.U16 R19, desc[UR20][R6.64] ;  /* 0x0000001406130981 */ /* 0x0000a8000c1e1500 */
[----:B------:R-:W2:Y:S01]  /*10130*/  LDL.LU R106, [R1+0x760] ;  /* 0x00076000016a7983 */ /* 0x000ea20000300800 */
[----:B0-----:R-:W-:-:S02]  /*10140*/  @P0 IMAD.MOV.U32 R7, RZ, RZ, R86 ;  /* 0x000000ffff070224 */ /* 0x001fc400078e0056 */
[----:B------:R-:W-:Y:S01]  /*10150*/  @P0 IMAD.MOV.U32 R6, RZ, RZ, R14 ;  /* 0x000000ffff060224 */ /* 0x000fe200078e000e */
[----:B------:R-:W2:Y:S04]  /*10160*/  LDL.LU R86, [R1+0x75c] ;  /* 0x00075c0001567983 */ /* 0x000ea80000300800 */
[----:B------:R-:W2:Y:S01]  /*10170*/  LDL.LU R14, [R1+0x758] ;  /* 0x00075800010e7983 */ /* 0x000ea20000300800 */
[----:B----4-:R-:W-:-:S06]  /*10180*/  PRMT R18, RZ, 0x7610, R18 ;  /* 0x00007610ff127816 */ /* 0x010fcc0000000012 */
[----:B------:R0:W4:Y:S02]  /*10190*/  @P0 LDG.E.U16 R18, desc[UR20][R6.64] ;  /* 0x0000001406120981 */ /* 0x000124000c1e1500 */
[----:B0-----:R-:W-:Y:S02]  /*101a0*/  @P0 IMAD.MOV.U32 R7, RZ, RZ, R13 ;  /* 0x000000ffff070224 */ /* 0x001fe400078e000d */
[----:B------:R-:W4:Y:S01]  /*101b0*/  LDL.LU R13, [R1+0x754] ;  /* 0x00075400010d7983 */ /* 0x000f220000300800 */
[----:B------:R-:W-:Y:S01]  /*101c0*/  @P0 IMAD.MOV.U32 R6, RZ, RZ, R94 ;  /* 0x000000ffff060224 */ /* 0x000fe200078e005e */
[----:B------:R-:W-:Y:S02]  /*101d0*/  PRMT R17, RZ, 0x7610, R17 ;  /* 0x00007610ff117816 */ /* 0x000fe40000000011 */
[----:B------:R-:W4:Y:S04]  /*101e0*/  LDL.LU R94, [R1+0x750] ;  /* 0x00075000015e7983 */ /* 0x000f280000300800 */
[----:B------:R0:W4:Y:S02]  /*101f0*/  @P0 LDG.E.U16 R17, desc[UR20][R6.64] ;  /* 0x0000001406110981 */ /* 0x000124000c1e1500 */
[----:B0-----:R-:W-:-:S02]  /*10200*/  @P0 IMAD.MOV.U32 R7, RZ, RZ, R113 ;  /* 0x000000ffff070224 */ /* 0x001fc400078e0071 */
[----:B------:R-:W-:Y:S01]  /*10210*/  @P0 IMAD.MOV.U32 R6, RZ, RZ, R12 ;  /* 0x000000ffff060224 */ /* 0x000fe200078e000c */
[----:B------:R-:W4:Y:S01]  /*10220*/  LDL.LU R113, [R1+0x74c] ;  /* 0x00074c0001717983 */ /* 0x000f220000300800 */
[----:B------:R-:W-:-:S03]  /*10230*/  PRMT R16, RZ, 0x7610, R16 ;  /* 0x00007610ff107816 */ /* 0x000fc60000000010 */
[----:B------:R-:W4:Y:S04]  /*10240*/  LDL.LU R12, [R1+0x748] ;  /* 0x00074800010c7983 */ /* 0x000f280000300800 */
[----:B------:R0:W4:Y:S02]  /*10250*/  @P0 LDG.E.U16 R16, desc[UR20][R6.64] ;  /* 0x0000001406100981 */ /* 0x000124000c1e1500 */
[----:B0-----:R-:W-:Y:S02]  /*10260*/  @P0 IMAD.MOV.U32 R6, RZ, RZ, R103 ;  /* 0x000000ffff060224 */ /* 0x001fe400078e0067 */
[----:B------:R-:W-:Y:S02]  /*10270*/  @P0 IMAD.MOV.U32 R7, RZ, RZ, R11 ;  /* 0x000000ffff070224 */ /* 0x000fe400078e000b */
[----:B------:R-:W4:Y:S04]  /*10280*/  LDL.LU R11, [R1+0x744] ;  /* 0x00074400010b7983 */ /* 0x000f280000300800 */
[----:B------:R-:W4:Y:S01]  /*10290*/  LDL.LU R103, [R1+0x740] ;  /* 0x0007400001677983 */ /* 0x000f220000300800 */
[----:B---3--:R-:W-:-:S06]  /*102a0*/  PRMT R15, RZ, 0x7610, R15 ;  /* 0x00007610ff0f7816 */ /* 0x008fcc000000000f */
[----:B------:R0:W3:Y:S02]  /*102b0*/  @P0 LDG.E.U16 R15, desc[UR20][R6.64] ;  /* 0x00000014060f0981 */ /* 0x0000e4000c1e1500 */
[----:B0-----:R-:W-:Y:S02]  /*102c0*/  @P0 IMAD.MOV.U32 R6, RZ, RZ, R125 ;  /* 0x000000ffff060224 */ /* 0x001fe400078e007d */
[----:B------:R-:W-:Y:S02]  /*102d0*/  @P0 IMAD.MOV.U32 R7, RZ, RZ, R87 ;  /* 0x000000ffff070224 */ /* 0x000fe400078e0057 */
[----:B------:R-:W3:Y:S01]  /*102e0*/  LDL.LU R87, [R1+0x73c] ;  /* 0x00073c0001577983 */ /* 0x000ee20000300800 */
[----:B--2---:R-:W-:-:S03]  /*102f0*/  PRMT R14, RZ, 0x7610, R14 ;  /* 0x00007610ff0e7816 */ /* 0x004fc6000000000e */
[----:B------:R-:W2:Y:S04]  /*10300*/  LDL.LU R125, [R1+0x738] ;  /* 0x00073800017d7983 */ /* 0x000ea80000300800 */
[----:B------:R0:W2:Y:S02]  /*10310*/  @P0 LDG.E.U16 R14, desc[UR20][R6.64] ;  /* 0x00000014060e0981 */ /* 0x0000a4000c1e1500 */
[----:B0-----:R-:W-:Y:S01]  /*10320*/  @P0 IMAD.MOV.U32 R6, RZ, RZ, R93 ;  /* 0x000000ffff060224 */ /* 0x001fe200078e005d */
[----:B----4-:R-:W-:Y:S01]  /*10330*/  PRMT R13, RZ, 0x7610, R13 ;  /* 0x00007610ff0d7816 */ /* 0x010fe2000000000d */
[----:B------:R-:W-:Y:S02]  /*10340*/  @P0 IMAD.MOV.U32 R7, RZ, RZ, R10 ;  /* 0x000000ffff070224 */ /* 0x000fe400078e000a */
[----:B------:R-:W4:Y:S04]  /*10350*/  LDL.LU R10, [R1+0x734] ;  /* 0x00073400010a7983 */ /* 0x000f280000300800 */
[----:B------:R0:W2:Y:S04]  /*10360*/  @P0 LDG.E.U16 R13, desc[UR20][R6.64] ;  /* 0x00000014060d0981 */ /* 0x0000a8000c1e1500 */
[----:B------:R-:W2:Y:S01]  /*10370*/  LDL.LU R93, [R1+0x730] ;  /* 0x00073000015d7983 */ /* 0x000ea20000300800 */
[----:B0-----:R-:W-:-:S03]  /*10380*/  @P0 IMAD.MOV.U32 R7, RZ, RZ, R9 ;  /* 0x000000ffff070224 */ /* 0x001fc600078e0009 */
[----:B------:R-:W2:Y:S01]  /*10390*/  LDL.LU R9, [R1+0x72c] ;  /* 0x00072c0001097983 */ /* 0x000ea20000300800 */
[----:B------:R-:W-:-:S03]  /*103a0*/  @P0 IMAD.MOV.U32 R6, RZ, RZ, R124 ;  /* 0x000000ffff060224 */ /* 0x000fc600078e007c */
[----:B------:R-:W3:Y:S01]  /*103b0*/  LDL.LU R124, [R1+0x728] ;  /* 0x00072800017c7983 */ /* 0x000ee20000300800 */
[----:B------:R-:W-:-:S06]  /*103c0*/  PRMT R12, RZ, 0x7610, R12 ;  /* 0x00007610ff0c7816 */ /* 0x000fcc000000000c */
[----:B------:R0:W3:Y:S02]  /*103d0*/  @P0 LDG.E.U16 R12, desc[UR20][R6.64] ;  /* 0x00000014060c0981 */ /* 0x0000e4000c1e1500 */
[----:B0-----:R-:W-:Y:S02]  /*103e0*/  @P0 IMAD.MOV.U32 R7, RZ, RZ, R8 ;  /* 0x000000ffff070224 */ /* 0x001fe400078e0008 */
[----:B------:R-:W3:Y:S01]  /*103f0*/  LDL.LU R8, [R1+0x724] ;  /* 0x0007240001087983 */ /* 0x000ee20000300800 */
[----:B------:R-:W-:Y:S01]  /*10400*/  PRMT R11, RZ, 0x7610, R11 ;  /* 0x00007610ff0b7816 */ /* 0x000fe2000000000b */
[----:B------:R-:W-:Y:S02]  /*10410*/  @P0 IMAD.MOV.U32 R6, RZ, RZ, R100 ;  /* 0x000000ffff060224 */ /* 0x000fe400078e0064 */
[----:B------:R-:W3:Y:S04]  /*10420*/  LDL.LU R100, [R1+0x720] ;  /* 0x0007200001647983 */ /* 0x000ee80000300800 */
[----:B------:R0:W3:Y:S02]  /*10430*/  @P0 LDG.E.U16 R11, desc[UR20][R6.64] ;  /* 0x00000014060b0981 */ /* 0x0000e4000c1e1500 */
[----:B0-----:R-:W-:-:S02]  /*10440*/  @P0 IMAD.MOV.U32 R6, RZ, RZ, R123 ;  /* 0x000000ffff060224 */ /* 0x001fc400078e007b */
[----:B------:R-:W-:Y:S02]  /*10450*/  @P0 IMAD.MOV.U32 R7, RZ, RZ, R114 ;  /* 0x000000ffff070224 */ /* 0x000fe400078e0072 */
[----:B------:R-:W3:Y:S04]  /*10460*/  LDL.LU R114, [R1+0x71c] ;  /* 0x00071c0001727983 */ /* 0x000ee80000300800 */
[----:B------:R-:W3:Y:S01]  /*10470*/  LDL.LU R123, [R1+0x718] ;  /* 0x00071800017b7983 */ /* 0x000ee20000300800 */
[----:B----4-:R-:W-:-:S06]  /*10480*/  PRMT R10, RZ, 0x7610, R10 ;  /* 0x00007610ff0a7816 */ /* 0x010fcc000000000a */
[----:B------:R0:W4:Y:S01]  /*10490*/  @P0 LDG.E.U16 R10, desc[UR20][R6.64] ;  /* 0x00000014060a0981 */ /* 0x000122000c1e1500 */
[----:B--2---:R-:W-:Y:S01]  /*104a0*/  PRMT R9, RZ, 0x7610, R9 ;  /* 0x00007610ff097816 */ /* 0x004fe20000000009 */
[----:B0-----:R-:W-:Y:S02]  /*104b0*/  @P0 IMAD.MOV.U32 R6, RZ, RZ, R92 ;  /* 0x000000ffff060224 */ /* 0x001fe400078e005c */
[----:B------:R-:W-:Y:S02]  /*104c0*/  @P0 IMAD.MOV.U32 R7, RZ, RZ, R89 ;  /* 0x000000ffff070224 */ /* 0x000fe400078e0059 */
[----:B------:R-:W2:Y:S04]  /*104d0*/  LDL.LU R89, [R1+0x714] ;  /* 0x0007140001597983 */ /* 0x000ea80000300800 */
[----:B------:R0:W2:Y:S04]  /*104e0*/  @P0 LDG.E.U16 R9, desc[UR20][R6.64] ;  /* 0x0000001406090981 */ /* 0x0000a8000c1e1500 */
[----:B------:R-:W2:Y:S01]  /*104f0*/  LDL.LU R92, [R1+0x710] ;  /* 0x00071000015c7983 */ /* 0x000ea20000300800 */
[----:B0-----:R-:W-:-:S03]  /*10500*/  @P0 IMAD.MOV.U32 R7, RZ, RZ, R5 ;  /* 0x000000ffff070224 */ /* 0x001fc600078e0005 */
[----:B------:R-:W2:Y:S01]  /*10510*/  LDL.LU R5, [R1+0x70c] ;  /* 0x00070c0001057983 */ /* 0x000ea20000300800 */
[----:B------:R-:W-:-:S03]  /*10520*/  @P0 IMAD.MOV.U32 R6, RZ, RZ, R122 ;  /* 0x000000ffff060224 */ /* 0x000fc600078e007a */
[----:B------:R0:W-:Y:S01]  /*10530*/  STS.U16 [R36+UR9+0x1c00], R97 ;  /* 0x001c006124007988 */ /* 0x0001e20008000409 */
[----:B---3--:R-:W-:-:S03]  /*10540*/  PRMT R8, RZ, 0x7610, R8 ;  /* 0x00007610ff087816 */ /* 0x008fc60000000008 */
[----:B------:R-:W3:Y:S04]  /*10550*/  LDL.LU R122, [R1+0x708] ;  /* 0x00070800017a7983 */ /* 0x000ee80000300800 */
[----:B------:R1:W3:Y:S04]  /*10560*/  @P0 LDG.E.U16 R8, desc[UR20][R6.64] ;  /* 0x0000001406080981 */ /* 0x0002e8000c1e1500 */
[----:B0-----:R-:W3:Y:S01]  /*10570*/  LDL R97, [R1+0x4c] ;  /* 0x00004c0001617983 */ /* 0x001ee20000100800 */
[----:B-1----:R-:W-:-:S06]  /*10580*/  PRMT R7, RZ, 0x7610, R7 ;  /* 0x00007610ff077816 */ /* 0x002fcc0000000007 */
[----:B------:R0:W3:Y:S01]  /*10590*/  @P0 LDG.E.U16 R7, desc[UR20][R34.64] ;  /* 0x0000001422070981 */ /* 0x0000e2000c1e1500 */
[----:B------:R-:W-:Y:S01]  /*105a0*/  PRMT R6, RZ, 0x7610, R6 ;  /* 0x00007610ff067816 */ /* 0x000fe20000000006 */
[----:B0-----:R-:W-:Y:S02]  /*105b0*/  @P0 IMAD.MOV.U32 R35, RZ, RZ, R99 ;  /* 0x000000ffff230224 */ /* 0x001fe400078e0063 */
[----:B------:R-:W-:Y:S01]  /*105c0*/  @P0 IMAD.MOV.U32 R34, RZ, RZ, R116 ;  /* 0x000000ffff220224 */ /* 0x000fe200078e0074 */
[----:B------:R-:W3:Y:S04]  /*105d0*/  LDL.LU R99, [R1+0x704] ;  /* 0x0007040001637983 */ /* 0x000ee80000300800 */
[----:B------:R-:W3:Y:S04]  /*105e0*/  LDL.LU R116, [R1+0x700] ;  /* 0x0007000001747983 */ /* 0x000ee80000300800 */
[----:B------:R0:W-:Y:S04]  /*105f0*/  STS.U16 [R36+UR9+0x3400], R98 ;  /* 0x0034006224007988 */ /* 0x0001e80008000409 */
[----:B------:R1:W3:Y:S04]  /*10600*/  @P0 LDG.E.U16 R6, desc[UR20][R34.64] ;  /* 0x0000001422060981 */ /* 0x0002e8000c1e1500 */
[----:B0-----:R-:W3:Y:S01]  /*10610*/  LDL R98, [R1+0x6c] ;  /* 0x00006c0001627983 */ /* 0x001ee20000100800 */
[----:B-1----:R-:W-:-:S02]  /*10620*/  @P0 IMAD.MOV.U32 R34, RZ, RZ, R91 ;  /* 0x000000ffff220224 */ /* 0x002fc400078e005b */
[----:B------:R-:W-:Y:S01]  /*10630*/  @P0 IMAD.MOV.U32 R35, RZ, RZ, R121 ;  /* 0x000000ffff230224 */ /* 0x000fe200078e0079 */
[----:B------:R0:W-:Y:S04]  /*10640*/  STS.U16 [R36+UR9+0x4400], R71 ;  /* 0x0044004724007988 */ /* 0x0001e80008000409 */
[----:B------:R-:W3:Y:S04]  /*10650*/  LDL.LU R121, [R1+0x6fc] ;  /* 0x0006fc0001797983 */ /* 0x000ee80000300800 */
[----:B------:R-:W3:Y:S01]  /*10660*/  LDL.LU R91, [R1+0x6f8] ;  /* 0x0006f800015b7983 */ /* 0x000ee20000300800 */
[----:B------:R-:W-:-:S03]  /*10670*/  PRMT R40, RZ, 0x7610, R40 ;  /* 0x00007610ff287816 */ /* 0x000fc60000000028 */
[----:B0-----:R-:W3:Y:S04]  /*10680*/  LDL R71, [R1+0x8c] ;  /* 0x00008c0001477983 */ /* 0x001ee80000100800 */
[----:B------:R0:W-:Y:S04]  /*10690*/  STS.U16 [R36+UR9+0x4c00], R70 ;  /* 0x004c004624007988 */ /* 0x0001e80008000409 */
[----:B------:R1:W-:Y:S01]  /*106a0*/  STS.U16 [R36+UR9+0x3c00], R118 ;  /* 0x003c007624007988 */ /* 0x0003e20008000409 */
[----:B--2---:R-:W-:-:S06]  /*106b0*/  PRMT R5, RZ, 0x7610, R5 ;  /* 0x00007610ff057816 */ /* 0x004fcc0000000005 */
[----:B------:R2:W4:Y:S02]  /*106c0*/  @P0 LDG.E.U16 R5, desc[UR20][R34.64] ;  /* 0x0000001422050981 */ /* 0x000524000c1e1500 */
[----:B--2---:R-:W-:Y:S02]  /*106d0*/  @P0 IMAD.MOV.U32 R35, RZ, RZ, R90 ;  /* 0x000000ffff230224 */ /* 0x004fe400078e005a */
[----:B------:R-:W-:Y:S01]  /*106e0*/  @P0 IMAD.MOV.U32 R34, RZ, RZ, R120 ;  /* 0x000000ffff220224 */ /* 0x000fe200078e0078 */
[----:B------:R-:W2:Y:S04]  /*106f0*/  LDL.LU R90, [R1+0x6f4] ;  /* 0x0006f400015a7983 */ /* 0x000ea80000300800 */
[----:B------:R-:W2:Y:S04]  /*10700*/  LDL.LU R120, [R1+0x6f0] ;  /* 0x0006f00001787983 */ /* 0x000ea80000300800 */
[----:B------:R-:W2:Y:S04]  /*10710*/  LDL R115, [R1+0xac] ;  /* 0x0000ac0001737983 */ /* 0x000ea80000100800 */
[----:B------:R1:W4:Y:S04]  /*10720*/  @P0 LDG.E.U16 R40, desc[UR20][R34.64] ;  /* 0x0000001422280981 */ /* 0x000328000c1e1500 */
[----:B0-----:R-:W4:Y:S01]  /*10730*/  LDL R70, [R1+0xcc] ;  /* 0x0000cc0001467983 */ /* 0x001f220000100800 */
[----:B-1----:R-:W-:-:S06]  /*10740*/  PRMT R35, RZ, 0x7610, R35 ;  /* 0x00007610ff237816 */ /* 0x002fcc0000000023 */
[----:B------:R0:W4:Y:S02]  /*10750*/  @P0 LDG.E.U16 R35, desc[UR20][R42.64] ;  /* 0x000000142a230981 */ /* 0x000124000c1e1500 */
[----:B0-----:R-:W-:Y:S02]  /*10760*/  @P0 IMAD.MOV.U32 R43, RZ, RZ, R88 ;  /* 0x000000ffff2b0224 */ /* 0x001fe400078e0058 */
[----:B------:R-:W-:Y:S01]  /*10770*/  @P0 IMAD.MOV.U32 R42, RZ, RZ, R117 ;  /* 0x000000ffff2a0224 */ /* 0x000fe200078e0075 */
[----:B------:R-:W4:Y:S04]  /*10780*/  LDL.LU R88, [R1+0x6ec] ;  /* 0x0006ec0001587983 */ /* 0x000f280000300800 */
[----:B------:R-:W4:Y:S04]  /*10790*/  LDL.LU R117, [R1+0x6e8] ;  /* 0x0006e80001757983 */ /* 0x000f280000300800 */
[----:B------:R-:W4:Y:S01]  /*107a0*/  LDL R118, [R1+0xec] ;  /* 0x0000ec0001767983 */ /* 0x000f220000100800 */
[----:B------:R-:W-:-:S03]  /*107b0*/  PRMT R33, RZ, 0x7610, R33 ;  /* 0x00007610ff217816 */ /* 0x000fc60000000021 */
[----:B------:R0:W-:Y:S01]  /*107c0*/  STS.U16 [R36+UR9+0x2000], R112 ;  /* 0x0020007024007988 */ /* 0x0001e20008000409 */
[----:B------:R-:W-:-:S03]  /*107d0*/  PRMT R69, RZ, 0x7610, R69 ;  /* 0x00007610ff457816 */ /* 0x000fc60000000045 */
[----:B------:R3:W4:Y:S04]  /*107e0*/  @P0 LDG.E.U16 R33, desc[UR20][R42.64] ;  /* 0x000000142a210981 */ /* 0x000728000c1e1500 */
[----:B0-----:R-:W4:Y:S01]  /*107f0*/  LDL R112, [R1+0x10c] ;  /* 0x00010c0001707983 */ /* 0x001f220000100800 */
[----:B---3--:R-:W-:Y:S02]  /*10800*/  @P0 IMAD.MOV.U32 R42, RZ, RZ, R116 ;  /* 0x000000ffff2a0224 */ /* 0x008fe400078e0074 */
[----:B------:R-:W-:Y:S01]  /*10810*/  @P0 IMAD.MOV.U32 R43, RZ, RZ, R97 ;  /* 0x000000ffff2b0224 */ /* 0x000fe200078e0061 */
[----:B------:R-:W3:Y:S01]  /*10820*/  LDL.LU R116, [R1+0x6e4] ;  /* 0x0006e40001747983 */ /* 0x000ee20000300800 */
[----:B------:R-:W-:-:S03]  /*10830*/  PRMT R68, RZ, 0x7610, R68 ;  /* 0x00007610ff447816 */ /* 0x000fc60000000044 */
[----:B------:R-:W3:Y:S04]  /*10840*/  LDL R97, [R1+0x12c] ;  /* 0x00012c0001617983 */ /* 0x000ee80000100800 */
[----:B------:R0:W3:Y:S01]  /*10850*/  @P0 LDG.E.U16 R69, desc[UR20][R42.64] ;  /* 0x000000142a450981 */ /* 0x0000e2000c1e1500 */
[----:B------:R-:W-:Y:S01]  /*10860*/  PRMT R67, RZ, 0x7610, R67 ;  /* 0x00007610ff437816 */ /* 0x000fe20000000043 */
[----:B0-----:R-:W-:Y:S02]  /*10870*/  @P0 IMAD.MOV.U32 R42, RZ, RZ, R89 ;  /* 0x000000ffff2a0224 */ /* 0x001fe400078e0059 */
[----:B------:R-:W-:Y:S01]  /*10880*/  @P0 IMAD.MOV.U32 R43, RZ, RZ, R98 ;  /* 0x000000ffff2b0224 */ /* 0x000fe200078e0062 */
[----:B------:R-:W3:Y:S04]  /*10890*/  LDL.LU R89, [R1+0x6e0] ;  /* 0x0006e00001597983 */ /* 0x000ee80000300800 */
[----:B------:R-:W3:Y:S04]  /*108a0*/  LDL R98, [R1+0x14c] ;  /* 0x00014c0001627983 */ /* 0x000ee80000100800 */
[----:B------:R0:W3:Y:S01]  /*108b0*/  @P0 LDG.E.U16 R68, desc[UR20][R42.64] ;  /* 0x000000142a440981 */ /* 0x0000e2000c1e1500 */
[----:B------:R-:W-:Y:S01]  /*108c0*/  PRMT R66, RZ, 0x7610, R66 ;  /* 0x00007610ff427816 */ /* 0x000fe20000000042 */
[----:B0-----:R-:W-:-:S02]  /*108d0*/  @P0 IMAD.MOV.U32 R42, RZ, RZ, R114 ;  /* 0x000000ffff2a0224 */ /* 0x001fc400078e0072 */
[----:B------:R-:W-:Y:S01]  /*108e0*/  @P0 IMAD.MOV.U32 R43, RZ, RZ, R71 ;  /* 0x000000ffff2b0224 */ /* 0x000fe200078e0047 */
[----:B------:R-:W3:Y:S04]  /*108f0*/  LDL.LU R114, [R1+0x6dc] ;  /* 0x0006dc0001727983 */ /* 0x000ee80000300800 */
[----:B------:R-:W3:Y:S04]  /*10900*/  LDL R71, [R1+0x16c] ;  /* 0x00016c0001477983 */ /* 0x000ee80000100800 */
[----:B------:R0:W3:Y:S01]  /*10910*/  @P0 LDG.E.U16 R67, desc[UR20][R42.64] ;  /* 0x000000142a430981 */ /* 0x0000e2000c1e1500 */
[----:B------:R-:W-:Y:S01]  /*10920*/  PRMT R65, RZ, 0x7610, R65 ;  /* 0x00007610ff417816 */ /* 0x000fe20000000041 */
[----:B0-----:R-:W-:-:S02]  /*10930*/  @P0 IMAD.MOV.U32 R42, RZ, RZ, R87 ;  /* 0x000000ffff2a0224 */ /* 0x001fc400078e0057 */
[----:B------:R-:W3:Y:S01]  /*10940*/  LDL.LU R87, [R1+0x6d8] ;  /* 0x0006d80001577983 */ /* 0x000ee20000300800 */
[----:B--2---:R-:W-:-:S03]  /*10950*/  @P0 IMAD.MOV.U32 R43, RZ, RZ, R115 ;  /* 0x000000ffff2b0224 */ /* 0x004fc600078e0073 */
[----:B------:R-:W2:Y:S04]  /*10960*/  LDL R115, [R1+0x18c] ;  /* 0x00018c0001737983 */ /* 0x000ea80000100800 */
[----:B------:R0:W2:Y:S02]  /*10970*/  @P0 LDG.E.U16 R66, desc[UR20][R42.64] ;  /* 0x000000142a420981 */ /* 0x0000a4000c1e1500 */
[----:B0-----:R-:W-:Y:S02]  /*10980*/  @P0 IMAD.MOV.U32 R42, RZ, RZ, R113 ;  /* 0x000000ffff2a0224 */ /* 0x001fe400078e0071 */
[----:B----4-:R-:W-:Y:S01]  /*10990*/  @P0 IMAD.MOV.U32 R43, RZ, RZ, R70 ;  /* 0x000000ffff2b0224 */ /* 0x010fe200078e0046 */
[----:B------:R-:W4:Y:S04]  /*109a0*/  LDL.LU R113, [R1+0x6d4] ;  /* 0x0006d40001717983 */ /* 0x000f280000300800 */
[----:B------:R-:W4:Y:S04]  /*109b0*/  LDL R70, [R1+0x1c0] ;  /* 0x0001c00001467983 */ /* 0x000f280000100800 */
[----:B------:R0:W4:Y:S02]  /*109c0*/  @P0 LDG.E.U16 R65, desc[UR20][R42.64] ;  /* 0x000000142a410981 */ /* 0x000124000c1e1500 */
[----:B0-----:R-:W-:-:S02]  /*109d0*/  @P0 IMAD.MOV.U32 R42, RZ, RZ, R86 ;  /* 0x000000ffff2a0224 */ /* 0x001fc400078e0056 */
[----:B------:R-:W4:Y:S01]  /*109e0*/  LDL.LU R86, [R1+0x6d0] ;  /* 0x0006d00001567983 */ /* 0x000f220000300800 */
[----:B------:R-:W-:-:S03]  /*109f0*/  @P0 IMAD.MOV.U32 R43, RZ, RZ, R118 ;  /* 0x000000ffff2b0224 */ /* 0x000fc600078e0076 */
[----:B------:R-:W4:Y:S01]  /*10a00*/  LDL R118, [R1+0x1e0] ;  /* 0x0001e00001767983 */ /* 0x000f220000100800 */
[----:B------:R-:W-:Y:S02]  /*10a10*/  PRMT R64, RZ, 0x7610, R64 ;  /* 0x00007610ff407816 */ /* 0x000fe40000000040 */
[----:B------:R-:W-:-:S04]  /*10a20*/  PRMT R63, RZ, 0x7610, R63 ;  /* 0x00007610ff3f7816 */ /* 0x000fc8000000003f */
[----:B------:R0:W4:Y:S01]  /*10a30*/  @P0 LDG.E.U16 R64, desc[UR20][R42.64] ;  /* 0x000000142a400981 */ /* 0x000122000c1e1500 */
[----:B------:R-:W-:Y:S01]  /*10a40*/  PRMT R62, RZ, 0x7610, R62 ;  /* 0x00007610ff3e7816 */ /* 0x000fe2000000003e */
[----:B0-----:R-:W-:Y:S02]  /*10a50*/  @P0 IMAD.MOV.U32 R42, RZ, RZ, R111 ;  /* 0x000000ffff2a0224 */ /* 0x001fe400078e006f */
[----:B------:R-:W-:Y:S01]  /*10a60*/  @P0 IMAD.MOV.U32 R43, RZ, RZ, R112 ;  /* 0x000000ffff2b0224 */ /* 0x000fe200078e0070 */
[----:B------:R-:W4:Y:S04]  /*10a70*/  LDL.LU R111, [R1+0x6cc] ;  /* 0x0006cc00016f7983 */ /* 0x000f280000300800 */
[----:B------:R-:W4:Y:S04]  /*10a80*/  LDL R112, [R1+0x200] ;  /* 0x0002000001707983 */ /* 0x000f280000100800 */
[----:B------:R0:W4:Y:S01]  /*10a90*/  @P0 LDG.E.U16 R63, desc[UR20][R42.64] ;  /* 0x000000142a3f0981 */ /* 0x000122000c1e1500 */
[----:B------:R-:W-:Y:S01]  /*10aa0*/  PRMT R61, RZ, 0x7610, R61 ;  /* 0x00007610ff3d7816 */ /* 0x000fe2000000003d */
[----:B0-----:R-:W-:-:S02]  /*10ab0*/  @P0 IMAD.MOV.U32 R42, RZ, RZ, R85 ;  /* 0x000000ffff2a0224 */ /* 0x001fc400078e0055 */
[----:B---3--:R-:W-:Y:S01]  /*10ac0*/  @P0 IMAD.MOV.U32 R43, RZ, RZ, R97 ;  /* 0x000000ffff2b0224 */ /* 0x008fe200078e0061 */
        /* <DEDUP_REMOVED lines=22> */
[----:B------:R-:W2:Y:S01]  /*10c30*/  LDL.LU R83, [R1+0x6b8] ;  /* 0x0006b80001537983 */ /* 0x000ea20000300800 */
[----:B----4-:R-:W-:-:S03]  /*10c40*/  @P0 IMAD.MOV.U32 R43, RZ, RZ, R70 ;  /* 0x000000ffff2b0224 */ /* 0x010fc600078e0046 */
[----:B------:R-:W4:Y:S04]  /*10c50*/  LDL R70, [R1+0x2a0] ;  /* 0x0002a00001467983 */ /* 0x000f280000100800 */
[----:B------:R0:W4:Y:S02]  /*10c60*/  @P0 LDG.E.U16 R58, desc[UR20][R42.64] ;  /* 0x000000142a3a0981 */ /* 0x000124000c1e1500 */
[----:B0-----:R-:W-:Y:S02]  /*10c70*/  @P0 IMAD.MOV.U32 R42, RZ, RZ, R107 ;  /* 0x000000ffff2a0224 */ /* 0x001fe400078e006b */
[----:B------:R-:W4:Y:S01]  /*10c80*/  LDL.LU R107, [R1+0x6b4] ;  /* 0x0006b400016b7983 */ /* 0x000f220000300800 */
[----:B------:R-:W-:-:S03]  /*10c90*/  @P0 IMAD.MOV.U32 R43, RZ, RZ, R118 ;  /* 0x000000ffff2b0224 */ /* 0x000fc600078e0076 */
[----:B------:R-:W4:Y:S01]  /*10ca0*/  LDL R118, [R1+0x2c0] ;  /* 0x0002c00001767983 */ /* 0x000f220000100800 */
[----:B------:R-:W-:Y:S02]  /*10cb0*/  PRMT R57, RZ, 0x7610, R57 ;  /* 0x00007610ff397816 */ /* 0x000fe40000000039 */
[----:B------:R-:W-:-:S04]  /*10cc0*/  PRMT R56, RZ, 0x7610, R56 ;  /* 0x00007610ff387816 */ /* 0x000fc80000000038 */
[----:B------:R0:W4:Y:S01]  /*10cd0*/  @P0 LDG.E.U16 R57, desc[UR20][R42.64] ;  /* 0x000000142a390981 */ /* 0x000122000c1e1500 */
[----:B------:R-:W-:Y:S01]  /*10ce0*/  PRMT R55, RZ, 0x7610, R55 ;  /* 0x00007610ff377816 */ /* 0x000fe20000000037 */
[----:B0-----:R-:W-:Y:S01]  /*10cf0*/  @P0 IMAD.MOV.U32 R42, RZ, RZ, R82 ;  /* 0x000000ffff2a0224 */ /* 0x001fe200078e0052 */
[----:B------:R-:W-:Y:S01]  /*10d00*/  PRMT R54, RZ, 0x7610, R54 ;  /* 0x00007610ff367816 */ /* 0x000fe20000000036 */
[----:B------:R-:W4:Y:S01]  /*10d10*/  LDL.LU R82, [R1+0x6b0] ;  /* 0x0006b00001527983 */ /* 0x000f220000300800 */
[----:B------:R-:W-:-:S05]  /*10d20*/  @P0 IMAD.MOV.U32 R43, RZ, RZ, R112 ;  /* 0x000000ffff2b0224 */ /* 0x000fca00078e0070 */
[----:B------:R0:W4:Y:S02]  /*10d30*/  @P0 LDG.E.U16 R56, desc[UR20][R42.64] ;  /* 0x000000142a380981 */ /* 0x000124000c1e1500 */
[----:B0-----:R-:W-:Y:S01]  /*10d40*/  @P0 IMAD.MOV.U32 R42, RZ, RZ, R105 ;  /* 0x000000ffff2a0224 */ /* 0x001fe200078e0069 */
[----:B------:R-:W-:Y:S01]  /*10d50*/  PRMT R53, RZ, 0x7610, R53 ;  /* 0x00007610ff357816 */ /* 0x000fe20000000035 */
[----:B------:R-:W4:Y:S01]  /*10d60*/  LDL.LU R105, [R1+0x6ac] ;  /* 0x0006ac0001697983 */ /* 0x000f220000300800 */
[----:B---3--:R-:W-:-:S05]  /*10d70*/  @P0 IMAD.MOV.U32 R43, RZ, RZ, R97 ;  /* 0x000000ffff2b0224 */ /* 0x008fca00078e0061 */
[----:B------:R0:W3:Y:S02]  /*10d80*/  @P0 LDG.E.U16 R55, desc[UR20][R42.64] ;  /* 0x000000142a370981 */ /* 0x0000e4000c1e1500 */
[----:B0-----:R-:W-:Y:S01]  /*10d90*/  @P0 IMAD.MOV.U32 R42, RZ, RZ, R81 ;  /* 0x000000ffff2a0224 */ /* 0x001fe200078e0051 */
[----:B------:R-:W-:Y:S01]  /*10da0*/  PRMT R52, RZ, 0x7610, R52 ;  /* 0x00007610ff347816 */ /* 0x000fe20000000034 */
[----:B------:R-:W3:Y:S01]  /*10db0*/  LDL.LU R81, [R1+0x6a8] ;  /* 0x0006a80001517983 */ /* 0x000ee20000300800 */
[----:B------:R-:W-:-:S05]  /*10dc0*/  @P0 IMAD.MOV.U32 R43, RZ, RZ, R98 ;  /* 0x000000ffff2b0224 */ /* 0x000fca00078e0062 */
[----:B------:R0:W3:Y:S02]  /*10dd0*/  @P0 LDG.E.U16 R54, desc[UR20][R42.64] ;  /* 0x000000142a360981 */ /* 0x0000e4000c1e1500 */
[----:B0-----:R-:W-:Y:S01]  /*10de0*/  @P0 IMAD.MOV.U32 R42, RZ, RZ, R104 ;  /* 0x000000ffff2a0224 */ /* 0x001fe200078e0068 */
[----:B------:R-:W-:Y:S01]  /*10df0*/  PRMT R51, RZ, 0x7610, R51 ;  /* 0x00007610ff337816 */ /* 0x000fe20000000033 */
[----:B------:R-:W3:Y:S01]  /*10e00*/  LDL.LU R104, [R1+0x6a4] ;  /* 0x0006a40001687983 */ /* 0x000ee20000300800 */
[----:B------:R-:W-:Y:S01]  /*10e10*/  @P0 IMAD.MOV.U32 R43, RZ, RZ, R71 ;  /* 0x000000ffff2b0224 */ /* 0x000fe200078e0047 */
[----:B------:R-:W-:Y:S02]  /*10e20*/  PRMT R50, RZ, 0x7610, R50 ;  /* 0x00007610ff327816 */ /* 0x000fe40000000032 */
[----:B------:R-:W3:Y:S04]  /*10e30*/  LDL R98, [R1+0x340] ;  /* 0x0003400001627983 */ /* 0x000ee80000100800 */
[----:B------:R0:W3:Y:S04]  /*10e40*/  @P0 LDG.E.U16 R53, desc[UR20][R42.64] ;  /* 0x000000142a350981 */ /* 0x0000e8000c1e1500 */
[----:B------:R-:W3:Y:S01]  /*10e50*/  LDL R71, [R1+0x360] ;  /* 0x0003600001477983 */ /* 0x000ee20000100800 */
[----:B0-----:R-:W-:-:S03]  /*10e60*/  @P0 IMAD.MOV.U32 R42, RZ, RZ, R80 ;  /* 0x000000ffff2a0224 */ /* 0x001fc600078e0050 */
[----:B------:R-:W3:Y:S01]  /*10e70*/  LDL.LU R80, [R1+0x6a0] ;  /* 0x0006a00001507983 */ /* 0x000ee20000300800 */
[----:B------:R-:W-:Y:S01]  /*10e80*/  PRMT R49, RZ, 0x7610, R49 ;  /* 0x00007610ff317816 */ /* 0x000fe20000000031 */
[----:B--2---:R-:W-:-:S05]  /*10e90*/  @P0 IMAD.MOV.U32 R43, RZ, RZ, R115 ;  /* 0x000000ffff2b0224 */ /* 0x004fca00078e0073 */
[----:B------:R0:W2:Y:S02]  /*10ea0*/  @P0 LDG.E.U16 R52, desc[UR20][R42.64] ;  /* 0x000000142a340981 */ /* 0x0000a4000c1e1500 */
[----:B0-----:R-:W-:Y:S02]  /*10eb0*/  @P0 IMAD.MOV.U32 R42, RZ, RZ, R102 ;  /* 0x000000ffff2a0224 */ /* 0x001fe400078e0066 */
[----:B------:R-:W2:Y:S01]  /*10ec0*/  LDL.LU R102, [R1+0x69c] ;  /* 0x00069c0001667983 */ /* 0x000ea20000300800 */
[----:B----4-:R-:W-:-:S03]  /*10ed0*/  @P0 IMAD.MOV.U32 R43, RZ, RZ, R70 ;  /* 0x000000ffff2b0224 */ /* 0x010fc600078e0046 */
[----:B------:R-:W4:Y:S04]  /*10ee0*/  LDL R70, [R1+0x3a0] ;  /* 0x0003a00001467983 */ /* 0x000f280000100800 */
[----:B------:R0:W2:Y:S02]  /*10ef0*/  @P0 LDG.E.U16 R51, desc[UR20][R42.64] ;  /* 0x000000142a330981 */ /* 0x0000a4000c1e1500 */
[----:B0-----:R-:W-:Y:S02]  /*10f00*/  @P0 IMAD.MOV.U32 R42, RZ, RZ, R79 ;  /* 0x000000ffff2a0224 */ /* 0x001fe400078e004f */
[----:B------:R-:W2:Y:S01]  /*10f10*/  LDL.LU R79, [R1+0x698] ;  /* 0x00069800014f7983 */ /* 0x000ea20000300800 */
[----:B------:R-:W-:-:S03]  /*10f20*/  @P0 IMAD.MOV.U32 R43, RZ, RZ, R118 ;  /* 0x000000ffff2b0224 */ /* 0x000fc600078e0076 */
[----:B------:R-:W2:Y:S04]  /*10f30*/  LDL R118, [R1+0x3c0] ;  /* 0x0003c00001767983 */ /* 0x000ea80000100800 */
[----:B------:R0:W2:Y:S02]  /*10f40*/  @P0 LDG.E.U16 R50, desc[UR20][R42.64] ;  /* 0x000000142a320981 */ /* 0x0000a4000c1e1500 */
[----:B0-----:R-:W-:Y:S02]  /*10f50*/  @P0 IMAD.MOV.U32 R42, RZ, RZ, R101 ;  /* 0x000000ffff2a0224 */ /* 0x001fe400078e0065 */
[----:B------:R-:W-:Y:S02]  /*10f60*/  @P0 IMAD.MOV.U32 R43, RZ, RZ, R46 ;  /* 0x000000ffff2b0224 */ /* 0x000fe400078e002e */
[----:B------:R-:W2:Y:S04]  /*10f70*/  LDL.LU R46, [R1+0x694] ;  /* 0x00069400012e7983 */ /* 0x000ea80000300800 */
[----:B------:R0:W4:Y:S04]  /*10f80*/  @P0 LDG.E.U16 R49, desc[UR20][R42.64] ;  /* 0x000000142a310981 */ /* 0x000128000c1e1500 */
[----:B------:R-:W4:Y:S01]  /*10f90*/  LDL.LU R101, [R1+0x690] ;  /* 0x0006900001657983 */ /* 0x000f220000300800 */
[----:B0-----:R-:W-:-:S03]  /*10fa0*/  @P0 IMAD.MOV.U32 R43, RZ, RZ, R45 ;  /* 0x000000ffff2b0224 */ /* 0x001fc600078e002d */
[----:B------:R-:W4:Y:S01]  /*10fb0*/  LDL.LU R45, [R1+0x68c] ;  /* 0x00068c00012d7983 */ /* 0x000f220000300800 */
[----:B------:R-:W-:Y:S01]  /*10fc0*/  PRMT R48, RZ, 0x7610, R48 ;  /* 0x00007610ff307816 */ /* 0x000fe20000000030 */
[----:B------:R-:W-:Y:S01]  /*10fd0*/  @P0 IMAD.MOV.U32 R42, RZ, RZ, R78 ;  /* 0x000000ffff2a0224 */ /* 0x000fe200078e004e */
[----:B------:R-:W-:Y:S01]  /*10fe0*/  PRMT R47, RZ, 0x7610, R47 ;  /* 0x00007610ff2f7816 */ /* 0x000fe2000000002f */
[----:B------:R-:W4:Y:S04]  /*10ff0*/  LDL.LU R78, [R1+0x688] ;  /* 0x00068800014e7983 */ /* 0x000f280000300800 */
[----:B------:R0:W4:Y:S02]  /*11000*/  @P0 LDG.E.U16 R48, desc[UR20][R42.64] ;  /* 0x000000142a300981 */ /* 0x000124000c1e1500 */
[----:B0-----:R-:W-:-:S02]  /*11010*/  @P0 IMAD.MOV.U32 R43, RZ, RZ, R44 ;  /* 0x000000ffff2b0224 */ /* 0x001fc400078e002c */
[----:B------:R-:W-:Y:S01]  /*11020*/  @P0 IMAD.MOV.U32 R42, RZ, RZ, R77 ;  /* 0x000000ffff2a0224 */ /* 0x000fe200078e004d */
[----:B------:R-:W4:Y:S04]  /*11030*/  LDL.LU R44, [R1+0x684] ;  /* 0x00068400012c7983 */ /* 0x000f280000300800 */
[----:B------:R0:W4:Y:S04]  /*11040*/  @P0 LDG.E.U16 R47, desc[UR20][R42.64] ;  /* 0x000000142a2f0981 */ /* 0x000128000c1e1500 */
[----:B------:R-:W4:Y:S01]  /*11050*/  LDL.LU R77, [R1+0x680] ;  /* 0x00068000014d7983 */ /* 0x000f220000300800 */
[----:B0-----:R-:W-:-:S03]  /*11060*/  @P0 IMAD.MOV.U32 R42, RZ, RZ, R76 ;  /* 0x000000ffff2a0224 */ /* 0x001fc600078e004c */
[----:B------:R-:W4:Y:S01]  /*11070*/  LDL.LU R76, [R1+0x67c] ;  /* 0x00067c00014c7983 */ /* 0x000f220000300800 */
[----:B---3--:R-:W-:Y:S01]  /*11080*/  @P0 IMAD.MOV.U32 R43, RZ, RZ, R98 ;  /* 0x000000ffff2b0224 */ /* 0x008fe200078e0062 */
[----:B--2---:R-:W-:-:S06]  /*11090*/  PRMT R46, RZ, 0x7610, R46 ;  /* 0x00007610ff2e7816 */ /* 0x004fcc000000002e */
[----:B------:R0:W2:Y:S01]  /*110a0*/  @P0 LDG.E.U16 R46, desc[UR20][R42.64] ;  /* 0x000000142a2e0981 */ /* 0x0000a2000c1e1500 */
[----:B----4-:R-:W-:Y:S01]  /*110b0*/  PRMT R45, RZ, 0x7610, R45 ;  /* 0x00007610ff2d7816 */ /* 0x010fe2000000002d */
[----:B0-----:R-:W-:Y:S02]  /*110c0*/  @P0 IMAD.MOV.U32 R42, RZ, RZ, R75 ;  /* 0x000000ffff2a0224 */ /* 0x001fe400078e004b */
[----:B------:R-:W-:Y:S01]  /*110d0*/  @P0 IMAD.MOV.U32 R43, RZ, RZ, R71 ;  /* 0x000000ffff2b0224 */ /* 0x000fe200078e0047 */
[----:B------:R-:W3:Y:S04]  /*110e0*/  LDL.LU R75, [R1+0x678] ;  /* 0x00067800014b7983 */ /* 0x000ee80000300800 */
[----:B------:R0:W4:Y:S02]  /*110f0*/  @P0 LDG.E.U16 R45, desc[UR20][R42.64] ;  /* 0x000000142a2d0981 */ /* 0x000124000c1e1500 */
[----:B0-----:R-:W-:-:S02]  /*11100*/  @P0 IMAD.MOV.U32 R43, RZ, RZ, R41 ;  /* 0x000000ffff2b0224 */ /* 0x001fc400078e0029 */
[----:B------:R-:W2:Y:S01]  /*11110*/  LDL.LU R41, [R1+0x674] ;  /* 0x0006740001297983 */ /* 0x000ea20000300800 */
[----:B------:R-:W-:Y:S01]  /*11120*/  PRMT R44, RZ, 0x7610, R44 ;  /* 0x00007610ff2c7816 */ /* 0x000fe2000000002c */
[----:B------:R-:W-:Y:S02]  /*11130*/  @P0 IMAD.MOV.U32 R42, RZ, RZ, R74 ;  /* 0x000000ffff2a0224 */ /* 0x000fe400078e004a */
[----:B------:R-:W-:Y:S01]  /*11140*/  @P0 IMAD.MOV.U32 R71, RZ, RZ, R70 ;  /* 0x000000ffff470224 */ /* 0x000fe200078e0046 */
[----:B------:R-:W3:Y:S01]  /*11150*/  LDL.LU R74, [R1+0x670] ;  /* 0x00067000014a7983 */ /* 0x000ee20000300800 */
[----:B------:R-:W-:-:S03]  /*11160*/  @P0 IMAD.MOV.U32 R70, RZ, RZ, R73 ;  /* 0x000000ffff460224 */ /* 0x000fc600078e0049 */
[----:B------:R0:W3:Y:S04]  /*11170*/  @P0 LDG.E.U16 R44, desc[UR20][R42.64] ;  /* 0x000000142a2c0981 */ /* 0x0000e8000c1e1500 */
[----:B------:R-:W3:Y:S01]  /*11180*/  LDL.LU R73, [R1+0x66c] ;  /* 0x00066c0001497983 */ /* 0x000ee20000300800 */
[----:B0-----:R-:W-:Y:S02]  /*11190*/  PRMT R43, RZ, 0x7610, R43 ;  /* 0x00007610ff2b7816 */ /* 0x001fe4000000002b */
[----:B------:R-:W-:-:S04]  /*111a0*/  PRMT R42, RZ, 0x7610, R42 ;  /* 0x00007610ff2a7816 */ /* 0x000fc8000000002a */
[----:B------:R0:W3:Y:S02]  /*111b0*/  @P0 LDG.E.U16 R43, desc[UR20][R70.64] ;  /* 0x00000014462b0981 */ /* 0x0000e4000c1e1500 */
[----:B0-----:R-:W-:Y:S02]  /*111c0*/  @P0 IMAD.MOV.U32 R70, RZ, RZ, R72 ;  /* 0x000000ffff460224 */ /* 0x001fe400078e0048 */
[----:B------:R-:W-:Y:S01]  /*111d0*/  @P0 IMAD.MOV.U32 R71, RZ, RZ, R118 ;  /* 0x000000ffff470224 */ /* 0x000fe200078e0076 */
[----:B------:R-:W3:Y:S04]  /*111e0*/  LDL.LU R72, [R1+0x668] ;  /* 0x0006680001487983 */ /* 0x000ee80000300800 */
[----:B------:R0:W3:Y:S02]  /*111f0*/  @P0 LDG.E.U16 R42, desc[UR20][R70.64] ;  /* 0x00000014462a0981 */ /* 0x0000e4000c1e1500 */
[----:B0-----:R-:W-:-:S02]  /*11200*/  @P0 IMAD.MOV.U32 R70, RZ, RZ, R119 ;  /* 0x000000ffff460224 */ /* 0x001fc400078e0077 */
[----:B------:R-:W-:Y:S02]  /*11210*/  @P0 IMAD.MOV.U32 R71, RZ, RZ, R2 ;  /* 0x000000ffff470224 */ /* 0x000fe400078e0002 */
[----:B------:R-:W3:Y:S04]  /*11220*/  LDL.LU R2, [R1+0x664] ;  /* 0x0006640001027983 */ /* 0x000ee80000300800 */
[----:B------:R-:W3:Y:S01]  /*11230*/  LDL.LU R119, [R1+0x660] ;  /* 0x0006600001777983 */ /* 0x000ee20000300800 */
[----:B--2---:R-:W-:-:S06]  /*11240*/  PRMT R41, RZ, 0x7610, R41 ;  /* 0x00007610ff297816 */ /* 0x004fcc0000000029 */
[----:B------:R0:W2:Y:S02]  /*11250*/  @P0 LDG.E.U16 R41, desc[UR20][R70.64] ;  /* 0x0000001446290981 */ /* 0x0000a4000c1e1500 */
[----:B0-----:R-:W-:Y:S02]  /*11260*/  @P0 IMAD.MOV.U32 R71, RZ, RZ, R0 ;  /* 0x000000ffff470224 */ /* 0x001fe400078e0000 */
[----:B------:R-:W2:Y:S04]  /*11270*/  LDL.LU R0, [R1+0x65c] ;  /* 0x00065c0001007983 */ /* 0x000ea80000300800 */
[----:B------:R0:W-:Y:S04]  /*11280*/  STS.U16 [R36+UR9+0x7800], R91 ;  /* 0x0078005b24007988 */ /* 0x0001e80008000409 */
[----:B------:R-:W-:Y:S01]  /*11290*/  STS.U16 [R36+UR9+0x2800], R96 ;  /* 0x0028006024007988 */ /* 0x000fe20008000409 */
[----:B0-----:R-:W-:-:S03]  /*112a0*/  LOP3.LUT R91, R36, 0x20, RZ, 0x3c, !PT ;  /* 0x00000020245b7812 */ /* 0x001fc600078e3cff */
[----:B------:R-:W-:Y:S04]  /*112b0*/  STS.U16 [R36+UR9+0x3000], R109 ;  /* 0x0030006d24007988 */ /* 0x000fe80008000409 */
        /* <DEDUP_REMOVED lines=22> */
[----:B------:R-:W-:Y:S01]  /*11420*/  STS.U16 [R91+UR9+0x2100], R86 ;  /* 0x002100565b007988 */ /* 0x000fe20008000409 */
[----:B------:R-:W-:-:S03]  /*11430*/  PRMT R37, RZ, 0x7610, R37 ;  /* 0x00007610ff257816 */ /* 0x000fc60000000025 */
[----:B------:R-:W-:Y:S01]  /*11440*/  STS.U16 [R91+UR9+0x2500], R111 ;  /* 0x0025006f5b007988 */ /* 0x000fe20008000409 */
[----:B------:R-:W-:-:S03]  /*11450*/  @P0 IMAD.MOV.U32 R70, RZ, RZ, R39 ;  /* 0x000000ffff460224 */ /* 0x000fc600078e0027 */
[----:B------:R-:W-:Y:S04]  /*11460*/  STS.U16 [R91+UR9+0x2900], R85 ;  /* 0x002900555b007988 */ /* 0x000fe80008000409 */
[----:B------:R-:W-:Y:S04]  /*11470*/  STS.U16 [R91+UR9+0x2d00], R110 ;  /* 0x002d006e5b007988 */ /* 0x000fe80008000409 */
[----:B------:R-:W-:Y:S04]  /*11480*/  STS.U16 [R91+UR9+0x3100], R84 ;  /* 0x003100545b007988 */ /* 0x000fe80008000409 */
[----:B------:R-:W-:Y:S04]  /*11490*/  STS.U16 [R91+UR9+0x3500], R108 ;  /* 0x0035006c5b007988 */ /* 0x000fe80008000409 */
[----:B------:R-:W-:Y:S01]  /*114a0*/  STS.U16 [R91+UR9+0x3900], R83 ;  /* 0x003900535b007988 */ /* 0x000fe20008000409 */
[----:B------:R-:W-:-:S03]  /*114b0*/  PRMT R34, RZ, 0x7610, R34 ;  /* 0x00007610ff227816 */ /* 0x000fc60000000022 */
[----:B------:R-:W-:Y:S04]  /*114c0*/  STS.U16 [R91+UR9+0x3d00], R107 ;  /* 0x003d006b5b007988 */ /* 0x000fe80008000409 */
[----:B------:R-:W-:Y:S04]  /*114d0*/  STS.U16 [R91+UR9+0x4100], R82 ;  /* 0x004100525b007988 */ /* 0x000fe80008000409 */
[----:B------:R-:W-:Y:S04]  /*114e0*/  STS.U16 [R91+UR9+0x4500], R105 ;  /* 0x004500695b007988 */ /* 0x000fe80008000409 */
[----:B------:R-:W-:Y:S04]  /*114f0*/  STS.U16 [R91+UR9+0x4900], R81 ;  /* 0x004900515b007988 */ /* 0x000fe80008000409 */
[----:B------:R0:W4:Y:S04]  /*11500*/  @P0 LDG.E.U16 R37, desc[UR20][R70.64] ;  /* 0x0000001446250981 */ /* 0x000128000c1e1500 */
[----:B------:R-:W-:Y:S04]  /*11510*/  STS.U16 [R91+UR9+0x4d00], R104 ;  /* 0x004d00685b007988 */ /* 0x000fe80008000409 */
[----:B------:R-:W-:Y:S01]  /*11520*/  STS.U16 [R91+UR9+0x5100], R80 ;  /* 0x005100505b007988 */ /* 0x000fe20008000409 */
[----:B0-----:R-:W-:-:S02]  /*11530*/  @P0 IMAD.MOV.U32 R70, RZ, RZ, R3 ;  /* 0x000000ffff460224 */ /* 0x001fc400078e0003 */
[----:B------:R-:W-:Y:S01]  /*11540*/  @P0 IMAD.MOV.U32 R71, RZ, RZ, R38 ;  /* 0x000000ffff470224 */ /* 0x000fe200078e0026 */
[----:B------:R-:W-:Y:S04]  /*11550*/  STS.U16 [R91+UR9+0x5500], R102 ;  /* 0x005500665b007988 */ /* 0x000fe80008000409 */
[----:B------:R-:W-:Y:S04]  /*11560*/  STS.U16 [R91+UR9+0x5900], R79 ;  /* 0x0059004f5b007988 */ /* 0x000fe80008000409 */
[----:B------:R-:W-:Y:S04]  /*11570*/  STS.U16 [R91+UR9+0x5d00], R101 ;  /* 0x005d00655b007988 */ /* 0x000fe80008000409 */
[----:B------:R-:W4:Y:S04]  /*11580*/  LDL.LU R39, [R1+0x658] ;  /* 0x0006580001277983 */ /* 0x000f280000300800 */
[----:B------:R-:W-:Y:S04]  /*11590*/  STS.U16 [R91+UR9+0x6100], R78 ;  /* 0x0061004e5b007988 */ /* 0x000fe80008000409 */
[----:B------:R-:W5:Y:S04]  /*115a0*/  LDL.LU R38, [R1+0x654] ;  /* 0x0006540001267983 */ /* 0x000f680000300800 */
[----:B------:R3:W4:Y:S04]  /*115b0*/  @P0 LDG.E.U16 R34, desc[UR20][R70.64] ;  /* 0x0000001446220981 */ /* 0x000728000c1e1500 */
[----:B------:R-:W-:Y:S04]  /*115c0*/  STS.U16 [R91+UR9+0x6500], R77 ;  /* 0x0065004d5b007988 */ /* 0x000fe80008000409 */
[----:B------:R0:W5:Y:S01]  /*115d0*/  LDL.LU R3, [R1+0x650] ;  /* 0x0006500001037983 */ /* 0x0001620000300800 */
[----:B---3--:R-:W-:-:S03]  /*115e0*/  @P0 IMAD.MOV.U32 R71, RZ, RZ, R2 ;  /* 0x000000ffff470224 */ /* 0x008fc600078e0002 */
[----:B------:R-:W-:Y:S04]  /*115f0*/  STS.U16 [R91+UR9+0x6900], R76 ;  /* 0x0069004c5b007988 */ /* 0x000fe80008000409 */
[----:B------:R0:W5:Y:S04]  /*11600*/  LDL.LU R2, [R1+0x64c] ;  /* 0x00064c0001027983 */ /* 0x0001680000300800 */
[----:B------:R-:W-:Y:S04]  /*11610*/  STS.U16 [R91+UR9+0x6d00], R75 ;  /* 0x006d004b5b007988 */ /* 0x000fe80008000409 */
[----:B------:R-:W-:Y:S04]  /*11620*/  STS.U16 [R91+UR9+0x7100], R74 ;  /* 0x0071004a5b007988 */ /* 0x000fe80008000409 */
[----:B------:R1:W-:Y:S04]  /*11630*/  STS.U16 [R91+UR9+0x7500], R73 ;  /* 0x007500495b007988 */ /* 0x0003e80008000409 */
[----:B------:R-:W-:Y:S01]  /*11640*/  STS.U16 [R91+UR9+0x7900], R72 ;  /* 0x007900485b007988 */ /* 0x000fe20008000409 */
[----:B-1----:R-:W-:-:S03]  /*11650*/  LOP3.LUT R73, R36, 0x40, RZ, 0x3c, !PT ;  /* 0x0000004024497812 */ /* 0x002fc600078e3cff */
[----:B------:R-:W-:Y:S04]  /*11660*/  STS.U16 [R91+UR9+0x7d00], R119 ;  /* 0x007d00775b007988 */ /* 0x000fe80008000409 */
[----:B------:R1:W-:Y:S02]  /*11670*/  STS.U16 [R73+UR9+0x200], R4 ;  /* 0x0002000449007988 */ /* 0x0003e40008000409 */
[----:B-1----:R-:W-:Y:S01]  /*11680*/  PRMT R4, RZ, 0x7610, R4 ;  /* 0x00007610ff047816 */ /* 0x002fe20000000004 */
[----:B--2---:R-:W-:Y:S02]  /*11690*/  @P0 IMAD.MOV.U32 R70, RZ, RZ, R0 ;  /* 0x000000ffff460224 */ /* 0x004fe400078e0000 */
[----:B------:R0:W5:Y:S04]  /*116a0*/  LDL.LU R0, [R1+0x648] ;  /* 0x0006480001007983 */ /* 0x0001680000300800 */
[----:B------:R-:W2:Y:S04]  /*116b0*/  LDL R118, [R1+0x640] ;  /* 0x0006400001767983 */ /* 0x000ea80000100800 */
[----:B------:R-:W3:Y:S04]  /*116c0*/  @P0 LDG.E.U16 R4, desc[UR20][R70.64] ;  /* 0x0000001446040981 */ /* 0x000ee8000c1e1500 */
        /* <DEDUP_REMOVED lines=23> */
[----:B------:R-:W-:-:S03]  /*11840*/  LOP3.LUT R72, R36, 0x60, RZ, 0x3c, !PT ;  /* 0x0000006024487812 */ /* 0x000fc600078e3cff */
[----:B------:R-:W-:Y:S04]  /*11850*/  STS.U16 [R73+UR9+0x6200], R9 ;  /* 0x0062000949007988 */ /* 0x000fe80008000409 */
[----:B------:R-:W-:Y:S04]  /*11860*/  STS.U16 [R73+UR9+0x6600], R8 ;  /* 0x0066000849007988 */ /* 0x000fe80008000409 */
[----:B------:R-:W-:Y:S04]  /*11870*/  STS.U16 [R73+UR9+0x6a00], R7 ;  /* 0x006a000749007988 */ /* 0x000fe80008000409 */
[----:B------:R-:W-:Y:S04]  /*11880*/  STS.U16 [R73+UR9+0x6e00], R6 ;  /* 0x006e000649007988 */ /* 0x000fe80008000409 */
[----:B------:R2:W-:Y:S04]  /*11890*/  STS.U16 [R73+UR9+0x7200], R5 ;  /* 0x0072000549007988 */ /* 0x0005e80008000409 */
        /* <DEDUP_REMOVED lines=27> */
[----:B----4-:R0:W-:Y:S04]  /*11a50*/  STS.U16 [R72+UR9+0x6300], R45 ;  /* 0x0063002d48007988 */ /* 0x0101e80008000409 */
[----:B------:R0:W-:Y:S04]  /*11a60*/  STS.U16 [R72+UR9+0x6700], R44 ;  /* 0x0067002c48007988 */ /* 0x0001e80008000409 */
[----:B------:R0:W-:Y:S04]  /*11a70*/  STS.U16 [R72+UR9+0x6b00], R43 ;  /* 0x006b002b48007988 */ /* 0x0001e80008000409 */
[----:B------:R0:W-:Y:S04]  /*11a80*/  STS.U16 [R72+UR9+0x6f00], R42 ;  /* 0x006f002a48007988 */ /* 0x0001e80008000409 */
[----:B------:R0:W-:Y:S04]  /*11a90*/  STS.U16 [R72+UR9+0x7300], R41 ;  /* 0x0073002948007988 */ /* 0x0001e80008000409 */
[----:B------:R0:W-:Y:S04]  /*11aa0*/  STS.U16 [R72+UR9+0x7700], R37 ;  /* 0x0077002548007988 */ /* 0x0001e80008000409 */
[----:B------:R0:W-:Y:S01]  /*11ab0*/  STS.U16 [R72+UR9+0x7b00], R34 ;  /* 0x007b002248007988 */ /* 0x0001e20008000409 */
[----:B------:R-:W-:-:S04]  /*11ac0*/  UIADD3 UR4, UPT, UPT, UR9, 0x8000, URZ ;  /* 0x0000800009047890 */ /* 0x000fc8000fffe0ff */
[----:B------:R-:W-:-:S04]  /*11ad0*/  USHF.R.U32.HI UR4, URZ, 0x4, UR4 ;  /* 0x00000004ff047899 */ /* 0x000fc80008011604 */
[----:B------:R-:W-:-:S04]  /*11ae0*/  USGXT.U32 UR18, UR4, 0xe ;  /* 0x0000000e0412789a */ /* 0x000fc80008000000 */
[----:B------:R-:W-:Y:S01]  /*11af0*/  UIADD3 UR14, UP1, UPT, UR18, 0x2, URZ ;  /* 0x00000002120e7890 */ /* 0x000fe2000ff3e0ff */
[----:B--2---:R-:W-:-:S04]  /*11b00*/  SHF.R.S32.HI R5, RZ, 0x1f, R118 ;  /* 0x0000001fff057819 */ /* 0x004fc80000011476 */
[----:B------:R-:W-:-:S04]  /*11b10*/  LEA.HI R5, R5, R118, RZ, 0x6 ;  /* 0x0000007605057211 */ /* 0x000fc800078f30ff */
[----:B------:R-:W-:Y:S01]  /*11b20*/  SHF.R.S32.HI R5, RZ, 0x6, R5 ;  /* 0x00000006ff057819 */ /* 0x000fe20000011405 */
[----:B---3--:R0:W-:Y:S03]  /*11b30*/  STS.U16 [R72+UR9+0x7f00], R4 ;  /* 0x007f000448007988 */ /* 0x0081e60008000409 */
[----:B------:R-:W-:Y:S01]  /*11b40*/  VIMNMX R5, PT, PT, R5, 0x1, !PT ;  /* 0x0000000105057848 */ /* 0x000fe20007fe0100 */
[----:B------:R1:W-:Y:S06]  /*11b50*/  MEMBAR.ALL.CTA ;  /* 0x0000000000007992 */ /* 0x0003ec0000008000 */
[----:B-1----:R-:W1:Y:S01]  /*11b60*/  FENCE.VIEW.ASYNC.S ;  /* 0x00000000000073c6 */ /* 0x002e620000000000 */
[----:B------:R-:W-:-:S05]  /*11b70*/  VIADD R5, R5, 0xffffffff ;  /* 0xffffffff05057836 */ /* 0x000fca0000000000 */
[----:B------:R0:W-:Y:S01]  /*11b80*/  STL [R1+0x63c], R5 ;  /* 0x00063c0501007387 */ /* 0x0001e20000100800 */
[----:B-1----:R-:W-:Y:S01]  /*11b90*/  BAR.SYNC.DEFER_BLOCKING 0x0 ;  /* 0x0000000000007b1d */ /* 0x002fe20000010000 */
[----:B------:R-:W-:Y:S01]  /*11ba0*/  ISETP.LT.OR P0, PT, R118, 0x40, P5 ;  /* 0x000000407600780c */ /* 0x000fe20002f01670 */
[----:B------:R-:W-:-:S04]  /*11bb0*/  UIADD3 UR11, UPT, UPT, UR8, 0x100, URZ ;  /* 0x00000100080b7890 */ /* 0x000fc8000fffe0ff */
[----:B------:R-:W-:Y:S02]  /*11bc0*/  UMOV UR4, URZ ;  /* 0x000000ff00047c82 */ /* 0x000fe40008000000 */
[----:B------:R-:W-:Y:S01]  /*11bd0*/  UIADD3.X UR15, UPT, UPT, UR4, 0x40004040, URZ, UP1, !UPT ;  /* 0x40004040040f7890 */ /* 0x000fe20008ffe4ff */
[----:B------:R-:W-:Y:S01]  /*11be0*/  ISETP.NE.U32.AND P1, PT, R5, RZ, PT ;  /* 0x000000ff0500720c */ /* 0x000fe20003f25070 */
[----:B------:R-:W-:-:S04]  /*11bf0*/  IMAD.SHL.U32 R39, R39, 0x40, RZ ;  /* 0x0000004027277824 */ /* 0x000fc800078e00ff */
[----:B0-----:R-:W-:Y:S08]  /*11c00*/  @P0 BRA `(.L_x_7) ;  /* 0x0000000000700947 */ /* 0x001ff00003800000 */
[----:B------:R-:W-:Y:S01]  /*11c10*/  USHF.R.U32.HI UR12, URZ, 0x4, UR9 ;  /* 0x00000004ff0c7899 */ /* 0x000fe20008011609 */
[----:B------:R-:W-:Y:S01]  /*11c20*/  UMOV UR4, URZ ;  /* 0x000000ff00047c82 */ /* 0x000fe20008000000 */
[----:B------:R-:W-:Y:S02]  /*11c30*/  UIADD3 UR7, UPT, UPT, UR8, 0x108, URZ ;  /* 0x0000010808077890 */ /* 0x000fe4000fffe0ff */
[----:B------:R-:W-:Y:S02]  /*11c40*/  USGXT.U32 UR12, UR12, 0xe ;  /* 0x0000000e0c0c789a */ /* 0x000fe40008000000 */
[----:B------:R-:W-:Y:S02]  /*11c50*/  UIADD3 UR19, UPT, UPT, UR8, 0x110, URZ ;  /* 0x0000011008137890 */ /* 0x000fe4000fffe0ff */
[----:B------:R-:W-:Y:S02]  /*11c60*/  UIADD3 UR26, UP1, UPT, UR12, 0x2, URZ ;  /* 0x000000020c1a7890 */ /* 0x000fe4000ff3e0ff */
[----:B------:R-:W-:-:S02]  /*11c70*/  UIADD3 UR24, UPT, UPT, UR8, 0x118, URZ ;  /* 0x0000011808187890 */ /* 0x000fc4000fffe0ff */
[----:B------:R-:W-:Y:S01]  /*11c80*/  UIADD3.X UR27, UPT, UPT, UR4, 0x40004040, URZ, UP1, !UPT ;  /* 0x40004040041b7890 */ /* 0x000fe20008ffe4ff */
[----:B------:R-:W-:Y:S01]  /*11c90*/  UMOV UR28, 0x0 ;  /* 0x00000000001c7882 */ /* 0x000fe20000000000 */
[----:B------:R-:W-:Y:S02]  /*11ca0*/  UMOV UR29, 0x8400490 ;  /* 0x08400490001d7882 */ /* 0x000fe40000000000 */
[----:B------:R-:W-:Y:S02]  /*11cb0*/  UIADD3.64 UR16, UPT, UPT, UR26, 0x2, URZ ;  /* 0x000000021a107897 */ /* 0x000fe4000fffe0ff */
[----:B------:R-:W-:Y:S01]  /*11cc0*/  UIADD3.64 UR22, UPT, UPT, UR26, 0x4, URZ ;  /* 0x000000041a167897 */ /* 0x000fe2000fffe0ff */
[----:B------:R-:W-:Y:S01]  /*11cd0*/  UMOV UR13, 0x40004040 ;  /* 0x40004040000d7882 */ /* 0x000fe20000000000 */
[----:B------:R-:W-:Y:S01]  /*11ce0*/  UMOV UR30, 0x0 ;  /* 0x00000000001e7882 */ /* 0x000fe20000000000 */
[----:B------:R-:W-:Y:S01]  /*11cf0*/  UMOV UR31, 0x8400490 ;  /* 0x08400490001f7882 */ /* 0x000fe20000000000 */
[----:B------:R-:W-:Y:S01]  /*11d00*/  UMOV UR32, 0x0 ;  /* 0x0000000000207882 */ /* 0x000fe20000000000 */
[----:B------:R-:W-:Y:S01]  /*11d10*/  UMOV UR33, 0x8400490 ;  /* 0x0840049000217882 */ /* 0x000fe20000000000 */
[----:B------:R-:W-:Y:S01]  /*11d20*/  UMOV UR4, UR6 ;  /* 0x0000000600047c82 */ /* 0x000fe20008000000 */
[----:B------:R-:W-:Y:S01]  /*11d30*/  UMOV UR5, URZ ;  /* 0x000000ff00057c82 */ /* 0x000fe20008000000 */
[----:B------:R0:W-:Y:S01]  /*11d40*/  UTCHMMA tmem[UR11], gdesc[UR12], tmem[UR8], tmem[UR28], idesc[UR29], !UPT ;  /* 0x00ff1c0c0b0079ea */ /* 0x0001e2000f800008 */
[----:B------:R-:W-:Y:S01]  /*11d50*/  UMOV UR34, 0x0 ;  /* 0x0000000000227882 */ /* 0x000fe20000000000 */
[----:B------:R-:W-:Y:S01]  /*11d60*/  UMOV UR35, 0x8400490 ;  /* 0x0840049000237882 */ /* 0x000fe20000000000 */
[----:B------:R0:W-:Y:S01]  /*11d70*/  UTCHMMA tmem[UR7], gdesc[UR26], tmem[UR8], tmem[UR30], idesc[UR31], UPT ;  /* 0x00ff1e1a070079ea */ /* 0x0001e2000b800008 */
[----:B------:R-:W-:Y:S01]  /*11d80*/  UMOV UR4, UR4 ;  /* 0x0000000400047c82 */ /* 0x000fe20008000000 */
[----:B------:R0:W-:Y:S01]  /*11d90*/  UTCHMMA tmem[UR19], gdesc[UR16], tmem[UR8], tmem[UR32], idesc[UR33], UPT ;  /* 0x00ff2010130079ea */ /* 0x0001e2000b800008 */
[----:B------:R0:W-:Y:S01]  /*11da0*/  UTCHMMA tmem[UR24], gdesc[UR22], tmem[UR8], tmem[UR34], idesc[UR35], UPT ;  /* 0x00ff2216180079ea */ /* 0x0001e2000b800008 */
[----:B------:R0:W-:Y:S01]  /*11db0*/  UTCBAR [UR4], URZ ;  /* 0x000000ff040073e9 */ /* 0x0001e200080000ff */
[----:B------:R-:W-:Y:S01]  /*11dc0*/  NOP ;  /* 0x0000000000007918 */ /* 0x000fe20000000000 */
.L_x_7:
[----:B0-----:R-:W-:Y:S01]  /*11dd0*/  UMOV UR4, URZ ;  /* 0x000000ff00047c82 */ /* 0x001fe20008000000 */
[----:B-----5:R-:W-:Y:S02]  /*11de0*/  IMAD.SHL.U32 R41, R38, 0x40, RZ ;  /* 0x0000004026297824 */ /* 0x020fe400078e00ff */
[----:B------:R-:W-:Y:S01]  /*11df0*/  IMAD.MOV.U32 R37, RZ, RZ, RZ ;  /* 0x000000ffff257224 */ /* 0x000fe200078e00ff */
[----:B------:R-:W-:Y:S06]  /*11e00*/  @!P1 BRA `(.L_x_8) ;  /* 0x0000008c00889947 */ /* 0x000fec0003800000 */
[----:B------:R-:W-:Y:S01]  /*11e10*/  SHF.R.S32.HI R38, RZ, 0x1f, R39 ;  /* 0x0000001fff267819 */ /* 0x000fe20000011427 */
[----:B------:R-:W-:Y:S01]  /*11e20*/  UIADD3.64 UR22, UPT, UPT, UR14, 0x2, URZ ;  /* 0x000000020e167897 */ /* 0x000fe2000fffe0ff */
[----:B------:R-:W-:Y:S01]  /*11e30*/  SHF.R.S32.HI R40, RZ, 0x1f, R41 ;  /* 0x0000001fff287819 */ /* 0x000fe20000011429 */
[----:B------:R-:W-:Y:S01]  /*11e40*/  UIADD3.64 UR24, UPT, UPT, UR14, 0x4, URZ ;  /* 0x000000040e187897 */ /* 0x000fe2000fffe0ff */
[C---:B------:R-:W-:Y:S01]  /*11e50*/  SHF.L.U64.HI R38, R39.reuse, 0x1, R38 ;  /* 0x0000000127267819 */ /* 0x040fe20000010226 */
[----:B------:R-:W-:Y:S01]  /*11e60*/  IMAD.SHL.U32 R39, R39, 0x2, RZ ;  /* 0x0000000227277824 */ /* 0x000fe200078e00ff */
[C---:B------:R-:W-:Y:S01]  /*11e70*/  SHF.L.U64.HI R40, R41.reuse, 0x1, R40 ;  /* 0x0000000129287819 */ /* 0x040fe20000010228 */
[----:B------:R-:W-:Y:S01]  /*11e80*/  IMAD.SHL.U32 R41, R41, 0x2, RZ ;  /* 0x0000000229297824 */ /* 0x000fe200078e00ff */
[----:B------:R-:W-:Y:S01]  /*11e90*/  UMOV UR19, 0x1 ;  /* 0x0000000100137882 */ /* 0x000fe20000000000 */
[----:B------:R-:W-:-:S06]  /*11ea0*/  UMOV UR5, URZ ;  /* 0x000000ff00057c82 */ /* 0x000fcc0008000000 */
.L_x_11:
[----:B------:R-:W2:Y:S01]  /*11eb0*/  LDL.LU R85, [R1+0x438] ;  /* 0x0004380001557983 */ /* 0x000ea20000300800 */
[----:B------:R-:W0:Y:S03]  /*11ec0*/  LDC R64, c[0x0][0x3a0] ;  /* 0x0000e800ff407b82 */ /* 0x000e260000000800 */
[----:B------:R-:W3:Y:S04]  /*11ed0*/  LDL.LU R77, [R1+0x43c] ;  /* 0x00043c00014d7983 */ /* 0x000ee80000300800 */
[----:B------:R-:W4:Y:S04]  /*11ee0*/  LDL.LU R84, [R1+0x440] ;  /* 0x0004400001547983 */ /* 0x000f280000300800 */
[----:B------:R-:W4:Y:S04]  /*11ef0*/  LDL.LU R78, [R1+0x444] ;  /* 0x00044400014e7983 */ /* 0x000f280000300800 */
[----:B------:R-:W4:Y:S04]  /*11f00*/  LDL.LU R83, [R1+0x448] ;  /* 0x0004480001537983 */ /* 0x000f280000300800 */
[----:B------:R-:W4:Y:S04]  /*11f10*/  LDL.LU R79, [R1+0x44c] ;  /* 0x00044c00014f7983 */ /* 0x000f280000300800 */
[----:B------:R-:W4:Y:S04]  /*11f20*/  LDL.LU R86, [R1+0x450] ;  /* 0x0004500001567983 */ /* 0x000f280000300800 */
[----:B------:R-:W4:Y:S04]  /*11f30*/  LDL.LU R80, [R1+0x454] ;  /* 0x0004540001507983 */ /* 0x000f280000300800 */
[----:B------:R-:W4:Y:S04]  /*11f40*/  LDL.LU R87, [R1+0x458] ;  /* 0x0004580001577983 */ /* 0x000f280000300800 */
[----:B------:R-:W4:Y:S04]  /*11f50*/  LDL.LU R82, [R1+0x45c] ;  /* 0x00045c0001527983 */ /* 0x000f280000300800 */
[----:B------:R-:W4:Y:S01]  /*11f60*/  LDL.LU R81, [R1+0x464] ;  /* 0x0004640001517983 */ /* 0x000f220000300800 */
[----:B------:R-:W-:Y:S01]  /*11f70*/  VIADD R37, R37, 0x1 ;  /* 0x0000000125257836 */ /* 0x000fe20000000000 */
[----:B------:R-:W-:-:S02]  /*11f80*/  IADD3 R0, P4, PT, R0, R41, RZ ;  /* 0x0000002900007210 */ /* 0x000fc40007f9e0ff */
[----:B------:R-:W-:Y:S01]  /*11f90*/  PRMT R65, RZ, 0x7610, R65 ;  /* 0x00007610ff417816 */ /* 0x000fe20000000041 */
[----:B0-----:R-:W-:Y:S01]  /*11fa0*/  IMAD R64, R37, -0x40, R64 ;  /* 0xffffffc025407824 */ /* 0x001fe200078e0240 */
[----:B------:R-:W-:Y:S01]  /*11fb0*/  PRMT R66, RZ, 0x7610, R66 ;  /* 0x00007610ff427816 */ /* 0x000fe20000000042 */
[----:B------:R-:W-:-:S03]  /*11fc0*/  IMAD.X R3, R3, 0x1, R40, P4 ;  /* 0x0000000103037824 */ /* 0x000fc600020e0628 */
[C---:B------:R-:W-:Y:S02]  /*11fd0*/  ISETP.GT.AND P3, PT, R64.reuse, RZ, PT ;  /* 0x000000ff4000720c */ /* 0x040fe40003f64270 */
[----:B------:R-:W-:-:S11]  /*11fe0*/  ISETP.GT.AND P0, PT, R64, 0x1, PT ;  /* 0x000000014000780c */ /* 0x000fd60003f04270 */
[----:B------:R-:W-:Y:S02]  /*11ff0*/  @P3 IMAD.MOV.U32 R4, RZ, RZ, R0 ;  /* 0x000000ffff043224 */ /* 0x000fe400078e0000 */
[----:B------:R-:W-:-:S05]  /*12000*/  @P3 IMAD.MOV.U32 R5, RZ, RZ, R3 ;  /* 0x000000ffff053224 */ /* 0x000fca00078e0003 */
[----:B------:R0:W4:Y:S01]  /*12010*/  @P3 LDG.E.U16 R65, desc[UR20][R4.64] ;  /* 0x0000001404413981 */ /* 0x000122000c1e1500 */
[----:B------:R-:W-:Y:S02]  /*12020*/  ISETP.GT.AND P3, PT, R64, 0x3, PT ;  /* 0x000000034000780c */ /* 0x000fe40003f64270 */
[----:B------:R-:W-:Y:S02]  /*12030*/  PRMT R62, RZ, 0x7610, R62 ;  /* 0x00007610ff3e7816 */ /* 0x000fe4000000003e */
[----:B------:R-:W-:Y:S02]  /*12040*/  PRMT R63, RZ, 0x7610, R63 ;  /* 0x00007610ff3f7816 */ /* 0x000fe4000000003f */
[----:B------:R-:W-:Y:S02]  /*12050*/  PRMT R6, RZ, 0x7610, R6 ;  /* 0x00007610ff067816 */ /* 0x000fe40000000006 */
[----:B---3--:R-:W-:-:S05]  /*12060*/  IADD3 R77, P1, PT, R77, R41, RZ ;  /* 0x000000294d4d7210 */ /* 0x008fca0007f3e0ff */
[--C-:B--2---:R-:W-:Y:S01]  /*12070*/  IMAD.X R85, R85, 0x1, R40.reuse, P1 ;  /* 0x0000000155557824 */ /* 0x104fe200008e0628 */
[----:B------:R-:W-:Y:S01]  /*12080*/  ISETP.GT.AND P1, PT, R64, 0x2, PT ;  /* 0x000000024000780c */ /* 0x000fe20003f24270 */
[----:B0-----:R-:W-:Y:S01]  /*12090*/  @P0 IMAD.MOV.U32 R4, RZ, RZ, R77 ;  /* 0x000000ffff040224 */ /* 0x001fe200078e004d */
[----:B----4-:R-:W-:Y:S01]  /*120a0*/  IADD3 R78, P4, PT, R78, R41, RZ ;  /* 0x000000294e4e7210 */ /* 0x010fe20007f9e0ff */
[----:B------:R-:W-:Y:S01]  /*120b0*/  @P0 IMAD.MOV.U32 R5, RZ, RZ, R85 ;  /* 0x000000ffff050224 */ /* 0x000fe200078e0055 */
[----:B------:R-:W-:Y:S04]  /*120c0*/  STL [R1+0x43c], R77 ;  /* 0x00043c4d01007387 */ /* 0x000fe80000100800 */
[----:B------:R0:W-:Y:S01]  /*120d0*/  STL [R1+0x438], R85 ;  /* 0x0004385501007387 */ /* 0x0001e20000100800 */
[----:B------:R-:W-:-:S03]  /*120e0*/  IMAD.X R84, R84, 0x1, R40, P4 ;  /* 0x0000000154547824 */ /* 0x000fc600020e0628 */
[----:B------:R1:W2:Y:S01]  /*120f0*/  @P0 LDG.E.U16 R66, desc[UR20][R4.64] ;  /* 0x0000001404420981 */ /* 0x0002a2000c1e1500 */
[----:B------:R-:W-:-:S03]  /*12100*/  IADD3 R79, P0, PT, R79, R41, RZ ;  /* 0x000000294f4f7210 */ /* 0x000fc60007f1e0ff */
[----:B0-----:R-:W3:Y:S04]  /*12110*/  LDL.LU R85, [R1+0x460] ;  /* 0x0004600001557983 */ /* 0x001ee80000300800 */
[----:B------:R-:W-:Y:S04]  /*12120*/  STL [R1+0x444], R78 ;  /* 0x0004444e01007387 */ /* 0x000fe80000100800 */
[----:B------:R-:W4:Y:S01]  /*12130*/  LDL.LU R77, [R1+0x46c] ;  /* 0x00046c00014d7983 */ /* 0x000f220000300800 */
[----:B------:R-:W-:Y:S02]  /*12140*/  IMAD.X R83, R83, 0x1, R40, P0 ;  /* 0x0000000153537824 */ /* 0x000fe400000e0628 */
[----:B-1----:R-:W-:Y:S01]  /*12150*/  @P1 IMAD.MOV.U32 R5, RZ, RZ, R84 ;  /* 0x000000ffff051224 */ /* 0x002fe200078e0054 */
[----:B------:R-:W-:Y:S04]  /*12160*/  STL [R1+0x44c], R79 ;  /* 0x00044c4f01007387 */ /* 0x000fe80000100800 */
[----:B------:R0:W-:Y:S01]  /*12170*/  STL [R1+0x440], R84 ;  /* 0x0004405401007387 */ /* 0x0001e20000100800 */
[----:B------:R-:W-:Y:S01]  /*12180*/  @P1 IMAD.MOV.U32 R4, RZ, RZ, R78 ;  /* 0x000000ffff041224 */ /* 0x000fe200078e004e */
[----:B------:R-:W-:-:S04]  /*12190*/  ISETP.GT.AND P0, PT, R64, 0x4, PT ;  /* 0x000000044000780c */ /* 0x000fc80003f04270 */
[----:B------:R1:W5:Y:S04]  /*121a0*/  @P1 LDG.E.U16 R62, desc[UR20][R4.64] ;  /* 0x00000014043e1981 */ /* 0x000368000c1e1500 */
[----:B0-----:R-:W2:Y:S04]  /*121b0*/  LDL.LU R84, [R1+0x468] ;  /* 0x0004680001547983 */ /* 0x001ea80000300800 */
[----:B------:R0:W-:Y:S04]  /*121c0*/  STL [R1+0x448], R83 ;  /* 0x0004485301007387 */ /* 0x0001e80000100800 */
[----:B------:R-:W2:Y:S01]  /*121d0*/  LDL.LU R78, [R1+0x474] ;  /* 0x00047400014e7983 */ /* 0x000ea20000300800 */
[----:B-1----:R-:W-:-:S02]  /*121e0*/  @P3 IMAD.MOV.U32 R4, RZ, RZ, R79 ;  /* 0x000000ffff043224 */ /* 0x002fc400078e004f */
[----:B------:R-:W-:Y:S01]  /*121f0*/  @P3 IMAD.MOV.U32 R5, RZ, RZ, R83 ;  /* 0x000000ffff053224 */ /* 0x000fe200078e0053 */
[----:B------:R-:W-:Y:S01]  /*12200*/  IADD3 R80, P4, PT, R80, R41, RZ ;  /* 0x0000002950507210 */ /* 0x000fe20007f9e0ff */
[----:B0-----:R-:W2:Y:S01]  /*12210*/  LDL.LU R83, [R1+0x470] ;  /* 0x0004700001537983 */ /* 0x001ea20000300800 */
[----:B------:R-:W-:-:S03]  /*12220*/  ISETP.GT.AND P1, PT, R64, 0x5, PT ;  /* 0x000000054000780c */ /* 0x000fc60003f24270 */
[----:B------:R0:W5:Y:S01]  /*12230*/  @P3 LDG.E.U16 R63, desc[UR20][R4.64] ;  /* 0x00000014043f3981 */ /* 0x000162000c1e1500 */
[----:B------:R-:W-:Y:S01]  /*12240*/  IADD3 R82, P3, PT, R82, R41, RZ ;  /* 0x0000002952527210 */ /* 0x000fe20007f7e0ff */
[--C-:B------:R-:W-:Y:S02]  /*12250*/  IMAD.X R86, R86, 0x1, R40.reuse, P4 ;  /* 0x0000000156567824 */ /* 0x100fe400020e0628 */
[----:B------:R-:W-:Y:S04]  /*12260*/  STL [R1+0x454], R80 ;  /* 0x0004545001007387 */ /* 0x000fe80000100800 */
[----:B------:R-:W2:Y:S01]  /*12270*/  LDL.LU R79, [R1+0x47c] ;  /* 0x00047c00014f7983 */ /* 0x000ea20000300800 */
[----:B------:R-:W-:Y:S02]  /*12280*/  IMAD.X R87, R87, 0x1, R40, P3 ;  /* 0x0000000157577824 */ /* 0x000fe400018e0628 */
[----:B0-----:R-:W-:Y:S01]  /*12290*/  @P0 IMAD.MOV.U32 R5, RZ, RZ, R86 ;  /* 0x000000ffff050224 */ /* 0x001fe200078e0056 */
[----:B------:R-:W-:Y:S01]  /*122a0*/  STL [R1+0x45c], R82 ;  /* 0x00045c5201007387 */ /* 0x000fe20000100800 */
[----:B------:R-:W-:-:S03]  /*122b0*/  @P0 IMAD.MOV.U32 R4, RZ, RZ, R80 ;  /* 0x000000ffff040224 */ /* 0x000fc600078e0050 */
[----:B------:R0:W-:Y:S01]  /*122c0*/  STL [R1+0x450], R86 ;  /* 0x0004505601007387 */ /* 0x0001e20000100800 */
[----:B------:R-:W-:-:S03]  /*122d0*/  IADD3 R81, P4, PT, R81, R41, RZ ;  /* 0x0000002951517210 */ /* 0x000fc60007f9e0ff */
[----:B------:R1:W5:Y:S04]  /*122e0*/  @P0 LDG.E.U16 R6, desc[UR20][R4.64] ;  /* 0x0000001404060981 */ /* 0x000368000c1e1500 */
[----:B0-----:R-:W2:Y:S04]  /*122f0*/  LDL.LU R86, [R1+0x478] ;  /* 0x0004780001567983 */ /* 0x001ea80000300800 */
[----:B------:R0:W-:Y:S01]  /*12300*/  STL [R1+0x458], R87 ;  /* 0x0004585701007387 */ /* 0x0001e20000100800 */
[----:B-1----:R-:W-:-:S03]  /*12310*/  @P1 IMAD.MOV.U32 R5, RZ, RZ, R87 ;  /* 0x000000ffff051224 */ /* 0x002fc600078e0057 */
[----:B------:R-:W2:Y:S01]  /*12320*/  LDL.LU R80, [R1+0x484] ;  /* 0x0004840001507983 */ /* 0x000ea20000300800 */
[----:B------:R-:W-:-:S03]  /*12330*/  @P1 IMAD.MOV.U32 R4, RZ, RZ, R82 ;  /* 0x000000ffff041224 */ /* 0x000fc600078e0052 */
[----:B0-----:R-:W2:Y:S04]  /*12340*/  LDL.LU R87, [R1+0x480] ;  /* 0x0004800001577983 */ /* 0x001ea80000300800 */
[----:B------:R-:W-:Y:S04]  /*12350*/  STL [R1+0x464], R81 ;  /* 0x0004645101007387 */ /* 0x000fe80000100800 */
[----:B------:R-:W2:Y:S01]  /*12360*/  LDL.LU R82, [R1+0x48c] ;  /* 0x00048c0001527983 */ /* 0x000ea20000300800 */
[----:B------:R-:W-:Y:S02]  /*12370*/  PRMT R61, RZ, 0x7610, R61 ;  /* 0x00007610ff3d7816 */ /* 0x000fe4000000003d */
[----:B------:R-:W-:-:S02]  /*12380*/  ISETP.GT.AND P3, PT, R64, 0x6, PT ;  /* 0x000000064000780c */ /* 0x000fc40003f64270 */
[----:B------:R-:W-:Y:S02]  /*12390*/  ISETP.GT.AND P0, PT, R64, 0x7, PT ;  /* 0x000000074000780c */ /* 0x000fe40003f04270 */
[----:B------:R0:W5:Y:S01]  /*123a0*/  @P1 LDG.E.U16 R61, desc[UR20][R4.64] ;  /* 0x00000014043d1981 */ /* 0x000162000c1e1500 */
[----:B------:R-:W-:-:S08]  /*123b0*/  PRMT R60, RZ, 0x7610, R60 ;  /* 0x00007610ff3c7816 */ /* 0x000fd0000000003c */
[----:B0-----:R-:W-:Y:S01]  /*123c0*/  @P3 IMAD.MOV.U32 R4, RZ, RZ, R81 ;  /* 0x000000ffff043224 */ /* 0x001fe200078e0051 */
[----:B------:R-:W-:Y:S02]  /*123d0*/  PRMT R7, RZ, 0x7610, R7 ;  /* 0x00007610ff077816 */ /* 0x000fe40000000007 */
[----:B------:R-:W-:Y:S02]  /*123e0*/  PRMT R59, RZ, 0x7610, R59 ;  /* 0x00007610ff3b7816 */ /* 0x000fe4000000003b */
[----:B------:R-:W-:Y:S01]  /*123f0*/  PRMT R8, RZ, 0x7610, R8 ;  /* 0x00007610ff087816 */ /* 0x000fe20000000008 */
[----:B---3--:R-:W-:Y:S01]  /*12400*/  IMAD.X R85, R85, 0x1, R40, P4 ;  /* 0x0000000155557824 */ /* 0x008fe200020e0628 */
[----:B----4-:R-:W-:-:S03]  /*12410*/  IADD3 R77, P1, PT, R77, R41, RZ ;  /* 0x000000294d4d7210 */ /* 0x010fc60007f3e0ff */
[----:B------:R-:W-:Y:S02]  /*12420*/  @P3 IMAD.MOV.U32 R5, RZ, RZ, R85 ;  /* 0x000000ffff053224 */ /* 0x000fe400078e0055 */
[----:B------:R-:W-:Y:S04]  /*12430*/  STL [R1+0x46c], R77 ;  /* 0x00046c4d01007387 */ /* 0x000fe80000100800 */
[----:B------:R0:W-:Y:S04]  /*12440*/  STL [R1+0x460], R85 ;  /* 0x0004605501007387 */ /* 0x0001e80000100800 */
[----:B------:R1:W5:Y:S01]  /*12450*/  @P3 LDG.E.U16 R60, desc[UR20][R4.64] ;  /* 0x00000014043c3981 */ /* 0x000362000c1e1500 */
[----:B--2---:R-:W-:-:S03]  /*12460*/  IMAD.X R84, R84, 0x1, R40, P1 ;  /* 0x0000000154547824 */ /* 0x004fc600008e0628 */
[----:B0-----:R-:W2:Y:S04]  /*12470*/  LDL.LU R85, [R1+0x488] ;  /* 0x0004880001557983 */ /* 0x001ea80000300800 */
[----:B------:R0:W-:Y:S01]  /*12480*/  STL [R1+0x468], R84 ;  /* 0x0004685401007387 */ /* 0x0001e20000100800 */
[----:B------:R-:W-:-:S03]  /*12490*/  IADD3 R78, P4, PT, R78, R41, RZ ;  /* 0x000000294e4e7210 */ /* 0x000fc60007f9e0ff */
[----:B------:R-:W3:Y:S01]  /*124a0*/  LDL.LU R81, [R1+0x494] ;  /* 0x0004940001517983 */ /* 0x000ee20000300800 */
[----:B-1----:R-:W-:Y:S01]  /*124b0*/  @P0 IMAD.MOV.U32 R5, RZ, RZ, R84 ;  /* 0x000000ffff050224 */ /* 0x002fe200078e0054 */
[C---:B------:R-:W-:Y:S01]  /*124c0*/  ISETP.GT.AND P1, PT, R64.reuse, 0x8, PT ;  /* 0x000000084000780c */ /* 0x040fe20003f24270 */
[----:B------:R-:W-:Y:S01]  /*124d0*/  @P0 IMAD.MOV.U32 R4, RZ, RZ, R77 ;  /* 0x000000ffff040224 */ /* 0x000fe200078e004d */
[----:B0-----:R-:W4:Y:S04]  /*124e0*/  LDL.LU R84, [R1+0x490] ;  /* 0x0004900001547983 */ /* 0x001f280000300800 */
[----:B------:R-:W-:Y:S04]  /*124f0*/  STL [R1+0x474], R78 ;  /* 0x0004744e01007387 */ /* 0x000fe80000100800 */
[----:B------:R-:W4:Y:S01]  /*12500*/  LDL.LU R77, [R1+0x49c] ;  /* 0x00049c00014d7983 */ /* 0x000f220000300800 */
[----:B------:R-:W-:Y:S01]  /*12510*/  ISETP.GT.AND P3, PT, R64, 0x9, PT ;  /* 0x000000094000780c */ /* 0x000fe20003f64270 */
[----:B------:R-:W-:-:S02]  /*12520*/  IMAD.X R83, R83, 0x1, R40, P4 ;  /* 0x0000000153537824 */ /* 0x000fc400020e0628 */
[----:B------:R0:W5:Y:S01]  /*12530*/  @P0 LDG.E.U16 R7, desc[UR20][R4.64] ;  /* 0x0000001404070981 */ /* 0x000162000c1e1500 */
[----:B------:R-:W-:-:S05]  /*12540*/  IADD3 R79, P0, PT, R79, R41, RZ ;  /* 0x000000294f4f7210 */ /* 0x000fca0007f1e0ff */
[----:B------:R-:W-:Y:S01]  /*12550*/  STL [R1+0x47c], R79 ;  /* 0x00047c4f01007387 */ /* 0x000fe20000100800 */
[----:B0-----:R-:W-:Y:S02]  /*12560*/  @P1 IMAD.MOV.U32 R4, RZ, RZ, R78 ;  /* 0x000000ffff041224 */ /* 0x001fe400078e004e */
[----:B------:R-:W-:Y:S01]  /*12570*/  @P1 IMAD.MOV.U32 R5, RZ, RZ, R83 ;  /* 0x000000ffff051224 */ /* 0x000fe200078e0053 */
[----:B------:R0:W-:Y:S01]  /*12580*/  STL [R1+0x470], R83 ;  /* 0x0004705301007387 */ /* 0x0001e20000100800 */
[----:B------:R-:W-:Y:S01]  /*12590*/  IMAD.X R86, R86, 0x1, R40, P0 ;  /* 0x0000000156567824 */ /* 0x000fe200000e0628 */
[----:B------:R-:W-:Y:S02]  /*125a0*/  ISETP.GT.AND P0, PT, R64, 0xa, PT ;  /* 0x0000000a4000780c */ /* 0x000fe40003f04270 */
[----:B------:R1:W5:Y:S04]  /*125b0*/  @P1 LDG.E.U16 R59, desc[UR20][R4.64] ;  /* 0x00000014043b1981 */ /* 0x000368000c1e1500 */
[----:B0-----:R-:W4:Y:S01]  /*125c0*/  LDL.LU R83, [R1+0x498] ;  /* 0x0004980001537983 */ /* 0x001f220000300800 */
[----:B------:R-:W-:-:S03]  /*125d0*/  IADD3 R80, P4, PT, R80, R41, RZ ;  /* 0x0000002950507210 */ /* 0x000fc60007f9e0ff */
[----:B------:R0:W-:Y:S01]  /*125e0*/  STL [R1+0x478], R86 ;  /* 0x0004785601007387 */ /* 0x0001e20000100800 */
[----:B-1----:R-:W-:Y:S02]  /*125f0*/  @P3 IMAD.MOV.U32 R4, RZ, RZ, R79 ;  /* 0x000000ffff043224 */ /* 0x002fe400078e004f */
[----:B------:R-:W-:Y:S01]  /*12600*/  @P3 IMAD.MOV.U32 R5, RZ, RZ, R86 ;  /* 0x000000ffff053224 */ /* 0x000fe200078e0056 */
[----:B------:R-:W4:Y:S01]  /*12610*/  LDL.LU R78, [R1+0x4a4] ;  /* 0x0004a400014e7983 */ /* 0x000f220000300800 */
[----:B------:R-:W-:-:S03]  /*12620*/  IMAD.X R87, R87, 0x1, R40, P4 ;  /* 0x0000000157577824 */ /* 0x000fc600020e0628 */
[----:B------:R1:W5:Y:S01]  /*12630*/  @P3 LDG.E.U16 R8, desc[UR20][R4.64] ;  /* 0x0000001404083981 */ /* 0x000362000c1e1500 */
[----:B------:R-:W-:-:S03]  /*12640*/  IADD3 R82, P3, PT, R82, R41, RZ ;  /* 0x0000002952527210 */ /* 0x000fc60007f7e0ff */
[----:B0-----:R-:W4:Y:S04]  /*12650*/  LDL.LU R86, [R1+0x4a0] ;  /* 0x0004a00001567983 */ /* 0x001f280000300800 */
[----:B------:R-:W-:Y:S04]  /*12660*/  STL [R1+0x484], R80 ;  /* 0x0004845001007387 */ /* 0x000fe80000100800 */
[----:B------:R-:W4:Y:S01]  /*12670*/  LDL.LU R79, [R1+0x4ac] ;  /* 0x0004ac00014f7983 */ /* 0x000f220000300800 */
[----:B-1----:R-:W-:-:S03]  /*12680*/  @P0 IMAD.MOV.U32 R5, RZ, RZ, R87 ;  /* 0x000000ffff050224 */ /* 0x002fc600078e0057 */
[----:B------:R-:W-:Y:S04]  /*12690*/  STL [R1+0x48c], R82 ;  /* 0x00048c5201007387 */ /* 0x000fe80000100800 */
[----:B------:R0:W-:Y:S04]  /*126a0*/  STL [R1+0x480], R87 ;  /* 0x0004805701007387 */ /* 0x0001e80000100800 */
[----:B0-----:R-:W4:Y:S01]  /*126b0*/  LDL.LU R87, [R1+0x4a8] ;  /* 0x0004a80001577983 */ /* 0x001f220000300800 */
[----:B------:R-:W-:Y:S01]  /*126c0*/  ISETP.GT.AND P1, PT, R64, 0xb, PT ;  /* 0x0000000b4000780c */ /* 0x000fe20003f24270 */
[----:B------:R-:W-:Y:S01]  /*126d0*/  @P0 IMAD.MOV.U32 R4, RZ, RZ, R80 ;  /* 0x000000ffff040224 */ /* 0x000fe200078e0050 */
[----:B------:R-:W-:-:S02]  /*126e0*/  PRMT R9, RZ, 0x7610, R9 ;  /* 0x00007610ff097816 */ /* 0x000fc40000000009 */
[----:B------:R-:W-:-:S04]  /*126f0*/  PRMT R58, RZ, 0x7610, R58 ;  /* 0x00007610ff3a7816 */ /* 0x000fc8000000003a */
[----:B------:R0:W5:Y:S05]  /*12700*/  @P0 LDG.E.U16 R9, desc[UR20][R4.64] ;  /* 0x0000001404090981 */ /* 0x00016a000c1e1500 */
[----:B0-----:R-:W-:Y:S01]  /*12710*/  @P1 IMAD.MOV.U32 R4, RZ, RZ, R82 ;  /* 0x000000ffff041224 */ /* 0x001fe200078e0052 */
[C---:B------:R-:W-:Y:S02]  /*12720*/  ISETP.GT.AND P0, PT, R64.reuse, 0xd, PT ;  /* 0x0000000d4000780c */ /* 0x040fe40003f04270 */
[----:B------:R-:W-:Y:S02]  /*12730*/  PRMT R10, RZ, 0x7610, R10 ;  /* 0x00007610ff0a7816 */ /* 0x000fe4000000000a */
[----:B------:R-:W-:Y:S01]  /*12740*/  PRMT R57, RZ, 0x7610, R57 ;  /* 0x00007610ff397816 */ /* 0x000fe20000000039 */
[----:B--2---:R-:W-:Y:S01]  /*12750*/  IMAD.X R85, R85, 0x1, R40, P3 ;  /* 0x0000000155557824 */ /* 0x004fe200018e0628 */
[----:B------:R-:W-:-:S03]  /*12760*/  ISETP.GT.AND P3, PT, R64, 0xc, PT ;  /* 0x0000000c4000780c */ /* 0x000fc60003f64270 */
[----:B------:R-:W-:Y:S01]  /*12770*/  @P1 IMAD.MOV.U32 R5, RZ, RZ, R85 ;  /* 0x000000ffff051224 */ /* 0x000fe200078e0055 */
[----:B------:R0:W-:Y:S01]  /*12780*/  STL [R1+0x488], R85 ;  /* 0x0004885501007387 */ /* 0x0001e20000100800 */
[----:B---3--:R-:W-:-:S03]  /*12790*/  IADD3 R81, P4, PT, R81, R41, RZ ;  /* 0x0000002951517210 */ /* 0x008fc60007f9e0ff */
[----:B------:R-:W2:Y:S04]  /*127a0*/  LDL.LU R80, [R1+0x4b4] ;  /* 0x0004b40001507983 */ /* 0x000ea80000300800 */
[----:B------:R1:W5:Y:S01]  /*127b0*/  @P1 LDG.E.U16 R58, desc[UR20][R4.64] ;  /* 0x00000014043a1981 */ /* 0x000362000c1e1500 */
[----:B----4-:R-:W-:-:S03]  /*127c0*/  IMAD.X R84, R84, 0x1, R40, P4 ;  /* 0x0000000154547824 */ /* 0x010fc600020e0628 */
[----:B0-----:R-:W3:Y:S04]  /*127d0*/  LDL.LU R85, [R1+0x4b0] ;  /* 0x0004b00001557983 */ /* 0x001ee80000300800 */
[----:B------:R-:W-:Y:S01]  /*127e0*/  STL [R1+0x494], R81 ;  /* 0x0004945101007387 */ /* 0x000fe20000100800 */
[----:B------:R-:W-:-:S03]  /*127f0*/  IADD3 R77, P1, PT, R77, R41, RZ ;  /* 0x000000294d4d7210 */ /* 0x000fc60007f3e0ff */
[----:B------:R-:W4:Y:S01]  /*12800*/  LDL.LU R82, [R1+0x4bc] ;  /* 0x0004bc0001527983 */ /* 0x000f220000300800 */
[----:B-1----:R-:W-:-:S03]  /*12810*/  @P3 IMAD.MOV.U32 R5, RZ, RZ, R84 ;  /* 0x000000ffff053224 */ /* 0x002fc600078e0054 */
[----:B------:R-:W-:Y:S04]  /*12820*/  STL [R1+0x49c], R77 ;  /* 0x00049c4d01007387 */ /* 0x000fe80000100800 */
[----:B------:R0:W-:Y:S01]  /*12830*/  STL [R1+0x490], R84 ;  /* 0x0004905401007387 */ /* 0x0001e20000100800 */
[----:B------:R-:W-:-:S05]  /*12840*/  @P3 IMAD.MOV.U32 R4, RZ, RZ, R81 ;  /* 0x000000ffff043224 */ /* 0x000fca00078e0051 */
[----:B------:R1:W5:Y:S04]  /*12850*/  @P3 LDG.E.U16 R10, desc[UR20][R4.64] ;  /* 0x00000014040a3981 */ /* 0x000368000c1e1500 */
[----:B0-----:R-:W4:Y:S01]  /*12860*/  LDL.LU R84, [R1+0x4b8] ;  /* 0x0004b80001547983 */ /* 0x001f220000300800 */
[----:B------:R-:W-:Y:S01]  /*12870*/  IMAD.X R83, R83, 0x1, R40, P1 ;  /* 0x0000000153537824 */ /* 0x000fe200008e0628 */
[----:B------:R-:W-:Y:S01]  /*12880*/  ISETP.GT.AND P1, PT, R64, 0xe, PT ;  /* 0x0000000e4000780c */ /* 0x000fe20003f24270 */
[----:B-1----:R-:W-:Y:S02]  /*12890*/  @P0 IMAD.MOV.U32 R4, RZ, RZ, R77 ;  /* 0x000000ffff040224 */ /* 0x002fe400078e004d */
[----:B------:R-:W-:Y:S01]  /*128a0*/  @P0 IMAD.MOV.U32 R5, RZ, RZ, R83 ;  /* 0x000000ffff050224 */ /* 0x000fe200078e0053 */
[----:B------:R0:W-:Y:S01]  /*128b0*/  STL [R1+0x498], R83 ;  /* 0x0004985301007387 */ /* 0x0001e20000100800 */
[----:B------:R-:W-:-:S03]  /*128c0*/  IADD3 R78, P4, PT, R78, R41, RZ ;  /* 0x000000294e4e7210 */ /* 0x000fc60007f9e0ff */
[----:B------:R-:W4:Y:S04]  /*128d0*/  LDL.LU R81, [R1+0x4c4] ;  /* 0x0004c40001517983 */ /* 0x000f280000300800 */
[----:B------:R1:W5:Y:S04]  /*128e0*/  @P0 LDG.E.U16 R57, desc[UR20][R4.64] ;  /* 0x0000001404390981 */ /* 0x000368000c1e1500 */
[----:B0-----:R-:W4:Y:S01]  /*128f0*/  LDL.LU R83, [R1+0x4c0] ;  /* 0x0004c00001537983 */ /* 0x001f220000300800 */
[----:B------:R-:W-:-:S03]  /*12900*/  IMAD.X R86, R86, 0x1, R40, P4 ;  /* 0x0000000156567824 */ /* 0x000fc600020e0628 */
[----:B------:R-:W-:Y:S01]  /*12910*/  STL [R1+0x4a4], R78 ;  /* 0x0004a44e01007387 */ /* 0x000fe20000100800 */
[----:B------:R-:W-:-:S03]  /*12920*/  IADD3 R79, P0, PT, R79, R41, RZ ;  /* 0x000000294f4f7210 */ /* 0x000fc60007f1e0ff */
[----:B------:R-:W4:Y:S01]  /*12930*/  LDL.LU R77, [R1+0x4cc] ;  /* 0x0004cc00014d7983 */ /* 0x000f220000300800 */
[----:B-1----:R-:W-:-:S03]  /*12940*/  @P1 IMAD.MOV.U32 R5, RZ, RZ, R86 ;  /* 0x000000ffff051224 */ /* 0x002fc600078e0056 */
[----:B------:R-:W-:Y:S04]  /*12950*/  STL [R1+0x4ac], R79 ;  /* 0x0004ac4f01007387 */ /* 0x000fe80000100800 */
[----:B------:R0:W-:Y:S01]  /*12960*/  STL [R1+0x4a0], R86 ;  /* 0x0004a05601007387 */ /* 0x0001e20000100800 */
[----:B------:R-:W-:Y:S02]  /*12970*/  @P1 IMAD.MOV.U32 R4, RZ, RZ, R78 ;  /* 0x000000ffff041224 */ /* 0x000fe400078e004e */
[----:B------:R-:W-:Y:S01]  /*12980*/  IMAD.X R87, R87, 0x1, R40, P0 ;  /* 0x0000000157577824 */ /* 0x000fe200000e0628 */
[----:B0-----:R-:W4:Y:S04]  /*12990*/  LDL.LU R86, [R1+0x4c8] ;  /* 0x0004c80001567983 */ /* 0x001f280000300800 */
[----:B------:R0:W-:Y:S04]  /*129a0*/  STL [R1+0x4a8], R87 ;  /* 0x0004a85701007387 */ /* 0x0001e80000100800 */
[----:B------:R-:W4:Y:S01]  /*129b0*/  LDL.LU R78, [R1+0x4d4] ;  /* 0x0004d400014e7983 */ /* 0x000f220000300800 */
[----:B------:R-:W-:-:S02]  /*129c0*/  ISETP.GT.AND P3, PT, R64, 0xf, PT ;  /* 0x0000000f4000780c */ /* 0x000fc40003f64270 */
[----:B------:R-:W-:Y:S02]  /*129d0*/  PRMT R11, RZ, 0x7610, R11 ;  /* 0x00007610ff0b7816 */ /* 0x000fe4000000000b */
[----:B------:R-:W-:Y:S02]  /*129e0*/  PRMT R56, RZ, 0x7610, R56 ;  /* 0x00007610ff387816 */ /* 0x000fe40000000038 */
[----:B------:R-:W-:Y:S02]  /*129f0*/  ISETP.GT.AND P0, PT, R64, 0x10, PT ;  /* 0x000000104000780c */ /* 0x000fe40003f04270 */
[----:B------:R1:W5:Y:S05]  /*12a00*/  @P1 LDG.E.U16 R11, desc[UR20][R4.64] ;  /* 0x00000014040b1981 */ /* 0x00036a000c1e1500 */
[----:B-1----:R-:W-:-:S02]  /*12a10*/  @P3 IMAD.MOV.U32 R4, RZ, RZ, R79 ;  /* 0x000000ffff043224 */ /* 0x002fc400078e004f */
[----:B------:R-:W-:Y:S02]  /*12a20*/  @P3 IMAD.MOV.U32 R5, RZ, RZ, R87 ;  /* 0x000000ffff053224 */ /* 0x000fe400078e0057 */
[----:B0-----:R-:W4:Y:S04]  /*12a30*/  LDL.LU R87, [R1+0x4d0] ;  /* 0x0004d00001577983 */ /* 0x001f280000300800 */
[----:B------:R0:W5:Y:S01]  /*12a40*/  @P3 LDG.E.U16 R56, desc[UR20][R4.64] ;  /* 0x0000001404383981 */ /* 0x000162000c1e1500 */
[----:B------:R-:W-:Y:S02]  /*12a50*/  ISETP.GT.AND P1, PT, R64, 0x11, PT ;  /* 0x000000114000780c */ /* 0x000fe40003f24270 */
[----:B------:R-:W-:Y:S02]  /*12a60*/  PRMT R12, RZ, 0x7610, R12 ;  /* 0x00007610ff0c7816 */ /* 0x000fe4000000000c */
[----:B------:R-:W-:-:S02]  /*12a70*/  PRMT R55, RZ, 0x7610, R55 ;  /* 0x00007610ff377816 */ /* 0x000fc40000000037 */
[----:B------:R-:W-:Y:S02]  /*12a80*/  PRMT R54, RZ, 0x7610, R54 ;  /* 0x00007610ff367816 */ /* 0x000fe40000000036 */
[----:B--2---:R-:W-:-:S05]  /*12a90*/  IADD3 R80, P4, PT, R80, R41, RZ ;  /* 0x0000002950507210 */ /* 0x004fca0007f9e0ff */
[----:B------:R-:W-:Y:S01]  /*12aa0*/  STL [R1+0x4b4], R80 ;  /* 0x0004b45001007387 */ /* 0x000fe20000100800 */
[----:B---3--:R-:W-:-:S03]  /*12ab0*/  IMAD.X R85, R85, 0x1, R40, P4 ;  /* 0x0000000155557824 */ /* 0x008fc600020e0628 */
[----:B------:R-:W2:Y:S01]  /*12ac0*/  LDL.LU R79, [R1+0x4dc] ;  /* 0x0004dc00014f7983 */ /* 0x000ea20000300800 */
[----:B----4-:R-:W-:Y:S01]  /*12ad0*/  IADD3 R82, P3, PT, R82, R41, RZ ;  /* 0x0000002952527210 */ /* 0x010fe20007f7e0ff */
[----:B0-----:R-:W-:-:S04]  /*12ae0*/  @P0 IMAD.MOV.U32 R5, RZ, RZ, R85 ;  /* 0x000000ffff050224 */ /* 0x001fc800078e0055 */
[----:B------:R-:W-:Y:S04]  /*12af0*/  STL [R1+0x4bc], R82 ;  /* 0x0004bc5201007387 */ /* 0x000fe80000100800 */
[----:B------:R0:W-:Y:S01]  /*12b00*/  STL [R1+0x4b0], R85 ;  /* 0x0004b05501007387 */ /* 0x0001e20000100800 */
[----:B------:R-:W-:-:S05]  /*12b10*/  @P0 IMAD.MOV.U32 R4, RZ, RZ, R80 ;  /* 0x000000ffff040224 */ /* 0x000fca00078e0050 */
[----:B------:R1:W5:Y:S01]  /*12b20*/  @P0 LDG.E.U16 R12, desc[UR20][R4.64] ;  /* 0x00000014040c0981 */ /* 0x000362000c1e1500 */
[----:B------:R-:W-:-:S03]  /*12b30*/  IMAD.X R84, R84, 0x1, R40, P3 ;  /* 0x0000000154547824 */ /* 0x000fc600018e0628 */
[----:B0-----:R-:W3:Y:S04]  /*12b40*/  LDL.LU R85, [R1+0x4d8] ;  /* 0x0004d80001557983 */ /* 0x001ee80000300800 */
[----:B------:R0:W-:Y:S04]  /*12b50*/  STL [R1+0x4b8], R84 ;  /* 0x0004b85401007387 */ /* 0x0001e80000100800 */
[----:B------:R-:W4:Y:S01]  /*12b60*/  LDL.LU R80, [R1+0x4e4] ;  /* 0x0004e40001507983 */ /* 0x000f220000300800 */
[----:B------:R-:W-:Y:S01]  /*12b70*/  ISETP.GT.AND P3, PT, R64, 0x12, PT ;  /* 0x000000124000780c */ /* 0x000fe20003f64270 */
[----:B-1----:R-:W-:-:S02]  /*12b80*/  @P1 IMAD.MOV.U32 R4, RZ, RZ, R82 ;  /* 0x000000ffff041224 */ /* 0x002fc400078e0052 */
[----:B------:R-:W-:Y:S01]  /*12b90*/  @P1 IMAD.MOV.U32 R5, RZ, RZ, R84 ;  /* 0x000000ffff051224 */ /* 0x000fe200078e0054 */
[----:B------:R-:W-:Y:S01]  /*12ba0*/  IADD3 R81, P4, PT, R81, R41, RZ ;  /* 0x0000002951517210 */ /* 0x000fe20007f9e0ff */
[----:B0-----:R-:W4:Y:S01]  /*12bb0*/  LDL.LU R84, [R1+0x4e0] ;  /* 0x0004e00001547983 */ /* 0x001f220000300800 */
[----:B------:R-:W-:-:S03]  /*12bc0*/  ISETP.GT.AND P0, PT, R64, 0x13, PT ;  /* 0x000000134000780c */ /* 0x000fc60003f04270 */
[----:B------:R0:W5:Y:S01]  /*12bd0*/  @P1 LDG.E.U16 R55, desc[UR20][R4.64] ;  /* 0x0000001404371981 */ /* 0x000162000c1e1500 */
[----:B------:R-:W-:-:S03]  /*12be0*/  IMAD.X R83, R83, 0x1, R40, P4 ;  /* 0x0000000153537824 */ /* 0x000fc600020e0628 */
[----:B------:R-:W-:Y:S04]  /*12bf0*/  STL [R1+0x4c4], R81 ;  /* 0x0004c45101007387 */ /* 0x000fe80000100800 */
[----:B------:R-:W4:Y:S01]  /*12c00*/  LDL.LU R82, [R1+0x4ec] ;  /* 0x0004ec0001527983 */ /* 0x000f220000300800 */
[----:B------:R-:W-:Y:S01]  /*12c10*/  IADD3 R77, P1, PT, R77, R41, RZ ;  /* 0x000000294d4d7210 */ /* 0x000fe20007f3e0ff */
[----:B0-----:R-:W-:-:S04]  /*12c20*/  @P3 IMAD.MOV.U32 R5, RZ, RZ, R83 ;  /* 0x000000ffff053224 */ /* 0x001fc800078e0053 */
[----:B------:R-:W-:Y:S01]  /*12c30*/  STL [R1+0x4cc], R77 ;  /* 0x0004cc4d01007387 */ /* 0x000fe20000100800 */
[----:B------:R-:W-:-:S03]  /*12c40*/  @P3 IMAD.MOV.U32 R4, RZ, RZ, R81 ;  /* 0x000000ffff043224 */ /* 0x000fc600078e0051 */
[----:B------:R0:W-:Y:S04]  /*12c50*/  STL [R1+0x4c0], R83 ;  /* 0x0004c05301007387 */ /* 0x0001e80000100800 */
[----:B------:R1:W5:Y:S01]  /*12c60*/  @P3 LDG.E.U16 R54, desc[UR20][R4.64] ;  /* 0x0000001404363981 */ /* 0x000362000c1e1500 */
[----:B------:R-:W-:-:S03]  /*12c70*/  IMAD.X R86, R86, 0x1, R40, P1 ;  /* 0x0000000156567824 */ /* 0x000fc600008e0628 */
[----:B0-----:R-:W4:Y:S04]  /*12c80*/  LDL.LU R83, [R1+0x4e8] ;  /* 0x0004e80001537983 */ /* 0x001f280000300800 */
[----:B------:R0:W-:Y:S01]  /*12c90*/  STL [R1+0x4c8], R86 ;  /* 0x0004c85601007387 */ /* 0x0001e20000100800 */
[----:B------:R-:W-:-:S03]  /*12ca0*/  IADD3 R78, P4, PT, R78, R41, RZ ;  /* 0x000000294e4e7210 */ /* 0x000fc60007f9e0ff */
[----:B------:R-:W4:Y:S01]  /*12cb0*/  LDL.LU R81, [R1+0x4f4] ;  /* 0x0004f40001517983 */ /* 0x000f220000300800 */
[----:B-1----:R-:W-:Y:S02]  /*12cc0*/  @P0 IMAD.MOV.U32 R5, RZ, RZ, R86 ;  /* 0x000000ffff050224 */ /* 0x002fe400078e0056 */
[----:B------:R-:W-:Y:S01]  /*12cd0*/  @P0 IMAD.MOV.U32 R4, RZ, RZ, R77 ;  /* 0x000000ffff040224 */ /* 0x000fe200078e004d */
[----:B0-----:R-:W4:Y:S04]  /*12ce0*/  LDL.LU R86, [R1+0x4f0] ;  /* 0x0004f00001567983 */ /* 0x001f280000300800 */
[----:B------:R-:W-:Y:S04]  /*12cf0*/  STL [R1+0x4d4], R78 ;  /* 0x0004d44e01007387 */ /* 0x000fe80000100800 */
[----:B------:R-:W4:Y:S01]  /*12d00*/  LDL.LU R77, [R1+0x4fc] ;  /* 0x0004fc00014d7983 */ /* 0x000f220000300800 */
[----:B------:R-:W-:-:S02]  /*12d10*/  PRMT R13, RZ, 0x7610, R13 ;  /* 0x00007610ff0d7816 */ /* 0x000fc4000000000d */
[C---:B------:R-:W-:Y:S02]  /*12d20*/  ISETP.GT.AND P1, PT, R64.reuse, 0x14, PT ;  /* 0x000000144000780c */ /* 0x040fe40003f24270 */
[----:B------:R-:W-:Y:S02]  /*12d30*/  ISETP.GT.AND P3, PT, R64, 0x15, PT ;  /* 0x000000154000780c */ /* 0x000fe40003f64270 */
[----:B------:R0:W5:Y:S01]  /*12d40*/  @P0 LDG.E.U16 R13, desc[UR20][R4.64] ;  /* 0x00000014040d0981 */ /* 0x000162000c1e1500 */
[----:B------:R-:W-:Y:S01]  /*12d50*/  IMAD.X R87, R87, 0x1, R40, P4 ;  /* 0x0000000157577824 */ /* 0x000fe200020e0628 */
[----:B------:R-:W-:-:S07]  /*12d60*/  PRMT R14, RZ, 0x7610, R14 ;  /* 0x00007610ff0e7816 */ /* 0x000fce000000000e */
[----:B0-----:R-:W-:Y:S02]  /*12d70*/  @P1 IMAD.MOV.U32 R5, RZ, RZ, R87 ;  /* 0x000000ffff051224 */ /* 0x001fe400078e0057 */
[----:B------:R-:W-:-:S05]  /*12d80*/  @P1 IMAD.MOV.U32 R4, RZ, RZ, R78 ;  /* 0x000000ffff041224 */ /* 0x000fca00078e004e */
[----:B------:R0:W5:Y:S01]  /*12d90*/  @P1 LDG.E.U16 R14, desc[UR20][R4.64] ;  /* 0x00000014040e1981 */ /* 0x000162000c1e1500 */
[----:B------:R-:W-:Y:S02]  /*12da0*/  PRMT R53, RZ, 0x7610, R53 ;  /* 0x00007610ff357816 */ /* 0x000fe40000000035 */
[----:B------:R-:W-:Y:S02]  /*12db0*/  ISETP.GT.AND P1, PT, R64, 0x17, PT ;  /* 0x000000174000780c */ /* 0x000fe40003f24270 */
[----:B------:R-:W-:Y:S02]  /*12dc0*/  PRMT R15, RZ, 0x7610, R15 ;  /* 0x00007610ff0f7816 */ /* 0x000fe4000000000f */
[----:B------:R-:W-:Y:S02]  /*12dd0*/  PRMT R52, RZ, 0x7610, R52 ;  /* 0x00007610ff347816 */ /* 0x000fe40000000034 */
[----:B--2---:R-:W-:-:S05]  /*12de0*/  IADD3 R79, P0, PT, R79, R41, RZ ;  /* 0x000000294f4f7210 */ /* 0x004fca0007f1e0ff */
[----:B------:R-:W-:Y:S04]  /*12df0*/  STL [R1+0x4dc], R79 ;  /* 0x0004dc4f01007387 */ /* 0x000fe80000100800 */
[----:B------:R1:W-:Y:S01]  /*12e00*/  STL [R1+0x4d0], R87 ;  /* 0x0004d05701007387 */ /* 0x0003e20000100800 */
[----:B0-----:R-:W-:-:S03]  /*12e10*/  @P3 IMAD.MOV.U32 R4, RZ, RZ, R79 ;  /* 0x000000ffff043224 */ /* 0x001fc600078e004f */
[----:B-1----:R-:W2:Y:S01]  /*12e20*/  LDL.LU R87, [R1+0x4f8] ;  /* 0x0004f80001577983 */ /* 0x002ea20000300800 */
[----:B---3--:R-:W-:-:S05]  /*12e30*/  IMAD.X R85, R85, 0x1, R40, P0 ;  /* 0x0000000155557824 */ /* 0x008fca00000e0628 */
[----:B------:R0:W-:Y:S01]  /*12e40*/  STL [R1+0x4d8], R85 ;  /* 0x0004d85501007387 */ /* 0x0001e20000100800 */
[----:B----4-:R-:W-:-:S03]  /*12e50*/  IADD3 R80, P4, PT, R80, R41, RZ ;  /* 0x0000002950507210 */ /* 0x010fc60007f9e0ff */
[----:B------:R-:W3:Y:S01]  /*12e60*/  LDL.LU R78, [R1+0x504] ;  /* 0x00050400014e7983 */ /* 0x000ee20000300800 */
[----:B------:R-:W-:Y:S01]  /*12e70*/  @P3 IMAD.MOV.U32 R5, RZ, RZ, R85 ;  /* 0x000000ffff053224 */ /* 0x000fe200078e0055 */
[----:B------:R-:W-:Y:S02]  /*12e80*/  ISETP.GT.AND P0, PT, R64, 0x16, PT ;  /* 0x000000164000780c */ /* 0x000fe40003f04270 */
[----:B0-----:R-:W4:Y:S04]  /*12e90*/  LDL.LU R85, [R1+0x500] ;  /* 0x0005000001557983 */ /* 0x001f280000300800 */
[----:B------:R-:W-:Y:S04]  /*12ea0*/  STL [R1+0x4e4], R80 ;  /* 0x0004e45001007387 */ /* 0x000fe80000100800 */
[----:B------:R-:W4:Y:S01]  /*12eb0*/  LDL.LU R79, [R1+0x50c] ;  /* 0x00050c00014f7983 */ /* 0x000f220000300800 */
[----:B------:R-:W-:-:S03]  /*12ec0*/  IMAD.X R84, R84, 0x1, R40, P4 ;  /* 0x0000000154547824 */ /* 0x000fc600020e0628 */
[----:B------:R0:W5:Y:S01]  /*12ed0*/  @P3 LDG.E.U16 R53, desc[UR20][R4.64] ;  /* 0x0000001404353981 */ /* 0x000162000c1e1500 */
[----:B------:R-:W-:-:S05]  /*12ee0*/  IADD3 R82, P3, PT, R82, R41, RZ ;  /* 0x0000002952527210 */ /* 0x000fca0007f7e0ff */
[----:B------:R-:W-:Y:S01]  /*12ef0*/  STL [R1+0x4ec], R82 ;  /* 0x0004ec5201007387 */ /* 0x000fe20000100800 */
[----:B0-----:R-:W-:Y:S02]  /*12f00*/  @P0 IMAD.MOV.U32 R4, RZ, RZ, R80 ;  /* 0x000000ffff040224 */ /* 0x001fe400078e0050 */
[----:B------:R-:W-:Y:S01]  /*12f10*/  @P0 IMAD.MOV.U32 R5, RZ, RZ, R84 ;  /* 0x000000ffff050224 */ /* 0x000fe200078e0054 */
[----:B------:R0:W-:Y:S04]  /*12f20*/  STL [R1+0x4e0], R84 ;  /* 0x0004e05401007387 */ /* 0x0001e80000100800 */
[----:B------:R1:W5:Y:S01]  /*12f30*/  @P0 LDG.E.U16 R15, desc[UR20][R4.64] ;  /* 0x00000014040f0981 */ /* 0x000362000c1e1500 */
[----:B------:R-:W-:-:S03]  /*12f40*/  IMAD.X R83, R83, 0x1, R40, P3 ;  /* 0x0000000153537824 */ /* 0x000fc600018e0628 */
[----:B0-----:R-:W4:Y:S01]  /*12f50*/  LDL.LU R84, [R1+0x508] ;  /* 0x0005080001547983 */ /* 0x001f220000300800 */
[----:B------:R-:W-:Y:S01]  /*12f60*/  ISETP.GT.AND P3, PT, R64, 0x18, PT ;  /* 0x000000184000780c */ /* 0x000fe20003f64270 */
[----:B-1----:R-:W-:Y:S02]  /*12f70*/  @P1 IMAD.MOV.U32 R4, RZ, RZ, R82 ;  /* 0x000000ffff041224 */ /* 0x002fe400078e0052 */
[----:B------:R0:W-:Y:S01]  /*12f80*/  STL [R1+0x4e8], R83 ;  /* 0x0004e85301007387 */ /* 0x0001e20000100800 */
[----:B------:R-:W-:Y:S01]  /*12f90*/  @P1 IMAD.MOV.U32 R5, RZ, RZ, R83 ;  /* 0x000000ffff051224 */ /* 0x000fe200078e0053 */
[----:B------:R-:W-:Y:S02]  /*12fa0*/  IADD3 R81, P4, PT, R81, R41, RZ ;  /* 0x0000002951517210 */ /* 0x000fe40007f9e0ff */
[----:B------:R-:W4:Y:S04]  /*12fb0*/  LDL.LU R80, [R1+0x514] ;  /* 0x0005140001507983 */ /* 0x000f280000300800 */
[----:B------:R1:W5:Y:S01]  /*12fc0*/  @P1 LDG.E.U16 R52, desc[UR20][R4.64] ;  /* 0x0000001404341981 */ /* 0x000362000c1e1500 */
[----:B------:R-:W-:-:S03]  /*12fd0*/  IMAD.X R86, R86, 0x1, R40, P4 ;  /* 0x0000000156567824 */ /* 0x000fc600020e0628 */
[----:B------:R-:W4:Y:S04]  /*12fe0*/  LDL.LU R82, [R1+0x510] ;  /* 0x0005100001527983 */ /* 0x000f280000300800 */
[----:B------:R-:W-:Y:S01]  /*12ff0*/  STL [R1+0x4f4], R81 ;  /* 0x0004f45101007387 */ /* 0x000fe20000100800 */
[----:B------:R-:W-:-:S03]  /*13000*/  IADD3 R77, P1, PT, R77, R41, RZ ;  /* 0x000000294d4d7210 */ /* 0x000fc60007f3e0ff */
[----:B0-----:R-:W4:Y:S01]  /*13010*/  LDL.LU R83, [R1+0x520] ;  /* 0x0005200001537983 */ /* 0x001f220000300800 */
        /* <DEDUP_REMOVED lines=16> */
[----:B------:R0:W-:Y:S04]  /*13120*/  STL [R1+0x4f8], R87 ;  /* 0x0004f85701007387 */ /* 0x0001e80000100800 */
[----:B------:R-:W2:Y:S04]  /*13130*/  LDL.LU R81, [R1+0x528] ;  /* 0x0005280001517983 */ /* 0x000ea80000300800 */
[----:B------:R1:W5:Y:S01]  /*13140*/  @P0 LDG.E.U16 R51, desc[UR20][R4.64] ;  /* 0x0000001404330981 */ /* 0x000362000c1e1500 */
[----:B---3--:R-:W-:-:S03]  /*13150*/  IADD3 R78, P4, PT, R78, R41, RZ ;  /* 0x000000294e4e7210 */ /* 0x008fc60007f9e0ff */
[----:B0-----:R-:W3:Y:S04]  /*13160*/  LDL.LU R87, [R1+0x524] ;  /* 0x0005240001577983 */ /* 0x001ee80000300800 */
[----:B------:R-:W-:Y:S01]  /*13170*/  STL [R1+0x504], R78 ;  /* 0x0005044e01007387 */ /* 0x000fe20000100800 */
[----:B----4-:R-:W-:-:S03]  /*13180*/  IMAD.X R85, R85, 0x1, R40, P4 ;  /* 0x0000000155557824 */ /* 0x010fc600020e0628 */
[----:B------:R-:W4:Y:S01]  /*13190*/  LDL.LU R77, [R1+0x530] ;  /* 0x00053000014d7983 */ /* 0x000f220000300800 */
[----:B------:R-:W-:Y:S01]  /*131a0*/  IADD3 R79, P0, PT, R79, R41, RZ ;  /* 0x000000294f4f7210 */ /* 0x000fe20007f1e0ff */
[----:B-1----:R-:W-:-:S04]  /*131b0*/  @P1 IMAD.MOV.U32 R5, RZ, RZ, R85 ;  /* 0x000000ffff051224 */ /* 0x002fc800078e0055 */
        /* <DEDUP_REMOVED lines=48> */
[----:B------:R1:W5:Y:S04]  /*134c0*/  @P3 LDG.E.U16 R19, desc[UR20][R4.64] ;  /* 0x0000001404133981 */ /* 0x000368000c1e1500 */
[----:B0-----:R-:W3:Y:S01]  /*134d0*/  LDL.LU R87, [R1+0x54c] ;  /* 0x00054c0001577983 */ /* 0x001ee20000300800 */
[----:B------:R-:W-:-:S05]  /*134e0*/  IMAD.X R85, R85, 0x1, R40, P1 ;  /* 0x0000000155557824 */ /* 0x000fca00008e0628 */
[----:B------:R0:W-:Y:S04]  /*134f0*/  STL [R1+0x52c], R85 ;  /* 0x00052c5501007387 */ /* 0x0001e80000100800 */
[----:B------:R-:W4:Y:S01]  /*13500*/  LDL.LU R81, [R1+0x558] ;  /* 0x0005580001517983 */ /* 0x000f220000300800 */
[----:B------:R-:W-:Y:S01]  /*13510*/  ISETP.GT.AND P1, PT, R64, 0x20, PT ;  /* 0x000000204000780c */ /* 0x000fe20003f24270 */
[----:B-1----:R-:W-:Y:S02]  /*13520*/  @P0 IMAD.MOV.U32 R4, RZ, RZ, R77 ;  /* 0x000000ffff040224 */ /* 0x002fe400078e004d */
[----:B------:R-:W-:Y:S01]  /*13530*/  @P0 IMAD.MOV.U32 R5, RZ, RZ, R85 ;  /* 0x000000ffff050224 */ /* 0x000fe200078e0055 */
[----:B------:R-:W-:-:S04]  /*13540*/  IADD3 R78, P4, PT, R78, R41, RZ ;  /* 0x000000294e4e7210 */ /* 0x000fc80007f9e0ff */
[----:B------:R1:W5:Y:S01]  /*13550*/  @P0 LDG.E.U16 R48, desc[UR20][R4.64] ;  /* 0x0000001404300981 */ /* 0x000362000c1e1500 */
[----:B------:R-:W-:-:S03]  /*13560*/  ISETP.GT.AND P3, PT, R64, 0x21, PT ;  /* 0x000000214000780c */ /* 0x000fc60003f64270 */
[----:B0-----:R-:W4:Y:S01]  /*13570*/  LDL.LU R85, [R1+0x554] ;  /* 0x0005540001557983 */ /* 0x001f220000300800 */
[----:B------:R-:W-:-:S03]  /*13580*/  IMAD.X R84, R84, 0x1, R40, P4 ;  /* 0x0000000154547824 */ /* 0x000fc600020e0628 */
[----:B------:R-:W-:Y:S04]  /*13590*/  STL [R1+0x538], R78 ;  /* 0x0005384e01007387 */ /* 0x000fe80000100800 */
[----:B------:R-:W4:Y:S01]  /*135a0*/  LDL.LU R77, [R1+0x560] ;  /* 0x00056000014d7983 */ /* 0x000f220000300800 */
[----:B------:R-:W-:Y:S01]  /*135b0*/  IADD3 R79, P0, PT, R79, R41, RZ ;  /* 0x000000294f4f7210 */ /* 0x000fe20007f1e0ff */
[----:B-1----:R-:W-:-:S04]  /*135c0*/  @P1 IMAD.MOV.U32 R5, RZ, RZ, R84 ;  /* 0x000000ffff051224 */ /* 0x002fc800078e0054 */
        /* <DEDUP_REMOVED lines=34> */
[----:B------:R-:W-:-:S03]  /*137f0*/  @P1 IMAD.MOV.U32 R5, RZ, RZ, R87 ;  /* 0x000000ffff051224 */ /* 0x000fc600078e0057 */
[----:B------:R-:W3:Y:S01]  /*13800*/  LDL.LU R80, [R1+0x578] ;  /* 0x0005780001507983 */ /* 0x000ee20000300800 */
[----:B----4-:R-:W-:-:S03]  /*13810*/  IADD3 R81, P4, PT, R81, R41, RZ ;  /* 0x0000002951517210 */ /* 0x010fc60007f9e0ff */
[----:B0-----:R-:W4:Y:S01]  /*13820*/  LDL.LU R87, [R1+0x574] ;  /* 0x0005740001577983 */ /* 0x001f220000300800 */
[----:B------:R-:W-:-:S03]  /*13830*/  ISETP.GT.AND P3, PT, R64, 0x24, PT ;  /* 0x000000244000780c */ /* 0x000fc60003f64270 */
[----:B------:R-:W-:Y:S04]  /*13840*/  STL [R1+0x558], R81 ;  /* 0x0005585101007387 */ /* 0x000fe80000100800 */
[----:B------:R-:W4:Y:S04]  /*13850*/  LDL.LU R83, [R1+0x580] ;  /* 0x0005800001537983 */ /* 0x000f280000300800 */
[----:B------:R0:W5:Y:S01]  /*13860*/  @P1 LDG.E.U16 R46, desc[UR20][R4.64] ;  /* 0x00000014042e1981 */ /* 0x000162000c1e1500 */
[----:B------:R-:W-:Y:S01]  /*13870*/  IMAD.X R85, R85, 0x1, R40, P4 ;  /* 0x0000000155557824 */ /* 0x000fe200020e0628 */
[----:B------:R-:W-:Y:S01]  /*13880*/  IADD3 R77, P1, PT, R77, R41, RZ ;  /* 0x000000294d4d7210 */ /* 0x000fe20007f3e0ff */
[----:B0-----:R-:W-:-:S02]  /*13890*/  @P3 IMAD.MOV.U32 R4, RZ, RZ, R81 ;  /* 0x000000ffff043224 */ /* 0x001fc400078e0051 */
[----:B------:R-:W-:Y:S02]  /*138a0*/  @P3 IMAD.MOV.U32 R5, RZ, RZ, R85 ;  /* 0x000000ffff053224 */ /* 0x000fe400078e0055 */
[----:B------:R-:W-:Y:S04]  /*138b0*/  STL [R1+0x560], R77 ;  /* 0x0005604d01007387 */ /* 0x000fe80000100800 */
[----:B------:R0:W-:Y:S04]  /*138c0*/  STL [R1+0x554], R85 ;  /* 0x0005545501007387 */ /* 0x0001e80000100800 */
[----:B------:R1:W5:Y:S04]  /*138d0*/  @P3 LDG.E.U16 R22, desc[UR20][R4.64] ;  /* 0x0000001404163981 */ /* 0x000368000c1e1500 */
[----:B0-----:R-:W4:Y:S01]  /*138e0*/  LDL.LU R85, [R1+0x57c] ;  /* 0x00057c0001557983 */ /* 0x001f220000300800 */
[----:B------:R-:W-:Y:S01]  /*138f0*/  IMAD.X R84, R84, 0x1, R40, P1 ;  /* 0x0000000154547824 */ /* 0x000fe200008e0628 */
[----:B------:R-:W-:Y:S01]  /*13900*/  ISETP.GT.AND P1, PT, R64, 0x26, PT ;  /* 0x000000264000780c */ /* 0x000fe20003f24270 */
[----:B-1----:R-:W-:-:S02]  /*13910*/  @P0 IMAD.MOV.U32 R4, RZ, RZ, R77 ;  /* 0x000000ffff040224 */ /* 0x002fc400078e004d */
[----:B------:R-:W-:Y:S01]  /*13920*/  @P0 IMAD.MOV.U32 R5, RZ, RZ, R84 ;  /* 0x000000ffff050224 */ /* 0x000fe200078e0054 */
[----:B------:R0:W-:Y:S01]  /*13930*/  STL [R1+0x55c], R84 ;  /* 0x00055c5401007387 */ /* 0x0001e20000100800 */
[----:B------:R-:W-:-:S03]  /*13940*/  IADD3 R78, P4, PT, R78, R41, RZ ;  /* 0x000000294e4e7210 */ /* 0x000fc60007f9e0ff */
[----:B------:R-:W4:Y:S04]  /*13950*/  LDL.LU R81, [R1+0x588] ;  /* 0x0005880001517983 */ /* 0x000f280000300800 */
[----:B------:R1:W5:Y:S01]  /*13960*/  @P0 LDG.E.U16 R45, desc[UR20][R4.64] ;  /* 0x00000014042d0981 */ /* 0x000362000c1e1500 */
[----:B------:R-:W-:-:S03]  /*13970*/  IMAD.X R82, R82, 0x1, R40, P4 ;  /* 0x0000000152527824 */ /* 0x000fc600020e0628 */
[----:B0-----:R-:W4:Y:S04]  /*13980*/  LDL.LU R84, [R1+0x584] ;  /* 0x0005840001547983 */ /* 0x001f280000300800 */
[----:B------:R-:W-:Y:S01]  /*13990*/  STL [R1+0x568], R78 ;  /* 0x0005684e01007387 */ /* 0x000fe20000100800 */
[----:B------:R-:W-:-:S03]  /*139a0*/  IADD3 R79, P0, PT, R79, R41, RZ ;  /* 0x000000294f4f7210 */ /* 0x000fc60007f1e0ff */
        /* <DEDUP_REMOVED lines=11> */
[----:B------:R-:W-:Y:S02]  /*13a60*/  ISETP.GT.AND P1, PT, R64, 0x29, PT ;  /* 0x000000294000780c */ /* 0x000fe40003f24270 */
        /* <DEDUP_REMOVED lines=9> */
[----:B------:R-:W3:Y:S04]  /*13b00*/  LDL.LU R79, [R1+0x594] ;  /* 0x00059400014f7983 */ /* 0x000ee80000300800 */
[----:B------:R-:W-:Y:S01]  /*13b10*/  STL [R1+0x578], R80 ;  /* 0x0005785001007387 */ /* 0x000fe20000100800 */
[----:B----4-:R-:W-:-:S03]  /*13b20*/  IMAD.X R87, R87, 0x1, R40, P4 ;  /* 0x0000000157577824 */ /* 0x010fc600020e0628 */
[----:B0-----:R-:W4:Y:S01]  /*13b30*/  LDL.LU R86, [R1+0x5a0] ;  /* 0x0005a00001567983 */ /* 0x001f220000300800 */
[----:B------:R-:W-:Y:S01]  /*13b40*/  IADD3 R83, P3, PT, R83, R41, RZ ;  /* 0x0000002953537210 */ /* 0x000fe20007f7e0ff */
[----:B-1----:R-:W-:-:S04]  /*13b50*/  @P0 IMAD.MOV.U32 R5, RZ, RZ, R87 ;  /* 0x000000ffff050224 */ /* 0x002fc800078e0057 */
[----:B------:R-:W-:Y:S04]  /*13b60*/  STL [R1+0x580], R83 ;  /* 0x0005805301007387 */ /* 0x000fe80000100800 */
[----:B------:R0:W-:Y:S01]  /*13b70*/  STL [R1+0x574], R87 ;  /* 0x0005745701007387 */ /* 0x0001e20000100800 */
[----:B------:R-:W-:-:S05]  /*13b80*/  @P0 IMAD.MOV.U32 R4, RZ, RZ, R80 ;  /* 0x000000ffff040224 */ /* 0x000fca00078e0050 */
[----:B------:R1:W5:Y:S04]  /*13b90*/  @P0 LDG.E.U16 R24, desc[UR20][R4.64] ;  /* 0x0000001404180981 */ /* 0x000368000c1e1500 */
[----:B0-----:R-:W4:Y:S01]  /*13ba0*/  LDL.LU R87, [R1+0x59c] ;  /* 0x00059c0001577983 */ /* 0x001f220000300800 */
[----:B-1----:R-:W-:Y:S02]  /*13bb0*/  @P1 IMAD.MOV.U32 R4, RZ, RZ, R83 ;  /* 0x000000ffff041224 */ /* 0x002fe400078e0053 */
[----:B------:R-:W-:Y:S01]  /*13bc0*/  IMAD.X R85, R85, 0x1, R40, P3 ;  /* 0x0000000155557824 */ /* 0x000fe200018e0628 */
[----:B------:R-:W-:-:S03]  /*13bd0*/  ISETP.GT.AND P3, PT, R64, 0x2a, PT ;  /* 0x0000002a4000780c */ /* 0x000fc60003f64270 */
[----:B------:R-:W-:Y:S01]  /*13be0*/  @P1 IMAD.MOV.U32 R5, RZ, RZ, R85 ;  /* 0x000000ffff051224 */ /* 0x000fe200078e0055 */
[----:B------:R0:W-:Y:S04]  /*13bf0*/  STL [R1+0x57c], R85 ;  /* 0x00057c5501007387 */ /* 0x0001e80000100800 */
[----:B------:R-:W4:Y:S01]  /*13c00*/  LDL.LU R80, [R1+0x5a8] ;  /* 0x0005a80001507983 */ /* 0x000f220000300800 */
[----:B------:R-:W-:-:S03]  /*13c10*/  IADD3 R81, P4, PT, R81, R41, RZ ;  /* 0x0000002951517210 */ /* 0x000fc60007f9e0ff */
[----:B------:R1:W5:Y:S04]  /*13c20*/  @P1 LDG.E.U16 R43, desc[UR20][R4.64] ;  /* 0x00000014042b1981 */ /* 0x000368000c1e1500 */
[----:B0-----:R-:W4:Y:S04]  /*13c30*/  LDL.LU R85, [R1+0x5a4] ;  /* 0x0005a40001557983 */ /* 0x001f280000300800 */
[----:B------:R-:W-:Y:S01]  /*13c40*/  STL [R1+0x588], R81 ;  /* 0x0005885101007387 */ /* 0x000fe20000100800 */
[----:B------:R-:W-:-:S03]  /*13c50*/  IMAD.X R84, R84, 0x1, R40, P4 ;  /* 0x0000000154547824 */ /* 0x000fc600020e0628 */
[----:B------:R-:W4:Y:S01]  /*13c60*/  LDL.LU R83, [R1+0x5b0] ;  /* 0x0005b00001537983 */ /* 0x000f220000300800 */
[----:B------:R-:W-:Y:S01]  /*13c70*/  IADD3 R77, P1, PT, R77, R41, RZ ;  /* 0x000000294d4d7210 */ /* 0x000fe20007f3e0ff */
[----:B-1----:R-:W-:-:S04]  /*13c80*/  @P3 IMAD.MOV.U32 R5, RZ, RZ, R84 ;  /* 0x000000ffff053224 */ /* 0x002fc800078e0054 */
[----:B------:R-:W-:Y:S01]  /*13c90*/  STL [R1+0x590], R77 ;  /* 0x0005904d01007387 */ /* 0x000fe20000100800 */
[----:B------:R-:W-:-:S03]  /*13ca0*/  @P3 IMAD.MOV.U32 R4, RZ, RZ, R81 ;  /* 0x000000ffff043224 */ /* 0x000fc600078e0051 */
[----:B------:R0:W-:Y:S01]  /*13cb0*/  STL [R1+0x584], R84 ;  /* 0x0005845401007387 */ /* 0x0001e20000100800 */
[----:B------:R-:W-:-:S03]  /*13cc0*/  IMAD.X R82, R82, 0x1, R40, P1 ;  /* 0x0000000152527824 */ /* 0x000fc600008e0628 */
[----:B0-----:R-:W4:Y:S04]  /*13cd0*/  LDL.LU R84, [R1+0x5ac] ;  /* 0x0005ac0001547983 */ /* 0x001f280000300800 */
[----:B------:R0:W-:Y:S04]  /*13ce0*/  STL [R1+0x58c], R82 ;  /* 0x00058c5201007387 */ /* 0x0001e80000100800 */
[----:B------:R-:W4:Y:S01]  /*13cf0*/  LDL.LU R81, [R1+0x5b8] ;  /* 0x0005b80001517983 */ /* 0x000f220000300800 */
[----:B------:R-:W-:Y:S02]  /*13d00*/  ISETP.GT.AND P0, PT, R64, 0x2b, PT ;  /* 0x0000002b4000780c */ /* 0x000fe40003f04270 */
[----:B------:R-:W-:-:S02]  /*13d10*/  PRMT R25, RZ, 0x7610, R25 ;  /* 0x00007610ff197816 */ /* 0x000fc40000000019 */
[----:B------:R-:W-:Y:S02]  /*13d20*/  PRMT R42, RZ, 0x7610, R42 ;  /* 0x00007610ff2a7816 */ /* 0x000fe4000000002a */
[----:B------:R-:W-:Y:S02]  /*13d30*/  ISETP.GT.AND P1, PT, R64, 0x2c, PT ;  /* 0x0000002c4000780c */ /* 0x000fe40003f24270 */
[----:B------:R1:W5:Y:S05]  /*13d40*/  @P3 LDG.E.U16 R25, desc[UR20][R4.64] ;  /* 0x0000001404193981 */ /* 0x00036a000c1e1500 */
[----:B-1----:R-:W-:Y:S02]  /*13d50*/  @P0 IMAD.MOV.U32 R4, RZ, RZ, R77 ;  /* 0x000000ffff040224 */ /* 0x002fe400078e004d */
[----:B------:R-:W-:-:S02]  /*13d60*/  @P0 IMAD.MOV.U32 R5, RZ, RZ, R82 ;  /* 0x000000ffff050224 */ /* 0x000fc400078e0052 */
[----:B0-----:R-:W4:Y:S04]  /*13d70*/  LDL.LU R82, [R1+0x5b4] ;  /* 0x0005b40001527983 */ /* 0x001f280000300800 */
[----:B------:R0:W5:Y:S01]  /*13d80*/  @P0 LDG.E.U16 R42, desc[UR20][R4.64] ;  /* 0x00000014042a0981 */ /* 0x000162000c1e1500 */
[----:B------:R-:W-:Y:S02]  /*13d90*/  ISETP.GT.AND P3, PT, R64, 0x2d, PT ;  /* 0x0000002d4000780c */ /* 0x000fe40003f64270 */
[----:B------:R-:W-:Y:S02]  /*13da0*/  PRMT R26, RZ, 0x7610, R26 ;  /* 0x00007610ff1a7816 */ /* 0x000fe4000000001a */
[----:B------:R-:W-:Y:S02]  /*13db0*/  PRMT R35, RZ, 0x7610, R35 ;  /* 0x00007610ff237816 */ /* 0x000fe40000000023 */
[----:B------:R-:W-:-:S02]  /*13dc0*/  PRMT R27, RZ, 0x7610, R27 ;  /* 0x00007610ff1b7816 */ /* 0x000fc4000000001b */
[----:B--2---:R-:W-:-:S05]  /*13dd0*/  IADD3 R78, P4, PT, R78, R41, RZ ;  /* 0x000000294e4e7210 */ /* 0x004fca0007f9e0ff */
[----:B------:R1:W-:Y:S01]  /*13de0*/  STL [R1+0x598], R78 ;  /* 0x0005984e01007387 */ /* 0x0003e20000100800 */
[----:B---3--:R-:W-:-:S03]  /*13df0*/  IMAD.X R79, R79, 0x1, R40, P4 ;  /* 0x000000014f4f7824 */ /* 0x008fc600020e0628 */
[----:B------:R-:W2:Y:S01]  /*13e00*/  LDL.LU R77, [R1+0x5c0] ;  /* 0x0005c000014d7983 */ /* 0x000ea20000300800 */
[----:B----4-:R-:W-:Y:S01]  /*13e10*/  IADD3 R86, P0, PT, R86, R41, RZ ;  /* 0x0000002956567210 */ /* 0x010fe20007f1e0ff */
[----:B0-----:R-:W-:-:S04]  /*13e20*/  @P1 IMAD.MOV.U32 R4, RZ, RZ, R78 ;  /* 0x000000ffff041224 */ /* 0x001fc800078e004e */
[----:B------:R-:W-:Y:S01]  /*13e30*/  STL [R1+0x5a0], R86 ;  /* 0x0005a05601007387 */ /* 0x000fe20000100800 */
[----:B------:R-:W-:-:S03]  /*13e40*/  @P1 IMAD.MOV.U32 R5, RZ, RZ, R79 ;  /* 0x000000ffff051224 */ /* 0x000fc600078e004f */
[----:B------:R0:W-:Y:S04]  /*13e50*/  STL [R1+0x594], R79 ;  /* 0x0005944f01007387 */ /* 0x0001e80000100800 */
[----:B-1----:R-:W3:Y:S04]  /*13e60*/  LDL.LU R78, [R1+0x5bc] ;  /* 0x0005bc00014e7983 */ /* 0x002ee80000300800 */
[----:B------:R1:W5:Y:S01]  /*13e70*/  @P1 LDG.E.U16 R26, desc[UR20][R4.64] ;  /* 0x00000014041a1981 */ /* 0x000362000c1e1500 */
[----:B------:R-:W-:-:S05]  /*13e80*/  IMAD.X R87, R87, 0x1, R40, P0 ;  /* 0x0000000157577824 */ /* 0x000fca00000e0628 */
[----:B------:R4:W-:Y:S04]  /*13e90*/  STL [R1+0x59c], R87 ;  /* 0x00059c5701007387 */ /* 0x0009e80000100800 */
[----:B0-----:R-:W3:Y:S01]  /*13ea0*/  LDL.LU R79, [R1+0x5c8] ;  /* 0x0005c800014f7983 */ /* 0x001ee20000300800 */
[----:B-1----:R-:W-:Y:S02]  /*13eb0*/  @P3 IMAD.MOV.U32 R4, RZ, RZ, R86 ;  /* 0x000000ffff043224 */ /* 0x002fe400078e0056 */
[----:B------:R-:W-:Y:S01]  /*13ec0*/  @P3 IMAD.MOV.U32 R5, RZ, RZ, R87 ;  /* 0x000000ffff053224 */ /* 0x000fe200078e0057 */
[C---:B------:R-:W-:Y:S01]  /*13ed0*/  ISETP.GT.AND P0, PT, R64.reuse, 0x2e, PT ;  /* 0x0000002e4000780c */ /* 0x040fe20003f04270 */
[----:B------:R-:W3:Y:S01]  /*13ee0*/  LDL.LU R88, [R1+0x5c4] ;  /* 0x0005c40001587983 */ /* 0x000ee20000300800 */
[----:B------:R-:W-:-:S03]  /*13ef0*/  ISETP.GT.AND P1, PT, R64, 0x2f, PT ;  /* 0x0000002f4000780c */ /* 0x000fc60003f24270 */
[----:B------:R0:W5:Y:S01]  /*13f00*/  @P3 LDG.E.U16 R35, desc[UR20][R4.64] ;  /* 0x0000001404233981 */ /* 0x000162000c1e1500 */
[----:B------:R-:W-:-:S05]  /*13f10*/  IADD3 R80, P4, PT, R80, R41, RZ ;  /* 0x0000002950507210 */ /* 0x000fca0007f9e0ff */
[----:B------:R1:W-:Y:S01]  /*13f20*/  STL [R1+0x5a8], R80 ;  /* 0x0005a85001007387 */ /* 0x0003e20000100800 */
[----:B------:R-:W-:-:S03]  /*13f30*/  IMAD.X R85, R85, 0x1, R40, P4 ;  /* 0x0000000155557824 */ /* 0x000fc600020e0628 */
[----:B------:R-:W3:Y:S01]  /*13f40*/  LDL.LU R86, [R1+0x5d0] ;  /* 0x0005d00001567983 */ /* 0x000ee20000300800 */
[----:B------:R-:W-:Y:S01]  /*13f50*/  IADD3 R83, P3, PT, R83, R41, RZ ;  /* 0x0000002953537210 */ /* 0x000fe20007f7e0ff */
[----:B0-----:R-:W-:-:S04]  /*13f60*/  @P0 IMAD.MOV.U32 R4, RZ, RZ, R80 ;  /* 0x000000ffff040224 */ /* 0x001fc800078e0050 */
[----:B------:R-:W-:Y:S01]  /*13f70*/  STL [R1+0x5b0], R83 ;  /* 0x0005b05301007387 */ /* 0x000fe20000100800 */
[----:B------:R-:W-:-:S03]  /*13f80*/  @P0 IMAD.MOV.U32 R5, RZ, RZ, R85 ;  /* 0x000000ffff050224 */ /* 0x000fc600078e0055 */
[----:B------:R0:W-:Y:S04]  /*13f90*/  STL [R1+0x5a4], R85 ;  /* 0x0005a45501007387 */ /* 0x0001e80000100800 */
[----:B----4-:R-:W4:Y:S04]  /*13fa0*/  LDL.LU R87, [R1+0x5cc] ;  /* 0x0005cc0001577983 */ /* 0x010f280000300800 */
[----:B------:R0:W5:Y:S01]  /*13fb0*/  @P0 LDG.E.U16 R27, desc[UR20][R4.64] ;  /* 0x00000014041b0981 */ /* 0x000162000c1e1500 */
[----:B------:R-:W-:-:S05]  /*13fc0*/  IMAD.X R84, R84, 0x1, R40, P3 ;  /* 0x0000000154547824 */ /* 0x000fca00018e0628 */
[----:B------:R0:W-:Y:S01]  /*13fd0*/  STL [R1+0x5ac], R84 ;  /* 0x0005ac5401007387 */ /* 0x0001e20000100800 */
[----:B------:R-:W-:-:S03]  /*13fe0*/  IADD3 R81, P4, PT, R81, R41, RZ ;  /* 0x0000002951517210 */ /* 0x000fc60007f9e0ff */
[----:B-1----:R-:W4:Y:S01]  /*13ff0*/  LDL.LU R80, [R1+0x5d8] ;  /* 0x0005d80001507983 */ /* 0x002f220000300800 */
[----:B0-----:R-:W-:-:S03]  /*14000*/  @P1 IMAD.MOV.U32 R5, RZ, RZ, R84 ;  /* 0x000000ffff051224 */ /* 0x001fc600078e0054 */
[----:B------:R-:W4:Y:S01]  /*14010*/  LDL.LU R85, [R1+0x5d4] ;  /* 0x0005d40001557983 */ /* 0x000f220000300800 */
[----:B------:R-:W-:-:S03]  /*14020*/  @P1 IMAD.MOV.U32 R4, RZ, RZ, R83 ;  /* 0x000000ffff041224 */ /* 0x000fc600078e0053 */
[----:B------:R0:W-:Y:S04]  /*14030*/  STL [R1+0x5b8], R81 ;  /* 0x0005b85101007387 */ /* 0x0001e80000100800 */
[----:B------:R-:W4:Y:S04]  /*14040*/  LDL.LU R84, [R1+0x5dc] ;  /* 0x0005dc0001547983 */ /* 0x000f280000300800 */
[----:B------:R-:W4:Y:S01]  /*14050*/  LDL.LU R83, [R1+0x5e0] ;  /* 0x0005e00001537983 */ /* 0x000f220000300800 */
[----:B------:R-:W-:Y:S02]  /*14060*/  PRMT R34, RZ, 0x7610, R34 ;  /* 0x00007610ff227816 */ /* 0x000fe40000000022 */
[----:B------:R-:W-:-:S02]  /*14070*/  ISETP.GT.AND P3, PT, R64, 0x30, PT ;  /* 0x000000304000780c */ /* 0x000fc40003f64270 */
[----:B------:R-:W-:Y:S02]  /*14080*/  ISETP.GT.AND P0, PT, R64, 0x31, PT ;  /* 0x000000314000780c */ /* 0x000fe40003f04270 */
[----:B------:R1:W5:Y:S01]  /*14090*/  @P1 LDG.E.U16 R34, desc[UR20][R4.64] ;  /* 0x0000001404221981 */ /* 0x000362000c1e1500 */
[----:B------:R-:W-:Y:S01]  /*140a0*/  IMAD.X R82, R82, 0x1, R40, P4 ;  /* 0x0000000152527824 */ /* 0x000fe200020e0628 */
[----:B------:R-:W-:-:S07]  /*140b0*/  PRMT R28, RZ, 0x7610, R28 ;  /* 0x00007610ff1c7816 */ /* 0x000fce000000001c */
[----:B-1----:R-:W-:Y:S02]  /*140c0*/  @P3 IMAD.MOV.U32 R4, RZ, RZ, R81 ;  /* 0x000000ffff043224 */ /* 0x002fe400078e0051 */
        /* <DEDUP_REMOVED lines=8> */
[----:B------:R2:W-:Y:S04]  /*14150*/  STL [R1+0x5b4], R82 ;  /* 0x0005b45201007387 */ /* 0x0005e80000100800 */
[----:B0-----:R-:W4:Y:S01]  /*14160*/  LDL.LU R81, [R1+0x5e8] ;  /* 0x0005e80001517983 */ /* 0x001f220000300800 */
[----:B---3--:R-:W-:Y:S01]  /*14170*/  IMAD.X R78, R78, 0x1, R40, P1 ;  /* 0x000000014e4e7824 */ /* 0x008fe200008e0628 */
[----:B------:R-:W-:Y:S01]  /*14180*/  ISETP.GT.AND P1, PT, R64, 0x32, PT ;  /* 0x000000324000780c */ /* 0x000fe20003f24270 */
[----:B-1----:R-:W-:-:S03]  /*14190*/  @P0 IMAD.MOV.U32 R4, RZ, RZ, R77 ;  /* 0x000000ffff040224 */ /* 0x002fc600078e004d */
[----:B------:R0:W-:Y:S01]  /*141a0*/  STL [R1+0x5bc], R78 ;  /* 0x0005bc4e01007387 */ /* 0x0001e20000100800 */
[----:B------:R-:W-:-:S03]  /*141b0*/  @P0 IMAD.MOV.U32 R5, RZ, RZ, R78 ;  /* 0x000000ffff050224 */ /* 0x000fc600078e004e */
[----:B--2---:R-:W2:Y:S04]  /*141c0*/  LDL.LU R82, [R1+0x5e4] ;  /* 0x0005e40001527983 */ /* 0x004ea80000300800 */
[----:B------:R1:W5:Y:S01]  /*141d0*/  @P0 LDG.E.U16 R33, desc[UR20][R4.64] ;  /* 0x0000001404210981 */ /* 0x000362000c1e1500 */
[----:B------:R-:W-:-:S05]  /*141e0*/  IADD3 R79, P4, PT, R79, R41, RZ ;  /* 0x000000294f4f7210 */ /* 0x000fca0007f9e0ff */
[----:B------:R3:W-:Y:S04]  /*141f0*/  STL [R1+0x5c8], R79 ;  /* 0x0005c84f01007387 */ /* 0x0007e80000100800 */
[----:B0-----:R-:W2:Y:S04]  /*14200*/  LDL.LU R78, [R1+0x5ec] ;  /* 0x0005ec00014e7983 */ /* 0x001ea80000300800 */
[----:B------:R-:W2:Y:S01]  /*14210*/  LDL.LU R77, [R1+0x5f0] ;  /* 0x0005f000014d7983 */ /* 0x000ea20000300800 */
[----:B------:R-:W-:Y:S02]  /*14220*/  IMAD.X R88, R88, 0x1, R40, P4 ;  /* 0x0000000158587824 */ /* 0x000fe400020e0628 */
[----:B-1----:R-:W-:-:S02]  /*14230*/  @P1 IMAD.MOV.U32 R4, RZ, RZ, R79 ;  /* 0x000000ffff041224 */ /* 0x002fc400078e004f */
[----:B------:R-:W-:Y:S01]  /*14240*/  @P1 IMAD.MOV.U32 R5, RZ, RZ, R88 ;  /* 0x000000ffff051224 */ /* 0x000fe200078e0058 */
[----:B------:R-:W-:-:S04]  /*14250*/  IADD3 R86, P0, PT, R86, R41, RZ ;  /* 0x0000002956567210 */ /* 0x000fc80007f1e0ff */
[----:B------:R0:W5:Y:S04]  /*14260*/  @P1 LDG.E.U16 R32, desc[UR20][R4.64] ;  /* 0x0000001404201981 */ /* 0x000168000c1e1500 */
[----:B------:R-:W-:Y:S04]  /*14270*/  STL [R1+0x5d0], R86 ;  /* 0x0005d05601007387 */ /* 0x000fe80000100800 */
[----:B------:R-:W-:Y:S01]  /*14280*/  STL [R1+0x5c4], R88 ;  /* 0x0005c45801007387 */ /* 0x000fe20000100800 */
[----:B0-----:R-:W-:-:S03]  /*14290*/  @P3 IMAD.MOV.U32 R4, RZ, RZ, R86 ;  /* 0x000000ffff043224 */ /* 0x001fc600078e0056 */
[----:B---3--:R-:W3:Y:S01]  /*142a0*/  LDL.LU R79, [R1+0x5f8] ;  /* 0x0005f800014f7983 */ /* 0x008ee20000300800 */
[----:B----4-:R-:W-:Y:S01]  /*142b0*/  IMAD.X R87, R87, 0x1, R40, P0 ;  /* 0x0000000157577824 */ /* 0x010fe200000e0628 */
[----:B------:R-:W-:-:S03]  /*142c0*/  ISETP.GT.AND P0, PT, R64, 0x34, PT ;  /* 0x000000344000780c */ /* 0x000fc60003f04270 */
[----:B------:R-:W-:Y:S01]  /*142d0*/  @P3 IMAD.MOV.U32 R5, RZ, RZ, R87 ;  /* 0x000000ffff053224 */ /* 0x000fe200078e0057 */
[----:B------:R-:W-:Y:S04]  /*142e0*/  STL [R1+0x5cc], R87 ;  /* 0x0005cc5701007387 */ /* 0x000fe80000100800 */
[----:B------:R0:W5:Y:S04]  /*142f0*/  @P3 LDG.E.U16 R29, desc[UR20][R4.64] ;  /* 0x00000014041d3981 */ /* 0x000168000c1e1500 */
[----:B------:R-:W4:Y:S01]  /*14300*/  LDL.LU R89, [R1+0x600] ;  /* 0x0006000001597983 */ /* 0x000f220000300800 */
[----:B------:R-:W-:-:S05]  /*14310*/  IADD3 R80, P4, PT, R80, R41, RZ ;  /* 0x0000002950507210 */ /* 0x000fca0007f9e0ff */
[----:B------:R-:W-:Y:S01]  /*14320*/  IMAD.X R85, R85, 0x1, R40, P4 ;  /* 0x0000000155557824 */ /* 0x000fe200020e0628 */
[----:B------:R1:W-:Y:S01]  /*14330*/  STL [R1+0x5d8], R80 ;  /* 0x0005d85001007387 */ /* 0x0003e20000100800 */
[----:B0-----:R-:W-:Y:S01]  /*14340*/  @P0 IMAD.MOV.U32 R4, RZ, RZ, R80 ;  /* 0x000000ffff040224 */ /* 0x001fe200078e0050 */
[----:B------:R-:W-:-:S05]  /*14350*/  IADD3 R83, P3, PT, R83, R41, RZ ;  /* 0x0000002953537210 */ /* 0x000fca0007f7e0ff */
[----:B------:R-:W-:Y:S01]  /*14360*/  STL [R1+0x5e0], R83 ;  /* 0x0005e05301007387 */ /* 0x000fe20000100800 */
[----:B------:R-:W-:-:S03]  /*14370*/  IMAD.X R84, R84, 0x1, R40, P3 ;  /* 0x0000000154547824 */ /* 0x000fc600018e0628 */
[----:B------:R0:W-:Y:S04]  /*14380*/  STL [R1+0x5d4], R85 ;  /* 0x0005d45501007387 */ /* 0x0001e80000100800 */
[----:B-1----:R-:W4:Y:S04]  /*14390*/  LDL.LU R80, [R1+0x5f4] ;  /* 0x0005f40001507983 */ /* 0x002f280000300800 */
[----:B------:R1:W-:Y:S04]  /*143a0*/  STL [R1+0x5dc], R84 ;  /* 0x0005dc5401007387 */ /* 0x0003e80000100800 */
[----:B------:R-:W4:Y:S01]  /*143b0*/  LDL.LU R90, [R1+0x5fc] ;  /* 0x0005fc00015a7983 */ /* 0x000f220000300800 */
[----:B------:R-:W-:Y:S01]  /*143c0*/  ISETP.GT.AND P1, PT, R64, 0x35, PT ;  /* 0x000000354000780c */ /* 0x000fe20003f24270 */
[----:B------:R-:W-:Y:S01]  /*143d0*/  @P0 IMAD.MOV.U32 R5, RZ, RZ, R85 ;  /* 0x000000ffff050224 */ /* 0x000fe200078e0055 */
[----:B------:R-:W-:Y:S01]  /*143e0*/  PRMT R30, RZ, 0x7610, R30 ;  /* 0x00007610ff1e7816 */ /* 0x000fe2000000001e */
[----:B------:R-:W4:Y:S01]  /*143f0*/  LDL.LU R87, [R1+0x608] ;  /* 0x0006080001577983 */ /* 0x000f220000300800 */
[----:B------:R-:W-:-:S04]  /*14400*/  PRMT R31, RZ, 0x7610, R31 ;  /* 0x00007610ff1f7816 */ /* 0x000fc8000000001f */
[----:B------:R0:W5:Y:S05]  /*14410*/  @P0 LDG.E.U16 R30, desc[UR20][R4.64] ;  /* 0x00000014041e0981 */ /* 0x00016a000c1e1500 */
[----:B0-----:R-:W-:Y:S02]  /*14420*/  @P1 IMAD.MOV.U32 R4, RZ, RZ, R83 ;  /* 0x000000ffff041224 */ /* 0x001fe400078e0053 */
[----:B------:R-:W-:-:S05]  /*14430*/  @P1 IMAD.MOV.U32 R5, RZ, RZ, R84 ;  /* 0x000000ffff051224 */ /* 0x000fca00078e0054 */
[----:B------:R0:W5:Y:S01]  /*14440*/  @P1 LDG.E.U16 R31, desc[UR20][R4.64] ;  /* 0x00000014041f1981 */ /* 0x000162000c1e1500 */
[C---:B------:R-:W-:Y:S02]  /*14450*/  ISETP.GT.AND P3, PT, R64.reuse, 0x36, PT ;  /* 0x000000364000780c */ /* 0x040fe40003f64270 */
[----:B------:R-:W-:Y:S02]  /*14460*/  ISETP.GT.AND P0, PT, R64, 0x37, PT ;  /* 0x000000374000780c */ /* 0x000fe40003f04270 */
[----:B------:R-:W-:Y:S02]  /*14470*/  PRMT R67, RZ, 0x7610, R67 ;  /* 0x00007610ff437816 */ /* 0x000fe40000000043 */
[----:B------:R-:W-:Y:S02]  /*14480*/  PRMT R68, RZ, 0x7610, R68 ;  /* 0x00007610ff447816 */ /* 0x000fe40000000044 */
[----:B------:R-:W-:-:S05]  /*14490*/  IADD3 R81, P4, PT, R81, R41, RZ ;  /* 0x0000002951517210 */ /* 0x000fca0007f9e0ff */
[----:B------:R-:W-:Y:S04]  /*144a0*/  STL [R1+0x5e8], R81 ;  /* 0x0005e85101007387 */ /* 0x000fe80000100800 */
[----:B------:R-:W4:Y:S01]  /*144b0*/  LDL.LU R85, [R1+0x610] ;  /* 0x0006100001557983 */ /* 0x000f220000300800 */
[----:B--2---:R-:W-:Y:S02]  /*144c0*/  IMAD.X R82, R82, 0x1, R40, P4 ;  /* 0x0000000152527824 */ /* 0x004fe400020e0628 */
[----:B0-----:R-:W-:Y:S02]  /*144d0*/  @P3 IMAD.MOV.U32 R4, RZ, RZ, R81 ;  /* 0x000000ffff043224 */ /* 0x001fe400078e0051 */
[----:B------:R-:W-:-:S05]  /*144e0*/  @P3 IMAD.MOV.U32 R5, RZ, RZ, R82 ;  /* 0x000000ffff053224 */ /* 0x000fca00078e0052 */
[----:B------:R0:W5:Y:S01]  /*144f0*/  @P3 LDG.E.U16 R67, desc[UR20][R4.64] ;  /* 0x0000001404433981 */ /* 0x000162000c1e1500 */
[----:B------:R-:W-:-:S05]  /*14500*/  IADD3 R77, P1, PT, R77, R41, RZ ;  /* 0x000000294d4d7210 */ /* 0x000fca0007f3e0ff */
[----:B------:R-:W-:Y:S01]  /*14510*/  STL [R1+0x5f0], R77 ;  /* 0x0005f04d01007387 */ /* 0x000fe20000100800 */
[----:B------:R-:W-:-:S03]  /*14520*/  IMAD.X R78, R78, 0x1, R40, P1 ;  /* 0x000000014e4e7824 */ /* 0x000fc600008e0628 */
[----:B------:R2:W-:Y:S04]  /*14530*/  STL [R1+0x5e4], R82 ;  /* 0x0005e45201007387 */ /* 0x0005e80000100800 */
[----:B------:R-:W4:Y:S04]  /*14540*/  LDL.LU R88, [R1+0x604] ;  /* 0x0006040001587983 */ /* 0x000f280000300800 */
[----:B------:R0:W-:Y:S04]  /*14550*/  STL [R1+0x5ec], R78 ;  /* 0x0005ec4e01007387 */ /* 0x0001e80000100800 */
[----:B------:R-:W4:Y:S01]  /*14560*/  LDL.LU R86, [R1+0x60c] ;  /* 0x00060c0001567983 */ /* 0x000f220000300800 */
[----:B---3--:R-:W-:-:S03]  /*14570*/  IADD3 R79, P4, PT, R79, R41, RZ ;  /* 0x000000294f4f7210 */ /* 0x008fc60007f9e0ff */
[----:B------:R-:W3:Y:S01]  /*14580*/  LDL.LU R83, [R1+0x618] ;  /* 0x0006180001537983 */ /* 0x000ee20000300800 */
[----:B------:R-:W-:Y:S01]  /*14590*/  ISETP.GT.AND P1, PT, R64, 0x38, PT ;  /* 0x000000384000780c */ /* 0x000fe20003f24270 */
[----:B0-----:R-:W-:Y:S02]  /*145a0*/  @P0 IMAD.MOV.U32 R4, RZ, RZ, R77 ;  /* 0x000000ffff040224 */ /* 0x001fe400078e004d */
[----:B-1----:R-:W3:Y:S01]  /*145b0*/  LDL.LU R84, [R1+0x614] ;  /* 0x0006140001547983 */ /* 0x002ee20000300800 */
[----:B------:R-:W-:-:S03]  /*145c0*/  @P0 IMAD.MOV.U32 R5, RZ, RZ, R78 ;  /* 0x000000ffff050224 */ /* 0x000fc600078e004e */
[----:B------:R-:W-:Y:S04]  /*145d0*/  STL [R1+0x5f8], R79 ;  /* 0x0005f84f01007387 */ /* 0x000fe80000100800 */
[----:B--2---:R-:W2:Y:S04]  /*145e0*/  LDL.LU R82, [R1+0x61c] ;  /* 0x00061c0001527983 */ /* 0x004ea80000300800 */
[----:B------:R-:W2:Y:S04]  /*145f0*/  LDL.LU R81, [R1+0x620] ;  /* 0x0006200001517983 */ /* 0x000ea80000300800 */
[----:B------:R0:W5:Y:S01]  /*14600*/  @P0 LDG.E.U16 R68, desc[UR20][R4.64] ;  /* 0x0000001404440981 */ /* 0x000162000c1e1500 */
[----:B----4-:R-:W-:-:S03]  /*14610*/  IADD3 R89, P0, PT, R89, R41, RZ ;  /* 0x0000002959597210 */ /* 0x010fc60007f1e0ff */
[----:B------:R-:W4:Y:S04]  /*14620*/  LDL.LU R77, [R1+0x628] ;  /* 0x00062800014d7983 */ /* 0x000f280000300800 */
[----:B------:R-:W4:Y:S04]  /*14630*/  LDL.LU R78, [R1+0x630] ;  /* 0x00063000014e7983 */ /* 0x000f280000300800 */
[----:B------:R-:W-:Y:S01]  /*14640*/  STL [R1+0x600], R89 ;  /* 0x0006005901007387 */ /* 0x000fe20000100800 */
[----:B0-----:R-:W-:Y:S02]  /*14650*/  @P1 IMAD.MOV.U32 R4, RZ, RZ, R79 ;  /* 0x000000ffff041224 */ /* 0x001fe400078e004f */
[----:B------:R-:W-:-:S04]  /*14660*/  IMAD.X R80, R80, 0x1, R40, P4 ;  /* 0x0000000150507824 */ /* 0x000fc800020e0628 */
[----:B------:R-:W-:Y:S01]  /*14670*/  @P1 IMAD.MOV.U32 R5, RZ, RZ, R80 ;  /* 0x000000ffff051224 */ /* 0x000fe200078e0050 */
[----:B------:R0:W-:Y:S01]  /*14680*/  STL [R1+0x5f4], R80 ;  /* 0x0005f45001007387 */ /* 0x0001e20000100800 */
[----:B------:R-:W-:-:S03]  /*14690*/  IMAD.X R90, R90, 0x1, R40, P0 ;  /* 0x000000015a5a7824 */ /* 0x000fc600000e0628 */
[----:B0-----:R-:W4:Y:S04]  /*146a0*/  LDL.LU R80, [R1+0x624] ;  /* 0x0006240001507983 */ /* 0x001f280000300800 */
[----:B------:R-:W-:Y:S04]  /*146b0*/  STL [R1+0x5fc], R90 ;  /* 0x0005fc5a01007387 */ /* 0x000fe80000100800 */
[----:B------:R-:W4:Y:S01]  /*146c0*/  LDL.LU R79, [R1+0x62c] ;  /* 0x00062c00014f7983 */ /* 0x000f220000300800 */
[----:B------:R-:W-:Y:S02]  /*146d0*/  ISETP.GT.AND P3, PT, R64, 0x39, PT ;  /* 0x000000394000780c */ /* 0x000fe40003f64270 */
[----:B------:R-:W-:-:S02]  /*146e0*/  PRMT R69, RZ, 0x7610, R69 ;  /* 0x00007610ff457816 */ /* 0x000fc40000000045 */
[C---:B------:R-:W-:Y:S02]  /*146f0*/  ISETP.GT.AND P0, PT, R64.reuse, 0x3a, PT ;  /* 0x0000003a4000780c */ /* 0x040fe40003f04270 */
[----:B------:R-:W-:Y:S02]  /*14700*/  PRMT R70, RZ, 0x7610, R70 ;  /* 0x00007610ff467816 */ /* 0x000fe40000000046 */
[----:B------:R0:W5:Y:S01]  /*14710*/  @P1 LDG.E.U16 R69, desc[UR20][R4.64] ;  /* 0x0000001404451981 */ /* 0x000162000c1e1500 */
[----:B------:R-:W-:Y:S02]  /*14720*/  IADD3 R87, P4, PT, R87, R41, RZ ;  /* 0x0000002957577210 */ /* 0x000fe40007f9e0ff */
[----:B------:R-:W-:Y:S02]  /*14730*/  ISETP.GT.AND P1, PT, R64, 0x3b, PT ;  /* 0x0000003b4000780c */ /* 0x000fe40003f24270 */
[----:B0-----:R-:W-:Y:S02]  /*14740*/  @P3 IMAD.MOV.U32 R4, RZ, RZ, R89 ;  /* 0x000000ffff043224 */ /* 0x001fe400078e0059 */
[----:B------:R-:W-:Y:S01]  /*14750*/  @P3 IMAD.MOV.U32 R5, RZ, RZ, R90 ;  /* 0x000000ffff053224 */ /* 0x000fe200078e005a */
[----:B------:R-:W-:-:S04]  /*14760*/  PRMT R71, RZ, 0x7610, R71 ;  /* 0x00007610ff477816 */ /* 0x000fc80000000047 */
[----:B------:R0:W5:Y:S01]  /*14770*/  @P3 LDG.E.U16 R70, desc[UR20][R4.64] ;  /* 0x0000001404463981 */ /* 0x000162000c1e1500 */
[----:B------:R-:W-:Y:S01]  /*14780*/  PRMT R72, RZ, 0x7610, R72 ;  /* 0x00007610ff487816 */ /* 0x000fe20000000048 */
[----:B0-----:R-:W-:Y:S01]  /*14790*/  @P0 IMAD.MOV.U32 R4, RZ, RZ, R87 ;  /* 0x000000ffff040224 */ /* 0x001fe200078e0057 */
[----:B------:R-:W-:Y:S02]  /*147a0*/  PRMT R73, RZ, 0x7610, R73 ;  /* 0x00007610ff497816 */ /* 0x000fe40000000049 */
[----:B------:R-:W-:Y:S02]  /*147b0*/  PRMT R76, RZ, 0x7610, R76 ;  /* 0x00007610ff4c7816 */ /* 0x000fe4000000004c */
[----:B------:R-:W-:Y:S01]  /*147c0*/  PRMT R74, RZ, 0x7610, R74 ;  /* 0x00007610ff4a7816 */ /* 0x000fe2000000004a */
[----:B------:R-:W-:Y:S01]  /*147d0*/  USHF.L.U32 UR4, UR4, 0x1f, URZ ;  /* 0x0000001f04047899 */ /* 0x000fe200080006ff */
[----:B------:R-:W-:Y:S01]  /*147e0*/  PRMT R75, RZ, 0x7610, R75 ;  /* 0x00007610ff4b7816 */ /* 0x000fe2000000004b */
[----:B------:R-:W-:Y:S01]  /*147f0*/  STL [R1+0x608], R87 ;  /* 0x0006085701007387 */ /* 0x000fe20000100800 */
[----:B------:R-:W-:Y:S01]  /*14800*/  IADD3 R85, P3, PT, R85, R41, RZ ;  /* 0x0000002955557210 */ /* 0x000fe20007f7e0ff */
[----:B------:R-:W-:-:S04]  /*14810*/  IMAD.X R88, R88, 0x1, R40, P4 ;  /* 0x0000000158587824 */ /* 0x000fc800020e0628 */
[----:B------:R-:W-:Y:S01]  /*14820*/  @P0 IMAD.MOV.U32 R5, RZ, RZ, R88 ;  /* 0x000000ffff050224 */ /* 0x000fe200078e0058 */
[----:B------:R-:W-:Y:S01]  /*14830*/  ISETP.GT.AND P4, PT, R64, 0x3c, PT ;  /* 0x0000003c4000780c */ /* 0x000fe20003f84270 */
[----:B------:R-:W-:-:S03]  /*14840*/  IMAD.X R86, R86, 0x1, R40, P3 ;  /* 0x0000000156567824 */ /* 0x000fc600018e0628 */
[----:B------:R0:W5:Y:S01]  /*14850*/  @P0 LDG.E.U16 R71, desc[UR20][R4.64] ;  /* 0x0000001404470981 */ /* 0x000162000c1e1500 */
[----:B---3--:R-:W-:Y:S01]  /*14860*/  IADD3 R83, P3, PT, R83, R41, RZ ;  /* 0x0000002953537210 */ /* 0x008fe20007f7e0ff */
[----:B0-----:R-:W-:Y:S02]  /*14870*/  @P1 IMAD.MOV.U32 R4, RZ, RZ, R85 ;  /* 0x000000ffff041224 */ /* 0x001fe400078e0055 */
[----:B------:R-:W-:Y:S02]  /*14880*/  @P1 IMAD.MOV.U32 R5, RZ, RZ, R86 ;  /* 0x000000ffff051224 */ /* 0x000fe400078e0056 */
[----:B------:R-:W-:-:S03]  /*14890*/  IMAD.X R84, R84, 0x1, R40, P3 ;  /* 0x0000000154547824 */ /* 0x000fc600018e0628 */
[----:B------:R0:W5:Y:S01]  /*148a0*/  @P1 LDG.E.U16 R72, desc[UR20][R4.64] ;  /* 0x0000001404481981 */ /* 0x000162000c1e1500 */
[C---:B------:R-:W-:Y:S02]  /*148b0*/  ISETP.GT.AND P1, PT, R64.reuse, 0x3d, PT ;  /* 0x0000003d4000780c */ /* 0x040fe40003f24270 */
[-C--:B--2---:R-:W-:Y:S02]  /*148c0*/  IADD3 R81, P3, PT, R81, R41.reuse, RZ ;  /* 0x0000002951517210 */ /* 0x084fe40007f7e0ff */
[----:B------:R-:W-:Y:S01]  /*148d0*/  ISETP.GT.AND P0, PT, R64, 0x3e, PT ;  /* 0x0000003e4000780c */ /* 0x000fe20003f04270 */
[----:B0-----:R-:W-:Y:S02]  /*148e0*/  @P4 IMAD.MOV.U32 R4, RZ, RZ, R83 ;  /* 0x000000ffff044224 */ /* 0x001fe400078e0053 */
[----:B------:R-:W-:Y:S01]  /*148f0*/  @P4 IMAD.MOV.U32 R5, RZ, RZ, R84 ;  /* 0x000000ffff054224 */ /* 0x000fe200078e0054 */
[----:B----4-:R-:W-:Y:S01]  /*14900*/  IADD3 R77, P6, PT, R77, R41, RZ ;  /* 0x000000294d4d7210 */ /* 0x010fe20007fde0ff */
[----:B------:R-:W-:-:S03]  /*14910*/  IMAD.X R82, R82, 0x1, R40, P3 ;  /* 0x0000000152527824 */ /* 0x000fc600018e0628 */
[----:B------:R0:W5:Y:S01]  /*14920*/  @P4 LDG.E.U16 R73, desc[UR20][R4.64] ;  /* 0x0000001404494981 */ /* 0x000162000c1e1500 */
[----:B------:R-:W-:Y:S02]  /*14930*/  ISETP.GT.AND P4, PT, R64, 0x3f, PT ;  /* 0x0000003f4000780c */ /* 0x000fe40003f84270 */
[----:B------:R-:W-:Y:S01]  /*14940*/  IADD3 R78, P3, PT, R78, R41, RZ ;  /* 0x000000294e4e7210 */ /* 0x000fe20007f7e0ff */
[----:B0-----:R-:W-:Y:S02]  /*14950*/  @P1 IMAD.MOV.U32 R4, RZ, RZ, R81 ;  /* 0x000000ffff041224 */ /* 0x001fe400078e0051 */
[----:B------:R-:W-:-:S05]  /*14960*/  @P1 IMAD.MOV.U32 R5, RZ, RZ, R82 ;  /* 0x000000ffff051224 */ /* 0x000fca00078e0052 */
[----:B------:R0:W5:Y:S02]  /*14970*/  @P1 LDG.E.U16 R76, desc[UR20][R4.64] ;  /* 0x00000014044c1981 */ /* 0x000164000c1e1500 */
[----:B0-----:R-:W-:Y:S02]  /*14980*/  @P0 IMAD.MOV.U32 R4, RZ, RZ, R77 ;  /* 0x000000ffff040224 */ /* 0x001fe400078e004d */
[----:B------:R-:W-:-:S04]  /*14990*/  IMAD.X R80, R80, 0x1, R40, P6 ;  /* 0x0000000150507824 */ /* 0x000fc800030e0628 */
[----:B------:R-:W-:Y:S02]  /*149a0*/  @P0 IMAD.MOV.U32 R5, RZ, RZ, R80 ;  /* 0x000000ffff050224 */ /* 0x000fe400078e0050 */
[----:B------:R-:W-:-:S03]  /*149b0*/  IMAD.X R79, R79, 0x1, R40, P3 ;  /* 0x000000014f4f7824 */ /* 0x000fc600018e0628 */
[----:B------:R0:W5:Y:S02]  /*149c0*/  @P0 LDG.E.U16 R74, desc[UR20][R4.64] ;  /* 0x00000014044a0981 */ /* 0x000164000c1e1500 */
[----:B0-----:R-:W-:Y:S02]  /*149d0*/  @P4 IMAD.MOV.U32 R4, RZ, RZ, R78 ;  /* 0x000000ffff044224 */ /* 0x001fe400078e004e */
[----:B------:R-:W-:Y:S01]  /*149e0*/  @P4 IMAD.MOV.U32 R5, RZ, RZ, R79 ;  /* 0x000000ffff054224 */ /* 0x000fe200078e004f */
[----:B------:R-:W-:Y:S04]  /*149f0*/  STL [R1+0x610], R85 ;  /* 0x0006105501007387 */ /* 0x000fe80000100800 */
[----:B------:R0:W5:Y:S04]  /*14a00*/  @P4 LDG.E.U16 R75, desc[UR20][R4.64] ;  /* 0x00000014044b4981 */ /* 0x000168000c1e1500 */
[----:B------:R-:W-:Y:S01]  /*14a10*/  STL [R1+0x604], R88 ;  /* 0x0006045801007387 */ /* 0x000fe20000100800 */
[----:B0-----:R-:W-:-:S03]  /*14a20*/  IMAD.U32 R5, RZ, RZ, UR4 ;  /* 0x00000004ff057e24 */ /* 0x001fc6000f8e00ff */
[----:B------:R-:W-:Y:S01]  /*14a30*/  STL [R1+0x60c], R86 ;  /* 0x00060c5601007387 */ /* 0x000fe20000100800 */
[----:B------:R-:W0:Y:S03]  /*14a40*/  SYNCS.PHASECHK.TRANS64.TRYWAIT P1, [UR6], R5 ;  /* 0x00000005ff0075a7 */ /* 0x000e260008021106 */
[----:B------:R-:W-:Y:S04]  /*14a50*/  STL [R1+0x618], R83 ;  /* 0x0006185301007387 */ /* 0x000fe80000100800 */
[----:B------:R-:W-:Y:S04]  /*14a60*/  STL [R1+0x614], R84 ;  /* 0x0006145401007387 */ /* 0x000fe80000100800 */
[----:B------:R-:W-:Y:S04]  /*14a70*/  STL [R1+0x620], R81 ;  /* 0x0006205101007387 */ /* 0x000fe80000100800 */
[----:B------:R1:W-:Y:S02]  /*14a80*/  STL [R1+0x628], R77 ;  /* 0x0006284d01007387 */ /* 0x0003e40000100800 */
[----:B-1----:R-:W1:Y:S02]  /*14a90*/  S2R R77, SR_TID.X ;  /* 0x00000000004d7919 */ /* 0x002e640000002100 */
[----:B------:R2:W-:Y:S04]  /*14aa0*/  STL [R1+0x61c], R82 ;  /* 0x00061c5201007387 */ /* 0x0005e80000100800 */
[----:B------:R2:W-:Y:S04]  /*14ab0*/  STL [R1+0x630], R78 ;  /* 0x0006304e01007387 */ /* 0x0005e80000100800 */
[----:B------:R2:W-:Y:S04]  /*14ac0*/  STL [R1+0x624], R80 ;  /* 0x0006245001007387 */ /* 0x0005e80000100800 */
[----:B------:R2:W-:Y:S01]  /*14ad0*/  STL [R1+0x62c], R79 ;  /* 0x00062c4f01007387 */ /* 0x0005e20000100800 */
[----:B------:R-:W-:-:S02]  /*14ae0*/  PRMT R4, R65, 0x5410, R66 ;  /* 0x0000541041047816 */ /* 0x000fc40000000042 */
[----:B-1----:R-:W-:-:S04]  /*14af0*/  LOP3.LUT R77, R77, 0x3f, RZ, 0xc0, !PT ;  /* 0x0000003f4d4d7812 */ /* 0x002fc800078ec0ff */
[----:B------:R-:W-:Y:S01]  /*14b00*/  ISETP.GE.AND P0, PT, R77, R64, PT ;  /* 0x000000404d00720c */ /* 0x000fe20003f06270 */
[----:B0-2---:R-:W-:-:S12]  /*14b10*/  @!P1 BRA `(.L_x_9) ;  /* 0x0000010c00009947 */ /* 0x005fd80003800000 */
.L_x_17:
[----:B------:R0:W-:Y:S04]  /*14b20*/  STL [R1+0x690], R111 ;  /* 0x0006906f01007387 */ /* 0x0001e80000100800 */
[----:B0-----:R-:W2:Y:S04]  /*14b30*/  LDL.LU R111, [R1+0x40] ;  /* 0x00004000016f7983 */ /* 0x001ea80000300800 */
[----:B------:R-:W-:Y:S04]  /*14b40*/  STL [R1+0x68c], R113 ;  /* 0x00068c7101007387 */ /* 0x000fe80000100800 */
[----:B------:R0:W-:Y:S04]  /*14b50*/  STL [R1+0x688], R115 ;  /* 0x0006887301007387 */ /* 0x0001e80000100800 */
[----:B0-----:R-:W3:Y:S04]  /*14b60*/  LDL.LU R115, [R1+0x48] ;  /* 0x0000480001737983 */ /* 0x001ee80000300800 */
[----:B------:R0:W-:Y:S04]  /*14b70*/  STL [R1+0x684], R117 ;  /* 0x0006847501007387 */ /* 0x0001e80000100800 */
[----:B0-----:R-:W4:Y:S04]  /*14b80*/  LDL.LU R117, [R1+0x51c] ;  /* 0x00051c0001757983 */ /* 0x001f280000300800 */
[----:B------:R0:W-:Y:S04]  /*14b90*/  STL [R1+0x680], R119 ;  /* 0x0006807701007387 */ /* 0x0001e80000100800 */
[----:B0-----:R-:W3:Y:S04]  /*14ba0*/  LDL.LU R119, [R1+0x3c] ;  /* 0x00003c0001777983 */ /* 0x001ee80000300800 */
[----:B------:R0:W-:Y:S04]  /*14bb0*/  STL [R1+0x67c], R121 ;  /* 0x00067c7901007387 */ /* 0x0001e80000100800 */
[----:B0-----:R-:W3:Y:S04]  /*14bc0*/  LDL.LU R121, [R1+0x50] ;  /* 0x0000500001797983 */ /* 0x001ee80000300800 */
[----:B------:R0:W-:Y:S01]  /*14bd0*/  STL [R1+0x678], R123 ;  /* 0x0006787b01007387 */ /* 0x0001e20000100800 */
[----:B-----5:R-:W-:-:S03]  /*14be0*/  PRMT R5, R62, 0x5410, R63 ;  /* 0x000054103e057816 */ /* 0x020fc6000000003f */
[----:B0-----:R-:W3:Y:S04]  /*14bf0*/  LDL.LU R123, [R1+0x4c] ;  /* 0x00004c00017b7983 */ /* 0x001ee80000300800 */
[----:B------:R0:W-:Y:S04]  /*14c00*/  STL [R1+0x674], R125 ;  /* 0x0006747d01007387 */ /* 0x0001e80000100800 */
[----:B0-----:R-:W3:Y:S04]  /*14c10*/  LDL.LU R125, [R1+0x44] ;  /* 0x00004400017d7983 */ /* 0x001ee80000300800 */
[----:B------:R0:W-:Y:S04]  /*14c20*/  STL [R1+0x670], R36 ;  /* 0x0006702401007387 */ /* 0x0001e80000100800 */
[----:B------:R1:W-:Y:S04]  /*14c30*/  STL [R1+0x65c], R41 ;  /* 0x00065c2901007387 */ /* 0x0003e80000100800 */
[----:B------:R-:W-:Y:S04]  /*14c40*/  STL [R1+0x658], R40 ;  /* 0x0006582801007387 */ /* 0x000fe80000100800 */
[----:B------:R-:W-:Y:S04]  /*14c50*/  STL [R1+0x654], R37 ;  /* 0x0006542501007387 */ /* 0x000fe80000100800 */
[----:B------:R-:W-:Y:S04]  /*14c60*/  STL [R1+0x650], R3 ;  /* 0x0006500301007387 */ /* 0x000fe80000100800 */
[----:B------:R-:W-:Y:S04]  /*14c70*/  STL [R1+0x64c], R2 ;  /* 0x00064c0201007387 */ /* 0x000fe80000100800 */
[----:B------:R-:W-:Y:S04]  /*14c80*/  STL [R1+0x648], R0 ;  /* 0x0006480001007387 */ /* 0x000fe80000100800 */
[----:B------:R-:W3:Y:S01]  /*14c90*/  LDL.LU R62, [R1+0x38] ;  /* 0x00003800013e7983 */ /* 0x000ee20000300800 */
        /* <DEDUP_REMOVED lines=30> */
[----:B0-----:R-:W-:-:S02]  /*14e80*/  PRMT R36, RZ, 0x7610, R36 ;  /* 0x00007610ff247816 */ /* 0x001fc40000000024 */
[----:B------:R0:W-:Y:S01]  /*14e90*/  STTM.x32 tmem[UR10+0x100], R4 ;  /* 0x00010004000079ed */ /* 0x0001e200082c000a */
[----:B------:R-:W0:Y:S01]  /*14ea0*/  FENCE.VIEW.ASYNC.T ;  /* 0x00000000000073c6 */ /* 0x000e220000000200 */
[----:B-1----:R-:W-:Y:S02]  /*14eb0*/  PRMT R41, RZ, 0x7610, R41 ;  /* 0x00007610ff297816 */ /* 0x002fe40000000029 */
[----:B0-----:R-:W-:Y:S02]  /*14ec0*/  PRMT R18, RZ, 0x7610, R18 ;  /* 0x00007610ff127816 */ /* 0x001fe40000000012 */
[-C--:B--2---:R-:W-:Y:S02]  /*14ed0*/  IADD3 R111, P1, PT, R111, R39.reuse, RZ ;  /* 0x000000276f6f7210 */ /* 0x084fe40007f3e0ff */
[----:B----4-:R-:W-:-:S05]  /*14ee0*/  IADD3 R117, P3, PT, R117, R39, RZ ;  /* 0x0000002775757210 */ /* 0x010fca0007f7e0ff */
[----:B------:R-:W-:Y:S01]  /*14ef0*/  @!P0 IMAD.MOV.U32 R4, RZ, RZ, R117 ;  /* 0x000000ffff048224 */ /* 0x000fe200078e0075 */
[----:B------:R0:W-:Y:S04]  /*14f00*/  STL [R1+0x51c], R117 ;  /* 0x00051c7501007387 */ /* 0x0001e80000100800 */
[----:B------:R-:W-:Y:S01]  /*14f10*/  STL [R1+0x40], R111 ;  /* 0x0000406f01007387 */ /* 0x000fe20000100800 */
[--C-:B---3--:R-:W-:Y:S02]  /*14f20*/  IMAD.X R119, R119, 0x1, R38.reuse, P1 ;  /* 0x0000000177777824 */ /* 0x108fe400008e0626 */
[----:B------:R-:W-:Y:S01]  /*14f30*/  IMAD.X R62, R62, 0x1, R38, P3 ;  /* 0x000000013e3e7824 */ /* 0x000fe200018e0626 */
[----:B------:R-:W-:-:S03]  /*14f40*/  IADD3 R115, P3, PT, R115, R39, RZ ;  /* 0x0000002773737210 */ /* 0x000fc60007f7e0ff */
[----:B------:R-:W-:Y:S01]  /*14f50*/  @!P0 IMAD.MOV.U32 R5, RZ, RZ, R62 ;  /* 0x000000ffff058224 */ /* 0x000fe200078e003e */
[----:B------:R-:W-:Y:S01]  /*14f60*/  BAR.SYNC.DEFER_BLOCKING 0x0 ;  /* 0x0000000000007b1d */ /* 0x000fe20000010000 */
[----:B------:R-:W-:Y:S01]  /*14f70*/  IMAD.X R125, R125, 0x1, R38, P3 ;  /* 0x000000017d7d7824 */ /* 0x000fe200018e0626 */
[----:B------:R-:W-:-:S04]  /*14f80*/  IADD3 R121, P1, PT, R121, R39, RZ ;  /* 0x0000002779797210 */ /* 0x000fc80007f3e0ff */
[----:B------:R-:W-:Y:S04]  /*14f90*/  STL [R1+0x38], R62 ;  /* 0x0000383e01007387 */ /* 0x000fe80000100800 */
[----:B------:R-:W-:Y:S04]  /*14fa0*/  STL [R1+0x48], R115 ;  /* 0x0000487301007387 */ /* 0x000fe80000100800 */
[----:B0-----:R-:W2:Y:S04]  /*14fb0*/  LDL.LU R117, [R1+0x58] ;  /* 0x0000580001757983 */ /* 0x001ea80000300800 */
[----:B------:R0:W-:Y:S04]  /*14fc0*/  STL [R1+0x3c], R119 ;  /* 0x00003c7701007387 */ /* 0x0001e80000100800 */
[----:B------:R1:W3:Y:S04]  /*14fd0*/  @!P0 LDG.E.U16 R36, desc[UR20][R4.64] ;  /* 0x0000001404248981 */ /* 0x0002e8000c1e1500 */
[----:B------:R-:W-:Y:S01]  /*14fe0*/  STL [R1+0x50], R121 ;  /* 0x0000507901007387 */ /* 0x000fe20000100800 */
[----:B-1----:R-:W-:-:S02]  /*14ff0*/  @!P0 IMAD.MOV.U32 R4, RZ, RZ, R111 ;  /* 0x000000ffff048224 */ /* 0x002fc400078e006f */
[----:B------:R-:W-:-:S05]  /*15000*/  @!P0 IMAD.MOV.U32 R5, RZ, RZ, R119 ;  /* 0x000000ffff058224 */ /* 0x000fca00078e0077 */
[----:B------:R1:W4:Y:S04]  /*15010*/  @!P0 LDG.E.U16 R18, desc[UR20][R4.64] ;  /* 0x0000001404128981 */ /* 0x000328000c1e1500 */
[----:B------:R-:W-:Y:S04]  /*15020*/  STL [R1+0x44], R125 ;  /* 0x0000447d01007387 */ /* 0x000fe80000100800 */
[----:B0-----:R-:W2:Y:S01]  /*15030*/  LDL.LU R119, [R1+0x54] ;  /* 0x0000540001777983 */ /* 0x001ea20000300800 */
[----:B-1----:R-:W-:Y:S02]  /*15040*/  @!P0 IMAD.MOV.U32 R4, RZ, RZ, R115 ;  /* 0x000000ffff048224 */ /* 0x002fe400078e0073 */
[----:B------:R-:W-:Y:S01]  /*15050*/  @!P0 IMAD.MOV.U32 R5, RZ, RZ, R125 ;  /* 0x000000ffff058224 */ /* 0x000fe200078e007d */
[----:B------:R-:W2:Y:S04]  /*15060*/  LDL.LU R111, [R1+0x60] ;  /* 0x00006000016f7983 */ /* 0x000ea80000300800 */
[----:B------:R-:W2:Y:S01]  /*15070*/  @!P0 LDG.E.U16 R41, desc[UR20][R4.64] ;  /* 0x0000001404298981 */ /* 0x000ea2000c1e1500 */
[----:B------:R-:W-:-:S03]  /*15080*/  IMAD.X R123, R123, 0x1, R38, P1 ;  /* 0x000000017b7b7824 */ /* 0x000fc600008e0626 */
[----:B------:R-:W3:Y:S01]  /*15090*/  LDL.LU R31, [R1+0x68] ;  /* 0x00006800011f7983 */ /* 0x000ee20000300800 */
[----:B------:R-:W-:-:S03]  /*150a0*/  PRMT R3, RZ, 0x7610, R3 ;  /* 0x00007610ff037816 */ /* 0x000fc60000000003 */
[----:B------:R-:W4:Y:S04]  /*150b0*/  LDL.LU R115, [R1+0x5c] ;  /* 0x00005c0001737983 */ /* 0x000f280000300800 */
[----:B------:R-:W-:Y:S04]  /*150c0*/  STL [R1+0x4c], R123 ;  /* 0x00004c7b01007387 */ /* 0x000fe80000100800 */
[----:B--2---:R-:W-:Y:S04]  /*150d0*/  STL [R1+0x660], R41 ;  /* 0x0006602901007387 */ /* 0x004fe80000100800 */
[----:B---3--:R0:W-:Y:S04]  /*150e0*/  STL [R1+0x34], R36 ;  /* 0x0000342401007387 */ /* 0x0081e80000100800 */
[----:B0-----:R-:W2:Y:S01]  /*150f0*/  LDL.LU R36, [R1+0x64] ;  /* 0x0000640001247983 */ /* 0x001ea20000300800 */
[----:B------:R-:W-:Y:S01]  /*15100*/  IADD3 R117, P1, PT, R117, R39, RZ ;  /* 0x0000002775757210 */ /* 0x000fe20007f3e0ff */
[----:B------:R-:W-:-:S02]  /*15110*/  @!P0 IMAD.MOV.U32 R4, RZ, RZ, R121 ;  /* 0x000000ffff048224 */ /* 0x000fc400078e0079 */
[----:B------:R-:W-:Y:S01]  /*15120*/  @!P0 IMAD.MOV.U32 R5, RZ, RZ, R123 ;  /* 0x000000ffff058224 */ /* 0x000fe200078e007b */
[-C--:B------:R-:W-:Y:S01]  /*15130*/  IADD3 R111, P3, PT, R111, R39.reuse, RZ ;  /* 0x000000276f6f7210 */ /* 0x080fe20007f7e0ff */
[--C-:B------:R-:W-:Y:S01]  /*15140*/  IMAD.X R119, R119, 0x1, R38.reuse, P1 ;  /* 0x0000000177777824 */ /* 0x100fe200008e0626 */
[----:B------:R-:W-:Y:S01]  /*15150*/  PRMT R113, RZ, 0x7610, R113 ;  /* 0x00007610ff717816 */ /* 0x000fe20000000071 */
[----:B------:R-:W3:Y:S04]  /*15160*/  LDL.LU R62, [R1+0x6c] ;  /* 0x00006c00013e7983 */ /* 0x000ee80000300800 */
[----:B------:R0:W3:Y:S01]  /*15170*/  @!P0 LDG.E.U16 R3, desc[UR20][R4.64] ;  /* 0x0000001404038981 */ /* 0x0000e2000c1e1500 */
[----:B----4-:R-:W-:Y:S01]  /*15180*/  IMAD.X R115, R115, 0x1, R38, P3 ;  /* 0x0000000173737824 */ /* 0x010fe200018e0626 */
[----:B------:R-:W-:-:S02]  /*15190*/  IADD3 R31, P1, PT, R31, R39, RZ ;  /* 0x000000271f1f7210 */ /* 0x000fc40007f3e0ff */
[----:B------:R-:W-:Y:S01]  /*151a0*/  PRMT R63, RZ, 0x7610, R63 ;  /* 0x00007610ff3f7816 */ /* 0x000fe2000000003f */
[----:B0-----:R-:W-:Y:S02]  /*151b0*/  @!P0 IMAD.MOV.U32 R4, RZ, RZ, R117 ;  /* 0x000000ffff048224 */ /* 0x001fe400078e0075 */
[----:B------:R-:W-:Y:S01]  /*151c0*/  @!P0 IMAD.MOV.U32 R5, RZ, RZ, R119 ;  /* 0x000000ffff058224 */ /* 0x000fe200078e0077 */
[----:B------:R-:W-:Y:S04]  /*151d0*/  STL [R1+0x58], R117 ;  /* 0x0000587501007387 */ /* 0x000fe80000100800 */
[----:B------:R0:W4:Y:S01]  /*151e0*/  @!P0 LDG.E.U16 R113, desc[UR20][R4.64] ;  /* 0x0000001404718981 */ /* 0x000122000c1e1500 */
[----:B------:R-:W-:-:S03]  /*151f0*/  PRMT R40, RZ, 0x7610, R40 ;  /* 0x00007610ff287816 */ /* 0x000fc60000000028 */
[----:B------:R1:W-:Y:S01]  /*15200*/  STL [R1+0x30], R18 ;  /* 0x0000301201007387 */ /* 0x0003e20000100800 */
[----:B0-----:R-:W-:Y:S02]  /*15210*/  @!P0 IMAD.MOV.U32 R4, RZ, RZ, R111 ;  /* 0x000000ffff048224 */ /* 0x001fe400078e006f */
[----:B------:R-:W-:Y:S01]  /*15220*/  @!P0 IMAD.MOV.U32 R5, RZ, RZ, R115 ;  /* 0x000000ffff058224 */ /* 0x000fe200078e0073 */
[----:B-1----:R-:W4:Y:S04]  /*15230*/  LDL.LU R18, [R1+0x70] ;  /* 0x0000700001127983 */ /* 0x002f280000300800 */
[----:B------:R0:W4:Y:S04]  /*15240*/  @!P0 LDG.E.U16 R63, desc[UR20][R4.64] ;  /* 0x00000014043f8981 */ /* 0x000128000c1e1500 */
[----:B------:R-:W4:Y:S04]  /*15250*/  LDL.LU R19, [R1+0x78] ;  /* 0x0000780001137983 */ /* 0x000f280000300800 */
[----:B------:R-:W4:Y:S01]  /*15260*/  LDL.LU R30, [R1+0x80] ;  /* 0x00008000011e7983 */ /* 0x000f220000300800 */
[----:B0-----:R-:W-:-:S02]  /*15270*/  @!P0 IMAD.MOV.U32 R4, RZ, RZ, R31 ;  /* 0x000000ffff048224 */ /* 0x001fc400078e001f */
[----:B--2---:R-:W-:-:S04]  /*15280*/  IMAD.X R36, R36, 0x1, R38, P1 ;  /* 0x0000000124247824 */ /* 0x004fc800008e0626 */
[----:B------:R-:W-:-:S05]  /*15290*/  @!P0 IMAD.MOV.U32 R5, RZ, RZ, R36 ;  /* 0x000000ffff058224 */ /* 0x000fca00078e0024 */
[----:B------:R0:W2:Y:S04]  /*152a0*/  @!P0 LDG.E.U16 R40, desc[UR20][R4.64] ;  /* 0x0000001404288981 */ /* 0x0000a8000c1e1500 */
[----:B---3--:R-:W-:Y:S04]  /*152b0*/  STL [R1+0x664], R3 ;  /* 0x0006640301007387 */ /* 0x008fe80000100800 */
[----:B------:R-:W-:Y:S04]  /*152c0*/  STL [R1+0x60], R111 ;  /* 0x0000606f01007387 */ /* 0x000fe80000100800 */
[----:B------:R-:W-:Y:S04]  /*152d0*/  STL [R1+0x54], R119 ;  /* 0x0000547701007387 */ /* 0x000fe80000100800 */
[----:B------:R-:W-:Y:S04]  /*152e0*/  STL [R1+0x68], R31 ;  /* 0x0000681f01007387 */ /* 0x000fe80000100800 */
[----:B------:R-:W-:Y:S04]  /*152f0*/  STL [R1+0x5c], R115 ;  /* 0x00005c7301007387 */ /* 0x000fe80000100800 */
[----:B----4-:R1:W-:Y:S01]  /*15300*/  STL [R1+0x24], R113 ;  /* 0x0000247101007387 */ /* 0x0103e20000100800 */
[----:B0-----:R-:W-:-:S02]  /*15310*/  PRMT R4, RZ, 0x7610, R4 ;  /* 0x00007610ff047816 */ /* 0x001fc40000000004 */
[-C--:B------:R-:W-:Y:S01]  /*15320*/  IADD3 R18, P1, PT, R18, R39.reuse, RZ ;  /* 0x0000002712127210 */ /* 0x080fe20007f3e0ff */
[----:B-1----:R-:W3:Y:S04]  /*15330*/  LDL.LU R113, [R1+0x74] ;  /* 0x0000740001717983 */ /* 0x002ee80000300800 */
[----:B------:R-:W-:Y:S01]  /*15340*/  STL [R1+0x64], R36 ;  /* 0x0000642401007387 */ /* 0x000fe20000100800 */
[----:B------:R-:W-:Y:S01]  /*15350*/  IMAD.X R62, R62, 0x1, R38, P1 ;  /* 0x000000013e3e7824 */ /* 0x000fe200008e0626 */
[----:B------:R-:W-:Y:S02]  /*15360*/  IADD3 R19, P3, PT, R19, R39, RZ ;  /* 0x0000002713137210 */ /* 0x000fe40007f7e0ff */
[----:B------:R0:W-:Y:S01]  /*15370*/  STL [R1+0x20], R63 ;  /* 0x0000203f01007387 */ /* 0x0001e20000100800 */
[----:B------:R-:W-:Y:S01]  /*15380*/  PRMT R2, RZ, 0x7610, R2 ;  /* 0x00007610ff027816 */ /* 0x000fe20000000002 */
[----:B------:R-:W-:-:S02]  /*15390*/  @!P0 IMAD.MOV.U32 R5, RZ, RZ, R62 ;  /* 0x000000ffff058224 */ /* 0x000fc400078e003e */
[----:B0-----:R-:W4:Y:S04]  /*153a0*/  LDL.LU R63, [R1+0x7c] ;  /* 0x00007c00013f7983 */ /* 0x001f280000300800 */
[----:B------:R-:W4:Y:S04]  /*153b0*/  LDL.LU R31, [R1+0x88] ;  /* 0x00008800011f7983 */ /* 0x000f280000300800 */
[----:B------:R-:W-:Y:S04]  /*153c0*/  STL [R1+0x70], R18 ;  /* 0x0000701201007387 */ /* 0x000fe80000100800 */
[----:B--2---:R-:W-:Y:S04]  /*153d0*/  STL [R1+0x668], R40 ;  /* 0x0006682801007387 */ /* 0x004fe80000100800 */
[----:B------:R-:W-:Y:S04]  /*153e0*/  STL [R1+0x78], R19 ;  /* 0x0000781301007387 */ /* 0x000fe80000100800 */
[----:B------:R-:W-:Y:S04]  /*153f0*/  STL [R1+0x6c], R62 ;  /* 0x00006c3e01007387 */ /* 0x000fe80000100800 */
[----:B------:R-:W2:Y:S04]  /*15400*/  LDL.LU R36, [R1+0x90] ;  /* 0x0000900001247983 */ /* 0x000ea80000300800 */
[----:B------:R0:W-:Y:S02]  /*15410*/  STL.S16 [R1+0x14], R4 ;  /* 0x0000140401007387 */ /* 0x0001e40000100600 */
[----:B0-----:R-:W-:-:S05]  /*15420*/  @!P0 IMAD.MOV.U32 R4, RZ, RZ, R18 ;  /* 0x000000ffff048224 */ /* 0x001fca00078e0012 */
[----:B------:R-:W2:Y:S01]  /*15430*/  @!P0 LDG.E.U16 R2, desc[UR20][R4.64] ;  /* 0x0000001404028981 */ /* 0x000ea2000c1e1500 */
[----:B------:R-:W-:Y:S01]  /*15440*/  IADD3 R30, P1, PT, R30, R39, RZ ;  /* 0x000000271e1e7210 */ /* 0x000fe20007f3e0ff */
[----:B---3--:R-:W-:-:S04]  /*15450*/  IMAD.X R113, R113, 0x1, R38, P3 ;  /* 0x0000000171717824 */ /* 0x008fc800018e0626 */
[----:B------:R-:W-:Y:S04]  /*15460*/  STL [R1+0x80], R30 ;  /* 0x0000801e01007387 */ /* 0x000fe80000100800 */
[----:B------:R-:W3:Y:S04]  /*15470*/  LDL.LU R111, [R1+0x84] ;  /* 0x00008400016f7983 */ /* 0x000ee80000300800 */
[----:B------:R-:W-:Y:S04]  /*15480*/  STL [R1+0x74], R113 ;  /* 0x0000747101007387 */ /* 0x000fe80000100800 */
[----:B------:R-:W3:Y:S04]  /*15490*/  LDL.LU R62, [R1+0x8c] ;  /* 0x00008c00013e7983 */ /* 0x000ee80000300800 */
[----:B------:R-:W3:Y:S04]  /*154a0*/  LDL.LU R18, [R1+0x98] ;  /* 0x0000980001127983 */ /* 0x000ee80000300800 */
[----:B--2---:R0:W-:Y:S04]  /*154b0*/  STL [R1+0x66c], R2 ;  /* 0x00066c0201007387 */ /* 0x0041e80000100800 */
[----:B0-----:R-:W2:Y:S01]  /*154c0*/  LDL.LU R2, [R1+0x14] ;  /* 0x0000140001027983 */ /* 0x001ea20000300800 */
[----:B----4-:R-:W-:Y:S01]  /*154d0*/  IMAD.X R63, R63, 0x1, R38, P1 ;  /* 0x000000013f3f7824 */ /* 0x010fe200008e0626 */
[----:B------:R-:W-:Y:S01]  /*154e0*/  IADD3 R31, P1, PT, R31, R39, RZ ;  /* 0x000000271f1f7210 */ /* 0x000fe20007f3e0ff */
[----:B------:R-:W-:-:S02]  /*154f0*/  @!P0 IMAD.MOV.U32 R4, RZ, RZ, R19 ;  /* 0x000000ffff048224 */ /* 0x000fc400078e0013 */
[----:B------:R-:W-:Y:S01]  /*15500*/  @!P0 IMAD.MOV.U32 R5, RZ, RZ, R113 ;  /* 0x000000ffff058224 */ /* 0x000fe200078e0071 */
[----:B------:R-:W4:Y:S01]  /*15510*/  LDL.LU R19, [R1+0x94] ;  /* 0x0000940001137983 */ /* 0x000f220000300800 */
[-C--:B------:R-:W-:Y:S01]  /*15520*/  IADD3 R36, P3, PT, R36, R39.reuse, RZ ;  /* 0x0000002724247210 */ /* 0x080fe20007f7e0ff */
[--C-:B---3--:R-:W-:Y:S01]  /*15530*/  IMAD.X R111, R111, 0x1, R38.reuse, P1 ;  /* 0x000000016f6f7824 */ /* 0x108fe200008e0626 */
[----:B------:R-:W-:Y:S01]  /*15540*/  PRMT R3, RZ, 0x7610, R3 ;  /* 0x00007610ff037816 */ /* 0x000fe20000000003 */
[----:B------:R0:W-:Y:S01]  /*15550*/  STL [R1+0x7c], R63 ;  /* 0x00007c3f01007387 */ /* 0x0001e20000100800 */
[----:B------:R-:W-:Y:S01]  /*15560*/  IADD3 R18, P1, PT, R18, R39, RZ ;  /* 0x0000002712127210 */ /* 0x000fe20007f3e0ff */
[----:B------:R-:W-:Y:S02]  /*15570*/  IMAD.X R62, R62, 0x1, R38, P3 ;  /* 0x000000013e3e7824 */ /* 0x000fe400018e0626 */
[----:B--2---:R1:W2:Y:S02]  /*15580*/  @!P0 LDG.E.U16 R2, desc[UR20][R4.64] ;  /* 0x0000001404028981 */ /* 0x0042a4000c1e1500 */
[----:B-1----:R-:W-:-:S02]  /*15590*/  @!P0 IMAD.MOV.U32 R5, RZ, RZ, R63 ;  /* 0x000000ffff058224 */ /* 0x002fc400078e003f */
[----:B------:R-:W-:Y:S01]  /*155a0*/  @!P0 IMAD.MOV.U32 R4, RZ, RZ, R30 ;  /* 0x000000ffff048224 */ /* 0x000fe200078e001e */
[----:B0-----:R-:W3:Y:S04]  /*155b0*/  LDL.LU R63, [R1+0xa0] ;  /* 0x0000a000013f7983 */ /* 0x001ee80000300800 */
[----:B------:R-:W2:Y:S04]  /*155c0*/  LDL.LU R30, [R1+0xa8] ;  /* 0x0000a800011e7983 */ /* 0x000ea80000300800 */
[----:B------:R0:W-:Y:S04]  /*155d0*/  STL [R1+0x88], R31 ;  /* 0x0000881f01007387 */ /* 0x0001e80000100800 */
[----:B------:R-:W-:Y:S04]  /*155e0*/  STL [R1+0x90], R36 ;  /* 0x0000902401007387 */ /* 0x000fe80000100800 */
[----:B------:R-:W-:Y:S04]  /*155f0*/  STL [R1+0x84], R111 ;  /* 0x0000846f01007387 */ /* 0x000fe80000100800 */
[----:B------:R-:W-:Y:S04]  /*15600*/  STL [R1+0x98], R18 ;  /* 0x0000981201007387 */ /* 0x000fe80000100800 */
[----:B------:R1:W2:Y:S04]  /*15610*/  @!P0 LDG.E.U16 R3, desc[UR20][R4.64] ;  /* 0x0000001404038981 */ /* 0x0002a8000c1e1500 */
[----:B------:R-:W2:Y:S04]  /*15620*/  LDL.LU R115, [R1+0x9c] ;  /* 0x00009c0001737983 */ /* 0x000ea80000300800 */
[----:B------:R4:W-:Y:S01]  /*15630*/  STL [R1+0x8c], R62 ;  /* 0x00008c3e01007387 */ /* 0x0009e20000100800 */
[----:B-1----:R-:W-:-:S03]  /*15640*/  @!P0 IMAD.MOV.U32 R4, RZ, RZ, R31 ;  /* 0x000000ffff048224 */ /* 0x002fc600078e001f */
[----:B0-----:R-:W2:Y:S01]  /*15650*/  LDL.LU R31, [R1+0xb0] ;  /* 0x0000b000011f7983 */ /* 0x001ea20000300800 */
[----:B------:R-:W-:Y:S01]  /*15660*/  PRMT R37, RZ, 0x7610, R37 ;  /* 0x00007610ff257816 */ /* 0x000fe20000000025 */
[----:B------:R-:W-:Y:S01]  /*15670*/  @!P0 IMAD.MOV.U32 R5, RZ, RZ, R111 ;  /* 0x000000ffff058224 */ /* 0x000fe200078e006f */
[----:B------:R-:W-:Y:S01]  /*15680*/  PRMT R0, RZ, 0x7610, R0 ;  /* 0x00007610ff007816 */ /* 0x000fe20000000000 */
[----:B----4-:R-:W-:Y:S01]  /*15690*/  IMAD.X R19, R19, 0x1, R38, P1 ;  /* 0x0000000113137824 */ /* 0x010fe200008e0626 */
[----:B------:R-:W4:Y:S04]  /*156a0*/  LDL.LU R113, [R1+0xa4] ;  /* 0x0000a40001717983 */ /* 0x000f280000300800 */
[----:B------:R0:W4:Y:S04]  /*156b0*/  @!P0 LDG.E.U16 R37, desc[UR20][R4.64] ;  /* 0x0000001404258981 */ /* 0x000128000c1e1500 */
[----:B------:R1:W-:Y:S01]  /*156c0*/  STL [R1+0x94], R19 ;  /* 0x0000941301007387 */ /* 0x0003e20000100800 */
[----:B0-----:R-:W-:-:S02]  /*156d0*/  @!P0 IMAD.MOV.U32 R4, RZ, RZ, R36 ;  /* 0x000000ffff048224 */ /* 0x001fc400078e0024 */
[----:B------:R-:W-:Y:S02]  /*156e0*/  @!P0 IMAD.MOV.U32 R5, RZ, RZ, R62 ;  /* 0x000000ffff058224 */ /* 0x000fe400078e003e */
[----:B------:R-:W4:Y:S01]  /*156f0*/  LDL.LU R62, [R1+0xac] ;  /* 0x0000ac00013e7983 */ /* 0x000f220000300800 */
[----:B------:R-:W-:-:S03]  /*15700*/  PRMT R40, RZ, 0x7610, R40 ;  /* 0x00007610ff287816 */ /* 0x000fc60000000028 */
[----:B------:R0:W4:Y:S04]  /*15710*/  @!P0 LDG.E.U16 R0, desc[UR20][R4.64] ;  /* 0x0000001404008981 */ /* 0x000128000c1e1500 */
[----:B------:R-:W4:Y:S01]  /*15720*/  LDL.LU R111, [R1+0xb4] ;  /* 0x0000b400016f7983 */ /* 0x000f220000300800 */
[----:B0-----:R-:W-:Y:S02]  /*15730*/  @!P0 IMAD.MOV.U32 R5, RZ, RZ, R19 ;  /* 0x000000ffff058224 */ /* 0x001fe400078e0013 */
[----:B------:R-:W-:-:S05]  /*15740*/  @!P0 IMAD.MOV.U32 R4, RZ, RZ, R18 ;  /* 0x000000ffff048224 */ /* 0x000fca00078e0012 */
[----:B------:R0:W4:Y:S01]  /*15750*/  @!P0 LDG.E.U16 R40, desc[UR20][R4.64] ;  /* 0x0000001404288981 */ /* 0x000122000c1e1500 */
[-C--:B---3--:R-:W-:Y:S02]  /*15760*/  IADD3 R63, P1, PT, R63, R39.reuse, RZ ;  /* 0x000000273f3f7210 */ /* 0x088fe40007f3e0ff */
[----:B--2---:R-:W-:-:S03]  /*15770*/  IADD3 R30, P3, PT, R30, R39, RZ ;  /* 0x000000271e1e7210 */ /* 0x004fc60007f7e0ff */
[----:B------:R2:W-:Y:S04]  /*15780*/  STL [R1+0xa0], R63 ;  /* 0x0000a03f01007387 */ /* 0x0005e80000100800 */
[----:B-1----:R-:W3:Y:S04]  /*15790*/  LDL.LU R19, [R1+0xb8] ;  /* 0x0000b80001137983 */ /* 0x002ee80000300800 */
[----:B------:R-:W3:Y:S01]  /*157a0*/  LDL.LU R36, [R1+0xc0] ;  /* 0x0000c00001247983 */ /* 0x000ee20000300800 */
[----:B0-----:R-:W-:-:S03]  /*157b0*/  @!P0 IMAD.MOV.U32 R4, RZ, RZ, R63 ;  /* 0x000000ffff048224 */ /* 0x001fc600078e003f */
[----:B------:R-:W3:Y:S04]  /*157c0*/  LDL.LU R18, [R1+0xc8] ;  /* 0x0000c80001127983 */ /* 0x000ee80000300800 */
[----:B------:R0:W-:Y:S01]  /*157d0*/  STL [R1+0xa8], R30 ;  /* 0x0000a81e01007387 */ /* 0x0001e20000100800 */
[----:B------:R-:W-:Y:S01]  /*157e0*/  IMAD.X R115, R115, 0x1, R38, P1 ;  /* 0x0000000173737824 */ /* 0x000fe200008e0626 */
[----:B------:R-:W-:-:S04]  /*157f0*/  IADD3 R31, P1, PT, R31, R39, RZ ;  /* 0x000000271f1f7210 */ /* 0x000fc80007f3e0ff */
[----:B------:R-:W-:Y:S04]  /*15800*/  STL [R1+0x9c], R115 ;  /* 0x00009c7301007387 */ /* 0x000fe80000100800 */
[----:B------:R-:W-:Y:S04]  /*15810*/  STL [R1+0xb0], R31 ;  /* 0x0000b01f01007387 */ /* 0x000fe80000100800 */
[----:B--2---:R-:W2:Y:S01]  /*15820*/  LDL.LU R63, [R1+0xbc] ;  /* 0x0000bc00013f7983 */ /* 0x004ea20000300800 */
[----:B------:R-:W-:Y:S01]  /*15830*/  PRMT R41, RZ, 0x7610, R41 ;  /* 0x00007610ff297816 */ /* 0x000fe20000000029 */
[----:B------:R-:W-:-:S02]  /*15840*/  @!P0 IMAD.MOV.U32 R5, RZ, RZ, R115 ;  /* 0x000000ffff058224 */ /* 0x000fc400078e0073 */
[----:B----4-:R-:W-:Y:S01]  /*15850*/  IMAD.X R113, R113, 0x1, R38, P3 ;  /* 0x0000000171717824 */ /* 0x010fe200018e0626 */
[----:B------:R-:W-:Y:S02]  /*15860*/  PRMT R124, RZ, 0x7610, R124 ;  /* 0x00007610ff7c7816 */ /* 0x000fe4000000007c */
[----:B------:R1:W4:Y:S04]  /*15870*/  @!P0 LDG.E.U16 R41, desc[UR20][R4.64] ;  /* 0x0000001404298981 */ /* 0x000328000c1e1500 */
[----:B------:R-:W-:Y:S01]  /*15880*/  STL [R1+0xa4], R113 ;  /* 0x0000a47101007387 */ /* 0x000fe20000100800 */
[----:B------:R-:W-:Y:S02]  /*15890*/  IMAD.X R62, R62, 0x1, R38, P1 ;  /* 0x000000013e3e7824 */ /* 0x000fe400008e0626 */
[----:B-1----:R-:W-:-:S02]  /*158a0*/  @!P0 IMAD.MOV.U32 R4, RZ, RZ, R30 ;  /* 0x000000ffff048224 */ /* 0x002fc400078e001e */
[----:B------:R-:W-:Y:S01]  /*158b0*/  @!P0 IMAD.MOV.U32 R5, RZ, RZ, R113 ;  /* 0x000000ffff058224 */ /* 0x000fe200078e0071 */
[----:B0-----:R-:W4:Y:S01]  /*158c0*/  LDL.LU R30, [R1+0xc4] ;  /* 0x0000c400011e7983 */ /* 0x001f220000300800 */
[----:B------:R-:W-:-:S03]  /*158d0*/  PRMT R122, RZ, 0x7610, R122 ;  /* 0x00007610ff7a7816 */ /* 0x000fc6000000007a */
[----:B------:R0:W4:Y:S04]  /*158e0*/  @!P0 LDG.E.U16 R124, desc[UR20][R4.64] ;  /* 0x00000014047c8981 */ /* 0x000128000c1e1500 */
[----:B------:R1:W-:Y:S01]  /*158f0*/  STL [R1+0xac], R62 ;  /* 0x0000ac3e01007387 */ /* 0x0003e20000100800 */
[----:B0-----:R-:W-:Y:S02]  /*15900*/  @!P0 IMAD.MOV.U32 R5, RZ, RZ, R62 ;  /* 0x000000ffff058224 */ /* 0x001fe400078e003e */
[----:B------:R-:W-:Y:S01]  /*15910*/  @!P0 IMAD.MOV.U32 R4, RZ, RZ, R31 ;  /* 0x000000ffff048224 */ /* 0x000fe200078e001f */
[----:B-1----:R-:W4:Y:S04]  /*15920*/  LDL.LU R62, [R1+0xd0] ;  /* 0x0000d000013e7983 */ /* 0x002f280000300800 */
[----:B------:R-:W4:Y:S04]  /*15930*/  LDL.LU R31, [R1+0xd8] ;  /* 0x0000d800011f7983 */ /* 0x000f280000300800 */
[----:B------:R0:W4:Y:S01]  /*15940*/  @!P0 LDG.E.U16 R122, desc[UR20][R4.64] ;  /* 0x00000014047a8981 */ /* 0x000122000c1e1500 */
[----:B---3--:R-:W-:-:S02]  /*15950*/  IADD3 R19, P1, PT, R19, R39, RZ ;  /* 0x0000002713137210 */ /* 0x008fc40007f3e0ff */
[----:B------:R-:W-:-:S03]  /*15960*/  IADD3 R36, P3, PT, R36, R39, RZ ;  /* 0x0000002724247210 */ /* 0x000fc60007f7e0ff */
[----:B------:R-:W-:Y:S01]  /*15970*/  IMAD.X R111, R111, 0x1, R38, P1 ;  /* 0x000000016f6f7824 */ /* 0x000fe200008e0626 */
[----:B------:R1:W-:Y:S01]  /*15980*/  STL [R1+0xb8], R19 ;  /* 0x0000b81301007387 */ /* 0x0003e20000100800 */
[----:B------:R-:W-:-:S03]  /*15990*/  IADD3 R18, P1, PT, R18, R39, RZ ;  /* 0x0000002712127210 */ /* 0x000fc60007f3e0ff */
[----:B------:R-:W-:Y:S01]  /*159a0*/  STL [R1+0xc0], R36 ;  /* 0x0000c02401007387 */ /* 0x000fe20000100800 */
[----:B0-----:R-:W-:-:S03]  /*159b0*/  @!P0 IMAD.MOV.U32 R4, RZ, RZ, R19 ;  /* 0x000000ffff048224 */ /* 0x001fc600078e0013 */
[----:B------:R-:W-:Y:S04]  /*159c0*/  STL [R1+0xb4], R111 ;  /* 0x0000b46f01007387 */ /* 0x000fe80000100800 */
[----:B------:R-:W-:Y:S04]  /*159d0*/  STL [R1+0xc8], R18 ;  /* 0x0000c81201007387 */ /* 0x000fe80000100800 */
[----:B------:R-:W3:Y:S01]  /*159e0*/  LDL.LU R115, [R1+0xcc] ;  /* 0x0000cc0001737983 */ /* 0x000ee20000300800 */
[----:B--2---:R-:W-:-:S05]  /*159f0*/  IMAD.X R63, R63, 0x1, R38, P3 ;  /* 0x000000013f3f7824 */ /* 0x004fca00018e0626 */
[----:B------:R0:W-:Y:S04]  /*15a00*/  STL [R1+0xbc], R63 ;  /* 0x0000bc3f01007387 */ /* 0x0001e80000100800 */
[----:B-1----:R-:W2:Y:S01]  /*15a10*/  LDL.LU R19, [R1+0xe0] ;  /* 0x0000e00001137983 */ /* 0x002ea20000300800 */
[----:B------:R-:W-:Y:S01]  /*15a20*/  PRMT R120, RZ, 0x7610, R120 ;  /* 0x00007610ff787816 */ /* 0x000fe20000000078 */
[----:B------:R-:W-:Y:S01]  /*15a30*/  @!P0 IMAD.MOV.U32 R5, RZ, RZ, R111 ;  /* 0x000000ffff058224 */ /* 0x000fe200078e006f */
[----:B------:R-:W-:Y:S01]  /*15a40*/  PRMT R118, RZ, 0x7610, R118 ;  /* 0x00007610ff767816 */ /* 0x000fe20000000076 */
[----:B------:R-:W2:Y:S04]  /*15a50*/  LDL.LU R113, [R1+0xd4] ;  /* 0x0000d40001717983 */ /* 0x000ea80000300800 */
[----:B------:R1:W2:Y:S01]  /*15a60*/  @!P0 LDG.E.U16 R120, desc[UR20][R4.64] ;  /* 0x0000001404788981 */ /* 0x0002a2000c1e1500 */
[----:B----4-:R-:W-:-:S02]  /*15a70*/  IMAD.X R30, R30, 0x1, R38, P1 ;  /* 0x000000011e1e7824 */ /* 0x010fc400008e0626 */
[----:B-1----:R-:W-:Y:S02]  /*15a80*/  @!P0 IMAD.MOV.U32 R4, RZ, RZ, R36 ;  /* 0x000000ffff048224 */ /* 0x002fe400078e0024 */
[----:B------:R-:W-:Y:S01]  /*15a90*/  @!P0 IMAD.MOV.U32 R5, RZ, RZ, R63 ;  /* 0x000000ffff058224 */ /* 0x000fe200078e003f */
[----:B------:R1:W-:Y:S01]  /*15aa0*/  STL [R1+0xc4], R30 ;  /* 0x0000c41e01007387 */ /* 0x0003e20000100800 */
[----:B------:R-:W-:-:S03]  /*15ab0*/  PRMT R116, RZ, 0x7610, R116 ;  /* 0x00007610ff747816 */ /* 0x000fc60000000074 */
[----:B0-----:R-:W4:Y:S01]  /*15ac0*/  LDL.LU R63, [R1+0xdc] ;  /* 0x0000dc00013f7983 */ /* 0x001f220000300800 */
[----:B------:R-:W-:-:S03]  /*15ad0*/  IADD3 R62, P1, PT, R62, R39, RZ ;  /* 0x000000273e3e7210 */ /* 0x000fc60007f3e0ff */
[----:B------:R0:W4:Y:S04]  /*15ae0*/  @!P0 LDG.E.U16 R118, desc[UR20][R4.64] ;  /* 0x0000001404768981 */ /* 0x000128000c1e1500 */
[----:B------:R-:W4:Y:S01]  /*15af0*/  LDL.LU R111, [R1+0xe4] ;  /* 0x0000e400016f7983 */ /* 0x000f220000300800 */
[----:B------:R-:W-:-:S03]  /*15b00*/  IADD3 R31, P3, PT, R31, R39, RZ ;  /* 0x000000271f1f7210 */ /* 0x000fc60007f7e0ff */
[----:B------:R2:W-:Y:S01]  /*15b10*/  STL [R1+0xd0], R62 ;  /* 0x0000d03e01007387 */ /* 0x0005e20000100800 */
[----:B0-----:R-:W-:-:S03]  /*15b20*/  @!P0 IMAD.MOV.U32 R5, RZ, RZ, R30 ;  /* 0x000000ffff058224 */ /* 0x001fc600078e001e */
[----:B-1----:R-:W4:Y:S01]  /*15b30*/  LDL.LU R30, [R1+0xe8] ;  /* 0x0000e800011e7983 */ /* 0x002f220000300800 */
[----:B------:R-:W-:-:S03]  /*15b40*/  @!P0 IMAD.MOV.U32 R4, RZ, RZ, R18 ;  /* 0x000000ffff048224 */ /* 0x000fc600078e0012 */
[----:B------:R-:W4:Y:S04]  /*15b50*/  LDL.LU R36, [R1+0xf0] ;  /* 0x0000f00001247983 */ /* 0x000f280000300800 */
[----:B------:R-:W4:Y:S04]  /*15b60*/  LDL.LU R18, [R1+0xf8] ;  /* 0x0000f80001127983 */ /* 0x000f280000300800 */
[----:B------:R0:W-:Y:S04]  /*15b70*/  STL [R1+0xd8], R31 ;  /* 0x0000d81f01007387 */ /* 0x0001e80000100800 */
[----:B------:R1:W4:Y:S02]  /*15b80*/  @!P0 LDG.E.U16 R116, desc[UR20][R4.64] ;  /* 0x0000001404748981 */ /* 0x000324000c1e1500 */
[----:B-1----:R-:W-:-:S02]  /*15b90*/  @!P0 IMAD.MOV.U32 R4, RZ, RZ, R62 ;  /* 0x000000ffff048224 */ /* 0x002fc400078e003e */
[----:B---3--:R-:W-:-:S05]  /*15ba0*/  IMAD.X R115, R115, 0x1, R38, P1 ;  /* 0x0000000173737824 */ /* 0x008fca00008e0626 */
[----:B------:R-:W-:Y:S01]  /*15bb0*/  STL [R1+0xcc], R115 ;  /* 0x0000cc7301007387 */ /* 0x000fe20000100800 */
[----:B--2---:R-:W-:-:S05]  /*15bc0*/  IADD3 R19, P1, PT, R19, R39, RZ ;  /* 0x0000002713137210 */ /* 0x004fca0007f3e0ff */
[----:B------:R-:W-:Y:S04]  /*15bd0*/  STL [R1+0xe0], R19 ;  /* 0x0000e01301007387 */ /* 0x000fe80000100800 */
[----:B------:R-:W2:Y:S01]  /*15be0*/  LDL.LU R62, [R1+0xec] ;  /* 0x0000ec00013e7983 */ /* 0x000ea20000300800 */
[----:B------:R-:W-:Y:S01]  /*15bf0*/  PRMT R114, RZ, 0x7610, R114 ;  /* 0x00007610ff727816 */ /* 0x000fe20000000072 */
[----:B------:R-:W-:Y:S02]  /*15c00*/  @!P0 IMAD.MOV.U32 R5, RZ, RZ, R115 ;  /* 0x000000ffff058224 */ /* 0x000fe400078e0073 */
[----:B------:R-:W-:Y:S01]  /*15c10*/  IMAD.X R113, R113, 0x1, R38, P3 ;  /* 0x0000000171717824 */ /* 0x000fe200018e0626 */
[----:B------:R-:W-:Y:S02]  /*15c20*/  PRMT R112, RZ, 0x7610, R112 ;  /* 0x00007610ff707816 */ /* 0x000fe40000000070 */
[----:B------:R1:W3:Y:S04]  /*15c30*/  @!P0 LDG.E.U16 R114, desc[UR20][R4.64] ;  /* 0x0000001404728981 */ /* 0x0002e8000c1e1500 */
[----:B------:R-:W-:Y:S01]  /*15c40*/  STL [R1+0xd4], R113 ;  /* 0x0000d47101007387 */ /* 0x000fe20000100800 */
[----:B----4-:R-:W-:-:S02]  /*15c50*/  IMAD.X R63, R63, 0x1, R38, P1 ;  /* 0x000000013f3f7824 */ /* 0x010fc400008e0626 */
[----:B-1----:R-:W-:Y:S02]  /*15c60*/  @!P0 IMAD.MOV.U32 R4, RZ, RZ, R31 ;  /* 0x000000ffff048224 */ /* 0x002fe400078e001f */
[----:B------:R-:W-:Y:S01]  /*15c70*/  @!P0 IMAD.MOV.U32 R5, RZ, RZ, R113 ;  /* 0x000000ffff058224 */ /* 0x000fe200078e0071 */
[----:B0-----:R-:W4:Y:S01]  /*15c80*/  LDL.LU R31, [R1+0xf4] ;  /* 0x0000f400011f7983 */ /* 0x001f220000300800 */
[----:B------:R-:W-:-:S03]  /*15c90*/  PRMT R110, RZ, 0x7610, R110 ;  /* 0x00007610ff6e7816 */ /* 0x000fc6000000006e */
[----:B------:R0:W3:Y:S01]  /*15ca0*/  @!P0 LDG.E.U16 R112, desc[UR20][R4.64] ;  /* 0x0000001404708981 */ /* 0x0000e2000c1e1500 */
[----:B------:R-:W-:-:S03]  /*15cb0*/  IADD3 R30, P1, PT, R30, R39, RZ ;  /* 0x000000271e1e7210 */ /* 0x000fc60007f3e0ff */
[----:B------:R1:W-:Y:S01]  /*15cc0*/  STL [R1+0xdc], R63 ;  /* 0x0000dc3f01007387 */ /* 0x0003e20000100800 */
[----:B0-----:R-:W-:Y:S01]  /*15cd0*/  @!P0 IMAD.MOV.U32 R5, RZ, RZ, R63 ;  /* 0x000000ffff058224 */ /* 0x001fe200078e003f */
[-C--:B------:R-:W-:Y:S01]  /*15ce0*/  IADD3 R36, P3, PT, R36, R39.reuse, RZ ;  /* 0x0000002724247210 */ /* 0x080fe20007f7e0ff */
[----:B------:R-:W-:Y:S02]  /*15cf0*/  IMAD.X R111, R111, 0x1, R38, P1 ;  /* 0x000000016f6f7824 */ /* 0x000fe400008e0626 */
[----:B------:R-:W-:Y:S01]  /*15d00*/  @!P0 IMAD.MOV.U32 R4, RZ, RZ, R19 ;  /* 0x000000ffff048224 */ /* 0x000fe200078e0013 */
[----:B------:R-:W-:Y:S01]  /*15d10*/  IADD3 R18, P1, PT, R18, R39, RZ ;  /* 0x0000002712127210 */ /* 0x000fe20007f3e0ff */
[----:B-1----:R-:W3:Y:S04]  /*15d20*/  LDL.LU R63, [R1+0x100] ;  /* 0x00010000013f7983 */ /* 0x002ee80000300800 */
[----:B------:R-:W3:Y:S04]  /*15d30*/  LDL.LU R19, [R1+0x108] ;  /* 0x0001080001137983 */ /* 0x000ee80000300800 */
[----:B------:R0:W-:Y:S04]  /*15d40*/  STL [R1+0xe8], R30 ;  /* 0x0000e81e01007387 */ /* 0x0001e80000100800 */
[----:B------:R-:W-:Y:S04]  /*15d50*/  STL [R1+0xf0], R36 ;  /* 0x0000f02401007387 */ /* 0x000fe80000100800 */
[----:B------:R-:W-:Y:S04]  /*15d60*/  STL [R1+0xe4], R111 ;  /* 0x0000e46f01007387 */ /* 0x000fe80000100800 */
[----:B------:R-:W-:Y:S04]  /*15d70*/  STL [R1+0xf8], R18 ;  /* 0x0000f81201007387 */ /* 0x000fe80000100800 */
[----:B------:R1:W3:Y:S04]  /*15d80*/  @!P0 LDG.E.U16 R110, desc[UR20][R4.64] ;  /* 0x00000014046e8981 */ /* 0x0002e8000c1e1500 */
[----:B------:R-:W3:Y:S01]  /*15d90*/  LDL.LU R115, [R1+0xfc] ;  /* 0x0000fc0001737983 */ /* 0x000ee20000300800 */
[----:B-1----:R-:W-:-:S02]  /*15da0*/  @!P0 IMAD.MOV.U32 R4, RZ, RZ, R30 ;  /* 0x000000ffff048224 */ /* 0x002fc400078e001e */
[----:B--2---:R-:W-:-:S05]  /*15db0*/  IMAD.X R62, R62, 0x1, R38, P3 ;  /* 0x000000013e3e7824 */ /* 0x004fca00018e0626 */
[----:B------:R1:W-:Y:S04]  /*15dc0*/  STL [R1+0xec], R62 ;  /* 0x0000ec3e01007387 */ /* 0x0003e80000100800 */
[----:B0-----:R-:W2:Y:S01]  /*15dd0*/  LDL.LU R30, [R1+0x110] ;  /* 0x00011000011e7983 */ /* 0x001ea20000300800 */
[----:B------:R-:W-:Y:S01]  /*15de0*/  PRMT R108, RZ, 0x7610, R108 ;  /* 0x00007610ff6c7816 */ /* 0x000fe2000000006c */
[----:B------:R-:W-:Y:S01]  /*15df0*/  @!P0 IMAD.MOV.U32 R5, RZ, RZ, R111 ;  /* 0x000000ffff058224 */ /* 0x000fe200078e006f */
[----:B------:R-:W-:Y:S01]  /*15e00*/  PRMT R106, RZ, 0x7610, R106 ;  /* 0x00007610ff6a7816 */ /* 0x000fe2000000006a */
[----:B------:R-:W2:Y:S04]  /*15e10*/  LDL.LU R113, [R1+0x104] ;  /* 0x0001040001717983 */ /* 0x000ea80000300800 */
[----:B------:R0:W2:Y:S01]  /*15e20*/  @!P0 LDG.E.U16 R108, desc[UR20][R4.64] ;  /* 0x00000014046c8981 */ /* 0x0000a2000c1e1500 */
[----:B----4-:R-:W-:-:S02]  /*15e30*/  IMAD.X R31, R31, 0x1, R38, P1 ;  /* 0x000000011f1f7824 */ /* 0x010fc400008e0626 */
[----:B0-----:R-:W-:Y:S02]  /*15e40*/  @!P0 IMAD.MOV.U32 R4, RZ, RZ, R36 ;  /* 0x000000ffff048224 */ /* 0x001fe400078e0024 */
[----:B------:R-:W-:Y:S01]  /*15e50*/  @!P0 IMAD.MOV.U32 R5, RZ, RZ, R62 ;  /* 0x000000ffff058224 */ /* 0x000fe200078e003e */
[----:B------:R0:W-:Y:S01]  /*15e60*/  STL [R1+0xf4], R31 ;  /* 0x0000f41f01007387 */ /* 0x0001e20000100800 */
[----:B------:R-:W-:-:S03]  /*15e70*/  PRMT R104, RZ, 0x7610, R104 ;  /* 0x00007610ff687816 */ /* 0x000fc60000000068 */
[----:B-1----:R-:W4:Y:S04]  /*15e80*/  LDL.LU R62, [R1+0x10c] ;  /* 0x00010c00013e7983 */ /* 0x002f280000300800 */
[----:B------:R1:W4:Y:S04]  /*15e90*/  @!P0 LDG.E.U16 R106, desc[UR20][R4.64] ;  /* 0x00000014046a8981 */ /* 0x000328000c1e1500 */
[----:B------:R-:W4:Y:S01]  /*15ea0*/  LDL.LU R111, [R1+0x114] ;  /* 0x00011400016f7983 */ /* 0x000f220000300800 */
[----:B---3--:R-:W-:Y:S01]  /*15eb0*/  IADD3 R63, P1, PT, R63, R39, RZ ;  /* 0x000000273f3f7210 */ /* 0x008fe20007f3e0ff */
[----:B-1----:R-:W-:-:S04]  /*15ec0*/  @!P0 IMAD.MOV.U32 R5, RZ, RZ, R31 ;  /* 0x000000ffff058224 */ /* 0x002fc800078e001f */
[----:B------:R1:W-:Y:S01]  /*15ed0*/  STL [R1+0x100], R63 ;  /* 0x0001003f01007387 */ /* 0x0003e20000100800 */
[----:B------:R-:W-:Y:S01]  /*15ee0*/  IADD3 R19, P3, PT, R19, R39, RZ ;  /* 0x0000002713137210 */ /* 0x000fe20007f7e0ff */
[----:B------:R-:W-:Y:S02]  /*15ef0*/  @!P0 IMAD.MOV.U32 R4, RZ, RZ, R18 ;  /* 0x000000ffff048224 */ /* 0x000fe400078e0012 */
[----:B0-----:R-:W3:Y:S04]  /*15f00*/  LDL.LU R31, [R1+0x118] ;  /* 0x00011800011f7983 */ /* 0x001ee80000300800 */
[----:B------:R-:W3:Y:S04]  /*15f10*/  LDL.LU R36, [R1+0x120] ;  /* 0x0001200001247983 */ /* 0x000ee80000300800 */
[----:B------:R-:W3:Y:S04]  /*15f20*/  LDL.LU R18, [R1+0x128] ;  /* 0x0001280001127983 */ /* 0x000ee80000300800 */
[----:B------:R0:W-:Y:S04]  /*15f30*/  STL [R1+0x108], R19 ;  /* 0x0001081301007387 */ /* 0x0001e80000100800 */
[----:B------:R0:W3:Y:S01]  /*15f40*/  @!P0 LDG.E.U16 R104, desc[UR20][R4.64] ;  /* 0x0000001404688981 */ /* 0x0000e2000c1e1500 */
[----:B------:R-:W-:-:S05]  /*15f50*/  IMAD.X R115, R115, 0x1, R38, P1 ;  /* 0x0000000173737824 */ /* 0x000fca00008e0626 */
[----:B------:R-:W-:Y:S01]  /*15f60*/  STL [R1+0xfc], R115 ;  /* 0x0000fc7301007387 */ /* 0x000fe20000100800 */
[----:B0-----:R-:W-:Y:S01]  /*15f70*/  @!P0 IMAD.MOV.U32 R4, RZ, RZ, R63 ;  /* 0x000000ffff048224 */ /* 0x001fe200078e003f */
[----:B--2---:R-:W-:-:S05]  /*15f80*/  IADD3 R30, P1, PT, R30, R39, RZ ;  /* 0x000000271e1e7210 */ /* 0x004fca0007f3e0ff */
[----:B------:R-:W-:Y:S04]  /*15f90*/  STL [R1+0x110], R30 ;  /* 0x0001101e01007387 */ /* 0x000fe80000100800 */
[----:B-1----:R-:W2:Y:S01]  /*15fa0*/  LDL.LU R63, [R1+0x11c] ;  /* 0x00011c00013f7983 */ /* 0x002ea20000300800 */
[----:B------:R-:W-:Y:S01]  /*15fb0*/  PRMT R102, RZ, 0x7610, R102 ;  /* 0x00007610ff667816 */ /* 0x000fe20000000066 */
[----:B------:R-:W-:Y:S02]  /*15fc0*/  @!P0 IMAD.MOV.U32 R5, RZ, RZ, R115 ;  /* 0x000000ffff058224 */ /* 0x000fe400078e0073 */
[----:B------:R-:W-:Y:S01]  /*15fd0*/  IMAD.X R113, R113, 0x1, R38, P3 ;  /* 0x0000000171717824 */ /* 0x000fe200018e0626 */
[----:B------:R-:W-:Y:S02]  /*15fe0*/  PRMT R100, RZ, 0x7610, R100 ;  /* 0x00007610ff647816 */ /* 0x000fe40000000064 */
[----:B------:R0:W2:Y:S04]  /*15ff0*/  @!P0 LDG.E.U16 R102, desc[UR20][R4.64] ;  /* 0x0000001404668981 */ /* 0x0000a8000c1e1500 */
[----:B------:R-:W-:Y:S01]  /*16000*/  STL [R1+0x104], R113 ;  /* 0x0001047101007387 */ /* 0x000fe20000100800 */
[----:B----4-:R-:W-:-:S02]  /*16010*/  IMAD.X R62, R62, 0x1, R38, P1 ;  /* 0x000000013e3e7824 */ /* 0x010fc400008e0626 */
[----:B0-----:R-:W-:Y:S02]  /*16020*/  @!P0 IMAD.MOV.U32 R4, RZ, RZ, R19 ;  /* 0x000000ffff048224 */ /* 0x001fe400078e0013 */
[----:B------:R-:W-:Y:S01]  /*16030*/  @!P0 IMAD.MOV.U32 R5, RZ, RZ, R113 ;  /* 0x000000ffff058224 */ /* 0x000fe200078e0071 */
[----:B------:R-:W4:Y:S01]  /*16040*/  LDL.LU R19, [R1+0x124] ;  /* 0x0001240001137983 */ /* 0x000f220000300800 */
[----:B------:R-:W-:-:S03]  /*16050*/  PRMT R98, RZ, 0x7610, R98 ;  /* 0x00007610ff627816 */ /* 0x000fc60000000062 */
[----:B------:R0:W4:Y:S04]  /*16060*/  @!P0 LDG.E.U16 R100, desc[UR20][R4.64] ;  /* 0x0000001404648981 */ /* 0x000128000c1e1500 */
[----:B------:R1:W-:Y:S01]  /*16070*/  STL [R1+0x10c], R62 ;  /* 0x00010c3e01007387 */ /* 0x0003e20000100800 */
[-C--:B---3--:R-:W-:Y:S01]  /*16080*/  IADD3 R31, P1, PT, R31, R39.reuse, RZ ;  /* 0x000000271f1f7210 */ /* 0x088fe20007f3e0ff */
[----:B0-----:R-:W-:Y:S01]  /*16090*/  @!P0 IMAD.MOV.U32 R5, RZ, RZ, R62 ;  /* 0x000000ffff058224 */ /* 0x001fe200078e003e */
[----:B------:R-:W-:-:S03]  /*160a0*/  IADD3 R36, P3, PT, R36, R39, RZ ;  /* 0x0000002724247210 */ /* 0x000fc60007f7e0ff */
[----:B------:R-:W-:Y:S01]  /*160b0*/  IMAD.X R111, R111, 0x1, R38, P1 ;  /* 0x000000016f6f7824 */ /* 0x000fe200008e0626 */
[----:B-1----:R-:W3:Y:S01]  /*160c0*/  LDL.LU R62, [R1+0x130] ;  /* 0x00013000013e7983 */ /* 0x002ee20000300800 */
[----:B------:R-:W-:Y:S01]  /*160d0*/  @!P0 IMAD.MOV.U32 R4, RZ, RZ, R30 ;  /* 0x000000ffff048224 */ /* 0x000fe200078e001e */
[----:B------:R-:W-:Y:S02]  /*160e0*/  IADD3 R18, P1, PT, R18, R39, RZ ;  /* 0x0000002712127210 */ /* 0x000fe40007f3e0ff */
        /* <DEDUP_REMOVED lines=22> */
[----:B------:R1:W4:Y:S01]  /*16250*/  @!P0 LDG.E.U16 R94, desc[UR20][R4.64] ;  /* 0x00000014045e8981 */ /* 0x000322000c1e1500 */
[----:B---3--:R-:W-:-:S03]  /*16260*/  IADD3 R62, P1, PT, R62, R39, RZ ;  /* 0x000000273e3e7210 */ /* 0x008fc60007f3e0ff */
[----:B------:R-:W3:Y:S01]  /*16270*/  LDL.LU R111, [R1+0x144] ;  /* 0x00014400016f7983 */ /* 0x000ee20000300800 */
[----:B------:R-:W-:-:S03]  /*16280*/  IADD3 R30, P3, PT, R30, R39, RZ ;  /* 0x000000271e1e7210 */ /* 0x000fc60007f7e0ff */
[----:B------:R2:W-:Y:S01]  /*16290*/  STL [R1+0x130], R62 ;  /* 0x0001303e01007387 */ /* 0x0005e20000100800 */
[----:B-1----:R-:W-:-:S03]  /*162a0*/  @!P0 IMAD.MOV.U32 R5, RZ, RZ, R19 ;  /* 0x000000ffff058224 */ /* 0x002fc600078e0013 */
[----:B0-----:R-:W3:Y:S01]  /*162b0*/  LDL.LU R19, [R1+0x148] ;  /* 0x0001480001137983 */ /* 0x001ee20000300800 */
[----:B------:R-:W-:-:S03]  /*162c0*/  @!P0 IMAD.MOV.U32 R4, RZ, RZ, R18 ;  /* 0x000000ffff048224 */ /* 0x000fc600078e0012 */
[----:B------:R-:W3:Y:S04]  /*162d0*/  LDL.LU R36, [R1+0x150] ;  /* 0x0001500001247983 */ /* 0x000ee80000300800 */
[----:B------:R-:W3:Y:S04]  /*162e0*/  LDL.LU R18, [R1+0x158] ;  /* 0x0001580001127983 */ /* 0x000ee80000300800 */
[----:B------:R0:W-:Y:S04]  /*162f0*/  STL [R1+0x138], R30 ;  /* 0x0001381e01007387 */ /* 0x0001e80000100800 */
[----:B------:R1:W3:Y:S01]  /*16300*/  @!P0 LDG.E.U16 R92, desc[UR20][R4.64] ;  /* 0x00000014045c8981 */ /* 0x0002e2000c1e1500 */
[----:B------:R-:W-:-:S05]  /*16310*/  IMAD.X R115, R115, 0x1, R38, P1 ;  /* 0x0000000173737824 */ /* 0x000fca00008e0626 */
[----:B------:R-:W-:Y:S01]  /*16320*/  STL [R1+0x12c], R115 ;  /* 0x00012c7301007387 */ /* 0x000fe20000100800 */
[----:B-1----:R-:W-:Y:S01]  /*16330*/  @!P0 IMAD.MOV.U32 R4, RZ, RZ, R62 ;  /* 0x000000ffff048224 */ /* 0x002fe200078e003e */
[----:B--2---:R-:W-:-:S05]  /*16340*/  IADD3 R31, P1, PT, R31, R39, RZ ;  /* 0x000000271f1f7210 */ /* 0x004fca0007f3e0ff */
[----:B------:R-:W-:Y:S04]  /*16350*/  STL [R1+0x140], R31 ;  /* 0x0001401f01007387 */ /* 0x000fe80000100800 */
[----:B------:R-:W2:Y:S01]  /*16360*/  LDL.LU R62, [R1+0x14c] ;  /* 0x00014c00013e7983 */ /* 0x000ea20000300800 */
[----:B------:R-:W-:Y:S01]  /*16370*/  PRMT R90, RZ, 0x7610, R90 ;  /* 0x00007610ff5a7816 */ /* 0x000fe2000000005a */
[----:B------:R-:W-:Y:S02]  /*16380*/  @!P0 IMAD.MOV.U32 R5, RZ, RZ, R115 ;  /* 0x000000ffff058224 */ /* 0x000fe400078e0073 */
[----:B------:R-:W-:Y:S01]  /*16390*/  IMAD.X R113, R113, 0x1, R38, P3 ;  /* 0x0000000171717824 */ /* 0x000fe200018e0626 */
[----:B------:R-:W-:Y:S02]  /*163a0*/  PRMT R88, RZ, 0x7610, R88 ;  /* 0x00007610ff587816 */ /* 0x000fe40000000058 */
[----:B------:R1:W2:Y:S04]  /*163b0*/  @!P0 LDG.E.U16 R90, desc[UR20][R4.64] ;  /* 0x00000014045a8981 */ /* 0x0002a8000c1e1500 */
[----:B------:R-:W-:Y:S01]  /*163c0*/  STL [R1+0x134], R113 ;  /* 0x0001347101007387 */ /* 0x000fe20000100800 */
[----:B----4-:R-:W-:-:S02]  /*163d0*/  IMAD.X R63, R63, 0x1, R38, P1 ;  /* 0x000000013f3f7824 */ /* 0x010fc400008e0626 */
[----:B-1----:R-:W-:Y:S02]  /*163e0*/  @!P0 IMAD.MOV.U32 R4, RZ, RZ, R30 ;  /* 0x000000ffff048224 */ /* 0x002fe400078e001e */
[----:B------:R-:W-:Y:S01]  /*163f0*/  @!P0 IMAD.MOV.U32 R5, RZ, RZ, R113 ;  /* 0x000000ffff058224 */ /* 0x000fe200078e0071 */
[----:B0-----:R-:W4:Y:S01]  /*16400*/  LDL.LU R30, [R1+0x154] ;  /* 0x00015400011e7983 */ /* 0x001f220000300800 */
[----:B------:R-:W-:-:S03]  /*16410*/  PRMT R86, RZ, 0x7610, R86 ;  /* 0x00007610ff567816 */ /* 0x000fc60000000056 */
[----:B------:R0:W4:Y:S01]  /*16420*/  @!P0 LDG.E.U16 R88, desc[UR20][R4.64] ;  /* 0x0000001404588981 */ /* 0x000122000c1e1500 */
[----:B---3--:R-:W-:-:S03]  /*16430*/  IADD3 R19, P1, PT, R19, R39, RZ ;  /* 0x0000002713137210 */ /* 0x008fc60007f3e0ff */
[----:B------:R1:W-:Y:S01]  /*16440*/  STL [R1+0x13c], R63 ;  /* 0x00013c3f01007387 */ /* 0x0003e20000100800 */
[-C--:B------:R-:W-:Y:S01]  /*16450*/  IADD3 R36, P3, PT, R36, R39.reuse, RZ ;  /* 0x0000002724247210 */ /* 0x080fe20007f7e0ff */
[----:B0-----:R-:W-:Y:S02]  /*16460*/  @!P0 IMAD.MOV.U32 R5, RZ, RZ, R63 ;  /* 0x000000ffff058224 */ /* 0x001fe400078e003f */
[----:B------:R-:W-:Y:S01]  /*16470*/  IMAD.X R111, R111, 0x1, R38, P1 ;  /* 0x000000016f6f7824 */ /* 0x000fe200008e0626 */
[----:B------:R-:W-:Y:S01]  /*16480*/  IADD3 R18, P1, PT, R18, R39, RZ ;  /* 0x0000002712127210 */ /* 0x000fe20007f3e0ff */
[----:B------:R-:W-:Y:S01]  /*16490*/  @!P0 IMAD.MOV.U32 R4, RZ, RZ, R31 ;  /* 0x000000ffff048224 */ /* 0x000fe200078e001f */
        /* <DEDUP_REMOVED lines=25> */
[-C--:B---3--:R-:W-:Y:S02]  /*16630*/  IADD3 R63, P1, PT, R63, R39.reuse, RZ ;  /* 0x000000273f3f7210 */ /* 0x088fe40007f3e0ff */
[----:B------:R-:W-:Y:S01]  /*16640*/  IADD3 R31, P3, PT, R31, R39, RZ ;  /* 0x000000271f1f7210 */ /* 0x000fe20007f7e0ff */
[----:B-1----:R-:W-:-:S02]  /*16650*/  @!P0 IMAD.MOV.U32 R5, RZ, RZ, R30 ;  /* 0x000000ffff058224 */ /* 0x002fc400078e001e */
[----:B------:R1:W-:Y:S01]  /*16660*/  STL [R1+0x160], R63 ;  /* 0x0001603f01007387 */ /* 0x0003e20000100800 */
[----:B------:R-:W-:-:S03]  /*16670*/  @!P0 IMAD.MOV.U32 R4, RZ, RZ, R18 ;  /* 0x000000ffff048224 */ /* 0x000fc600078e0012 */
        /* <DEDUP_REMOVED lines=133> */
[--C-:B------:R-:W-:Y:S01]  /*16ed0*/  IMAD.X R113, R113, 0x1, R38.reuse, P3 ;  /* 0x0000000171717824 */ /* 0x100fe200018e0626 */
        /* <DEDUP_REMOVED lines=59> */
[--C-:B------:R-:W-:Y:S01]  /*17290*/  IMAD.X R113, R113, 0x1, R38.reuse, P3 ;  /* 0x0000000171717824 */ /* 0x100fe200018e0626 */
        /* <DEDUP_REMOVED lines=33> */
[----:B----4-:R-:W-:Y:S01]  /*174b0*/  IMAD.X R31, R31, 0x1, R38, P1 ;  /* 0x000000011f1f7824 */ /* 0x010fe200008e0626 */
[----:B------:R-:W-:-:S04]  /*174c0*/  PRMT R10, RZ, 0x7610, R10 ;  /* 0x00007610ff0a7816 */ /* 0x000fc8000000000a */
[----:B------:R4:W-:Y:S01]  /*174d0*/  STL [R1+0x228], R31 ;  /* 0x0002281f01007387 */ /* 0x0009e20000100800 */
[----:B0-----:R-:W-:Y:S02]  /*174e0*/  @!P0 IMAD.MOV.U32 R4, RZ, RZ, R36 ;  /* 0x000000ffff048224 */ /* 0x001fe400078e0024 */
[----:B------:R-:W-:Y:S02]  /*174f0*/  @!P0 IMAD.MOV.U32 R5, RZ, RZ, R62 ;  /* 0x000000ffff058224 */ /* 0x000fe400078e003e */
[----:B-1----:R-:W2:Y:S04]  /*17500*/  LDL.LU R62, [R1+0x240] ;  /* 0x00024000013e7983 */ /* 0x002ea80000300800 */
[----:B------:R-:W2:Y:S04]  /*17510*/  LDL.LU R111, [R1+0x248] ;  /* 0x00024800016f7983 */ /* 0x000ea80000300800 */
[----:B------:R0:W2:Y:S01]  /*17520*/  @!P0 LDG.E.U16 R26, desc[UR20][R4.64] ;  /* 0x00000014041a8981 */ /* 0x0000a2000c1e1500 */
[----:B---3--:R-:W-:-:S02]  /*17530*/  IADD3 R63, P1, PT, R63, R39, RZ ;  /* 0x000000273f3f7210 */ /* 0x008fc40007f3e0ff */
[----:B------:R-:W-:-:S03]  /*17540*/  IADD3 R19, P3, PT, R19, R39, RZ ;  /* 0x0000002713137210 */ /* 0x000fc60007f7e0ff */
[----:B------:R1:W-:Y:S01]  /*17550*/  STL [R1+0x234], R63 ;  /* 0x0002343f01007387 */ /* 0x0003e20000100800 */
[----:B0-----:R-:W-:Y:S02]  /*17560*/  @!P0 IMAD.MOV.U32 R4, RZ, RZ, R18 ;  /* 0x000000ffff048224 */ /* 0x001fe400078e0012 */
[----:B------:R-:W-:Y:S01]  /*17570*/  @!P0 IMAD.MOV.U32 R5, RZ, RZ, R31 ;  /* 0x000000ffff058224 */ /* 0x000fe200078e001f */
[----:B------:R-:W3:Y:S04]  /*17580*/  LDL.LU R36, [R1+0x24c] ;  /* 0x00024c0001247983 */ /* 0x000ee80000300800 */
[----:B----4-:R-:W4:Y:S04]  /*17590*/  LDL.LU R31, [R1+0x254] ;  /* 0x00025400011f7983 */ /* 0x010f280000300800 */
[----:B------:R-:W4:Y:S04]  /*175a0*/  LDL.LU R18, [R1+0x25c] ;  /* 0x00025c0001127983 */ /* 0x000f280000300800 */
[----:B------:R0:W-:Y:S04]  /*175b0*/  STL [R1+0x23c], R19 ;  /* 0x00023c1301007387 */ /* 0x0001e80000100800 */
[----:B------:R0:W4:Y:S01]  /*175c0*/  @!P0 LDG.E.U16 R10, desc[UR20][R4.64] ;  /* 0x00000014040a8981 */ /* 0x000122000c1e1500 */
        /* <DEDUP_REMOVED lines=10> */
[----:B------:R0:W2:Y:S01]  /*17670*/  @!P0 LDG.E.U16 R57, desc[UR20][R4.64] ;  /* 0x0000001404398981 */ /* 0x0000a2000c1e1500 */
[----:B------:R-:W-:-:S03]  /*17680*/  IMAD.X R62, R62, 0x1, R38, P1 ;  /* 0x000000013e3e7824 */ /* 0x000fc600008e0626 */
[----:B------:R-:W-:Y:S01]  /*17690*/  STL [R1+0x238], R113 ;  /* 0x0002387101007387 */ /* 0x000fe20000100800 */
[----:B0-----:R-:W-:Y:S02]  /*176a0*/  @!P0 IMAD.MOV.U32 R4, RZ, RZ, R19 ;  /* 0x000000ffff048224 */ /* 0x001fe400078e0013 */
[----:B------:R-:W-:Y:S01]  /*176b0*/  @!P0 IMAD.MOV.U32 R5, RZ, RZ, R113 ;  /* 0x000000ffff058224 */ /* 0x000fe200078e0071 */
[----:B------:R-:W2:Y:S01]  /*176c0*/  LDL.LU R19, [R1+0x258] ;  /* 0x0002580001137983 */ /* 0x000ea20000300800 */
[----:B------:R-:W-:-:S03]  /*176d0*/  PRMT R25, RZ, 0x7610, R25 ;  /* 0x00007610ff197816 */ /* 0x000fc60000000019 */
[----:B------:R0:W2:Y:S04]  /*176e0*/  @!P0 LDG.E.U16 R44, desc[UR20][R4.64] ;  /* 0x00000014042c8981 */ /* 0x0000a8000c1e1500 */
[----:B------:R1:W-:Y:S01]  /*176f0*/  STL [R1+0x240], R62 ;  /* 0x0002403e01007387 */ /* 0x0003e20000100800 */
[-C--:B---3--:R-:W-:Y:S01]  /*17700*/  IADD3 R36, P1, PT, R36, R39.reuse, RZ ;  /* 0x0000002724247210 */ /* 0x088fe20007f3e0ff */
[----:B0-----:R-:W-:Y:S01]  /*17710*/  @!P0 IMAD.MOV.U32 R5, RZ, RZ, R62 ;  /* 0x000000ffff058224 */ /* 0x001fe200078e003e */
[----:B----4-:R-:W-:-:S03]  /*17720*/  IADD3 R31, P3, PT, R31, R39, RZ ;  /* 0x000000271f1f7210 */ /* 0x010fc60007f7e0ff */
[----:B------:R-:W-:Y:S01]  /*17730*/  IMAD.X R111, R111, 0x1, R38, P1 ;  /* 0x000000016f6f7824 */ /* 0x000fe200008e0626 */
[----:B-1----:R-:W3:Y:S01]  /*17740*/  LDL.LU R62, [R1+0x264] ;  /* 0x00026400013e7983 */ /* 0x002ee20000300800 */
[----:B------:R-:W-:Y:S01]  /*17750*/  @!P0 IMAD.MOV.U32 R4, RZ, RZ, R30 ;  /* 0x000000ffff048224 */ /* 0x000fe200078e001e */
[----:B------:R-:W-:Y:S02]  /*17760*/  IADD3 R18, P1, PT, R18, R39, RZ ;  /* 0x0000002712127210 */ /* 0x000fe40007f3e0ff */
[----:B------:R-:W4:Y:S04]  /*17770*/  LDL.LU R30, [R1+0x26c] ;  /* 0x00026c00011e7983 */ /* 0x000f280000300800 */
[----:B------:R0:W-:Y:S04]  /*17780*/  STL [R1+0x24c], R36 ;  /* 0x00024c2401007387 */ /* 0x0001e80000100800 */
[----:B------:R-:W-:Y:S04]  /*17790*/  STL [R1+0x254], R31 ;  /* 0x0002541f01007387 */ /* 0x000fe80000100800 */
[----:B------:R1:W-:Y:S04]  /*177a0*/  STL [R1+0x248], R111 ;  /* 0x0002486f01007387 */ /* 0x0003e80000100800 */
[----:B------:R-:W-:Y:S04]  /*177b0*/  STL [R1+0x25c], R18 ;  /* 0x00025c1201007387 */ /* 0x000fe80000100800 */
[----:B------:R0:W4:Y:S04]  /*177c0*/  @!P0 LDG.E.U16 R25, desc[UR20][R4.64] ;  /* 0x0000001404198981 */ /* 0x000128000c1e1500 */
[----:B------:R-:W4:Y:S01]  /*177d0*/  LDL.LU R115, [R1+0x260] ;  /* 0x0002600001737983 */ /* 0x000f220000300800 */
[----:B0-----:R-:W-:-:S02]  /*177e0*/  @!P0 IMAD.MOV.U32 R4, RZ, RZ, R36 ;  /* 0x000000ffff048224 */ /* 0x001fc400078e0024 */
[----:B--2---:R-:W-:-:S05]  /*177f0*/  IMAD.X R63, R63, 0x1, R38, P3 ;  /* 0x000000013f3f7824 */ /* 0x004fca00018e0626 */
[----:B------:R0:W-:Y:S04]  /*17800*/  STL [R1+0x250], R63 ;  /* 0x0002503f01007387 */ /* 0x0001e80000100800 */
[----:B------:R-:W2:Y:S01]  /*17810*/  LDL.LU R36, [R1+0x274] ;  /* 0x0002740001247983 */ /* 0x000ea20000300800 */
[----:B------:R-:W-:Y:S01]  /*17820*/  PRMT R6, RZ, 0x7610, R6 ;  /* 0x00007610ff067816 */ /* 0x000fe20000000006 */
[----:B------:R-:W-:Y:S01]  /*17830*/  @!P0 IMAD.MOV.U32 R5, RZ, RZ, R111 ;  /* 0x000000ffff058224 */ /* 0x000fe200078e006f */
[----:B------:R-:W-:Y:S01]  /*17840*/  PRMT R56, RZ, 0x7610, R56 ;  /* 0x00007610ff387816 */ /* 0x000fe20000000038 */
[----:B------:R-:W2:Y:S04]  /*17850*/  LDL.LU R113, [R1+0x268] ;  /* 0x0002680001717983 */ /* 0x000ea80000300800 */
[----:B------:R0:W2:Y:S01]  /*17860*/  @!P0 LDG.E.U16 R6, desc[UR20][R4.64] ;  /* 0x0000001404068981 */ /* 0x0000a2000c1e1500 */
[----:B------:R-:W-:-:S02]  /*17870*/  IMAD.X R19, R19, 0x1, R38, P1 ;  /* 0x0000000113137824 */ /* 0x000fc400008e0626 */
[----:B0-----:R-:W-:Y:S02]  /*17880*/  @!P0 IMAD.MOV.U32 R4, RZ, RZ, R31 ;  /* 0x000000ffff048224 */ /* 0x001fe400078e001f */
[----:B------:R-:W-:Y:S01]  /*17890*/  @!P0 IMAD.MOV.U32 R5, RZ, RZ, R63 ;  /* 0x000000ffff058224 */ /* 0x000fe200078e003f */
[----:B------:R0:W-:Y:S01]  /*178a0*/  STL [R1+0x258], R19 ;  /* 0x0002581301007387 */ /* 0x0001e20000100800 */
[----:B------:R-:W-:-:S03]  /*178b0*/  PRMT R43, RZ, 0x7610, R43 ;  /* 0x00007610ff2b7816 */ /* 0x000fc6000000002b */
[----:B-1----:R-:W2:Y:S04]  /*178c0*/  LDL.LU R111, [R1+0x270] ;  /* 0x00027000016f7983 */ /* 0x002ea80000300800 */
[----:B------:R1:W2:Y:S01]  /*178d0*/  @!P0 LDG.E.U16 R56, desc[UR20][R4.64] ;  /* 0x0000001404388981 */ /* 0x0002a2000c1e1500 */
[----:B---3--:R-:W-:-:S03]  /*178e0*/  IADD3 R62, P1, PT, R62, R39, RZ ;  /* 0x000000273e3e7210 */ /* 0x008fc60007f3e0ff */
[----:B------:R-:W3:Y:S01]  /*178f0*/  LDL.LU R63, [R1+0x278] ;  /* 0x00027800013f7983 */ /* 0x000ee20000300800 */
[----:B----4-:R-:W-:-:S03]  /*17900*/  IADD3 R30, P3, PT, R30, R39, RZ ;  /* 0x000000271e1e7210 */ /* 0x010fc60007f7e0ff */
[----:B------:R4:W-:Y:S01]  /*17910*/  STL [R1+0x264], R62 ;  /* 0x0002643e01007387 */ /* 0x0009e20000100800 */
[----:B-1----:R-:W-:-:S03]  /*17920*/  @!P0 IMAD.MOV.U32 R4, RZ, RZ, R18 ;  /* 0x000000ffff048224 */ /* 0x002fc600078e0012 */
[----:B------:R-:W3:Y:S01]  /*17930*/  LDL.LU R18, [R1+0x27c] ;  /* 0x00027c0001127983 */ /* 0x000ee20000300800 */
[----:B------:R-:W-:-:S03]  /*17940*/  @!P0 IMAD.MOV.U32 R5, RZ, RZ, R19 ;  /* 0x000000ffff058224 */ /* 0x000fc600078e0013 */
[----:B------:R-:W3:Y:S04]  /*17950*/  LDL.LU R31, [R1+0x284] ;  /* 0x00028400011f7983 */ /* 0x000ee80000300800 */
[----:B0-----:R-:W3:Y:S04]  /*17960*/  LDL.LU R19, [R1+0x28c] ;  /* 0x00028c0001137983 */ /* 0x001ee80000300800 */
[----:B------:R0:W-:Y:S04]  /*17970*/  STL [R1+0x26c], R30 ;  /* 0x00026c1e01007387 */ /* 0x0001e80000100800 */
[----:B------:R1:W3:Y:S01]  /*17980*/  @!P0 LDG.E.U16 R43, desc[UR20][R4.64] ;  /* 0x00000014042b8981 */ /* 0x0002e2000c1e1500 */
[----:B------:R-:W-:-:S05]  /*17990*/  IMAD.X R115, R115, 0x1, R38, P1 ;  /* 0x0000000173737824 */ /* 0x000fca00008e0626 */
[----:B------:R-:W-:Y:S01]  /*179a0*/  STL [R1+0x260], R115 ;  /* 0x0002607301007387 */ /* 0x000fe20000100800 */
[----:B-1----:R-:W-:Y:S01]  /*179b0*/  @!P0 IMAD.MOV.U32 R4, RZ, RZ, R62 ;  /* 0x000000ffff048224 */ /* 0x002fe200078e003e */
[----:B--2---:R-:W-:-:S05]  /*179c0*/  IADD3 R36, P1, PT, R36, R39, RZ ;  /* 0x0000002724247210 */ /* 0x004fca0007f3e0ff */
[----:B------:R-:W-:Y:S04]  /*179d0*/  STL [R1+0x274], R36 ;  /* 0x0002742401007387 */ /* 0x000fe80000100800 */
[----:B----4-:R-:W2:Y:S01]  /*179e0*/  LDL.LU R62, [R1+0x280] ;  /* 0x00028000013e7983 */ /* 0x010ea20000300800 */
[----:B------:R-:W-:Y:S01]  /*179f0*/  PRMT R24, RZ, 0x7610, R24 ;  /* 0x00007610ff187816 */ /* 0x000fe20000000018 */
[----:B------:R-:W-:Y:S02]  /*17a00*/  @!P0 IMAD.MOV.U32 R5, RZ, RZ, R115 ;  /* 0x000000ffff058224 */ /* 0x000fe400078e0073 */
[----:B------:R-:W-:Y:S01]  /*17a10*/  IMAD.X R113, R113, 0x1, R38, P3 ;  /* 0x0000000171717824 */ /* 0x000fe200018e0626 */
[----:B------:R-:W-:Y:S02]  /*17a20*/  PRMT R14, RZ, 0x7610, R14 ;  /* 0x00007610ff0e7816 */ /* 0x000fe4000000000e */
[----:B------:R1:W4:Y:S04]  /*17a30*/  @!P0 LDG.E.U16 R24, desc[UR20][R4.64] ;  /* 0x0000001404188981 */ /* 0x000328000c1e1500 */
[----:B------:R-:W-:Y:S01]  /*17a40*/  STL [R1+0x268], R113 ;  /* 0x0002687101007387 */ /* 0x000fe20000100800 */
[----:B------:R-:W-:-:S02]  /*17a50*/  IMAD.X R111, R111, 0x1, R38, P1 ;  /* 0x000000016f6f7824 */ /* 0x000fc400008e0626 */
        /* <DEDUP_REMOVED lines=32> */
[----:B------:R0:W-:Y:S04]  /*17c60*/  STL [R1+0x288], R30 ;  /* 0x0002881e01007387 */ /* 0x0001e80000100800 */
[----:B------:R4:W2:Y:S01]  /*17c70*/  @!P0 LDG.E.U16 R23, desc[UR20][R4.64] ;  /* 0x0000001404178981 */ /* 0x0008a2000c1e1500 */
[----:B------:R-:W-:-:S03]  /*17c80*/  PRMT R13, RZ, 0x7610, R13 ;  /* 0x00007610ff0d7816 */ /* 0x000fc6000000000d */
[----:B-1----:R-:W2:Y:S01]  /*17c90*/  LDL.LU R62, [R1+0x2a0] ;  /* 0x0002a000013e7983 */ /* 0x002ea20000300800 */
[-C--:B---3--:R-:W-:Y:S01]  /*17ca0*/  IADD3 R111, P1, PT, R111, R39.reuse, RZ ;  /* 0x000000276f6f7210 */ /* 0x088fe20007f3e0ff */
[----:B----4-:R-:W-:Y:S02]  /*17cb0*/  @!P0 IMAD.MOV.U32 R5, RZ, RZ, R30 ;  /* 0x000000ffff058224 */ /* 0x010fe400078e001e */
[----:B0-----:R-:W3:Y:S01]  /*17cc0*/  LDL.LU R30, [R1+0x2a8] ;  /* 0x0002a800011e7983 */ /* 0x001ee20000300800 */
[----:B------:R-:W-:Y:S01]  /*17cd0*/  @!P0 IMAD.MOV.U32 R4, RZ, RZ, R19 ;  /* 0x000000ffff048224 */ /* 0x000fe200078e0013 */
[----:B------:R-:W-:Y:S02]  /*17ce0*/  IADD3 R36, P3, PT, R36, R39, RZ ;  /* 0x0000002724247210 */ /* 0x000fe40007f7e0ff */
[----:B------:R0:W-:Y:S04]  /*17cf0*/  STL [R1+0x294], R111 ;  /* 0x0002946f01007387 */ /* 0x0001e80000100800 */
[----:B------:R-:W4:Y:S04]  /*17d00*/  LDL.LU R19, [R1+0x2ac] ;  /* 0x0002ac0001137983 */ /* 0x000f280000300800 */
        /* <DEDUP_REMOVED lines=8> */
[----:B------:R0:W-:Y:S04]  /*17d90*/  STL [R1+0x2a4], R18 ;  /* 0x0002a41201007387 */ /* 0x0001e80000100800 */
[----:B------:R-:W2:Y:S01]  /*17da0*/  LDL.LU R111, [R1+0x2b0] ;  /* 0x0002b000016f7983 */ /* 0x000ea20000300800 */
[----:B------:R-:W-:Y:S01]  /*17db0*/  PRMT R54, RZ, 0x7610, R54 ;  /* 0x00007610ff367816 */ /* 0x000fe20000000036 */
[----:B------:R-:W-:Y:S02]  /*17dc0*/  @!P0 IMAD.MOV.U32 R5, RZ, RZ, R115 ;  /* 0x000000ffff058224 */ /* 0x000fe400078e0073 */
[----:B------:R-:W-:Y:S01]  /*17dd0*/  IMAD.X R113, R113, 0x1, R38, P3 ;  /* 0x0000000171717824 */ /* 0x000fe200018e0626 */
[----:B------:R-:W-:Y:S02]  /*17de0*/  PRMT R35, RZ, 0x7610, R35 ;  /* 0x00007610ff237816 */ /* 0x000fe40000000023 */
[----:B------:R0:W2:Y:S01]  /*17df0*/  @!P0 LDG.E.U16 R54, desc[UR20][R4.64] ;  /* 0x0000001404368981 */ /* 0x0000a2000c1e1500 */
[----:B------:R-:W-:-:S03]  /*17e00*/  PRMT R22, RZ, 0x7610, R22 ;  /* 0x00007610ff167816 */ /* 0x000fc60000000016 */
[----:B------:R-:W-:Y:S01]  /*17e10*/  STL [R1+0x298], R113 ;  /* 0x0002987101007387 */ /* 0x000fe20000100800 */
[----:B0-----:R-:W-:Y:S02]  /*17e20*/  @!P0 IMAD.MOV.U32 R4, RZ, RZ, R36 ;  /* 0x000000ffff048224 */ /* 0x001fe400078e0024 */
[----:B------:R-:W-:Y:S01]  /*17e30*/  @!P0 IMAD.MOV.U32 R5, RZ, RZ, R113 ;  /* 0x000000ffff058224 */ /* 0x000fe200078e0071 */
[----:B-1----:R-:W2:Y:S01]  /*17e40*/  LDL.LU R36, [R1+0x2b8] ;  /* 0x0002b80001247983 */ /* 0x002ea20000300800 */
[----:B------:R-:W-:-:S03]  /*17e50*/  IMAD.X R62, R62, 0x1, R38, P1 ;  /* 0x000000013e3e7824 */ /* 0x000fc600008e0626 */
[----:B------:R0:W2:Y:S04]  /*17e60*/  @!P0 LDG.E.U16 R35, desc[UR20][R4.64] ;  /* 0x0000001404238981 */ /* 0x0000a8000c1e1500 */
[----:B------:R1:W-:Y:S01]  /*17e70*/  STL [R1+0x2a0], R62 ;  /* 0x0002a03e01007387 */ /* 0x0003e20000100800 */
[-C--:B----4-:R-:W-:Y:S01]  /*17e80*/  IADD3 R19, P1, PT, R19, R39.reuse, RZ ;  /* 0x0000002713137210 */ /* 0x090fe20007f3e0ff */
[----:B0-----:R-:W-:Y:S01]  /*17e90*/  @!P0 IMAD.MOV.U32 R4, RZ, RZ, R18 ;  /* 0x000000ffff048224 */ /* 0x001fe200078e0012 */
[-C--:B---3--:R-:W-:Y:S01]  /*17ea0*/  IADD3 R63, P3, PT, R63, R39.reuse, RZ ;  /* 0x000000273f3f7210 */ /* 0x088fe20007f7e0ff */
[----:B------:R-:W-:Y:S01]  /*17eb0*/  @!P0 IMAD.MOV.U32 R5, RZ, RZ, R62 ;  /* 0x000000ffff058224 */ /* 0x000fe200078e003e */
[----:B------:R-:W3:Y:S01]  /*17ec0*/  LDL.LU R18, [R1+0x2c4] ;  /* 0x0002c40001127983 */ /* 0x000ee20000300800 */
[----:B------:R-:W-:Y:S01]  /*17ed0*/  IMAD.X R30, R30, 0x1, R38, P1 ;  /* 0x000000011e1e7824 */ /* 0x000fe200008e0626 */
[----:B------:R-:W-:-:S02]  /*17ee0*/  IADD3 R31, P1, PT, R31, R39, RZ ;  /* 0x000000271f1f7210 */ /* 0x000fc40007f3e0ff */
[----:B-1----:R-:W4:Y:S04]  /*17ef0*/  LDL.LU R62, [R1+0x2cc] ;  /* 0x0002cc00013e7983 */ /* 0x002f280000300800 */
[----:B------:R0:W-:Y:S04]  /*17f00*/  STL [R1+0x2ac], R19 ;  /* 0x0002ac1301007387 */ /* 0x0001e80000100800 */
[----:B------:R-:W-:Y:S04]  /*17f10*/  STL [R1+0x2b4], R63 ;  /* 0x0002b43f01007387 */ /* 0x000fe80000100800 */
[----:B------:R1:W4:Y:S04]  /*17f20*/  @!P0 LDG.E.U16 R22, desc[UR20][R4.64] ;  /* 0x0000001404168981 */ /* 0x000328000c1e1500 */
[----:B------:R2:W-:Y:S04]  /*17f30*/  STL [R1+0x2a8], R30 ;  /* 0x0002a81e01007387 */ /* 0x0005e80000100800 */
[----:B------:R2:W-:Y:S01]  /*17f40*/  STL [R1+0x2bc], R31 ;  /* 0x0002bc1f01007387 */ /* 0x0005e20000100800 */
[----:B-1----:R-:W-:-:S03]  /*17f50*/  @!P0 IMAD.MOV.U32 R4, RZ, RZ, R19 ;  /* 0x000000ffff048224 */ /* 0x002fc600078e0013 */
[----:B0-----:R-:W4:Y:S01]  /*17f60*/  LDL.LU R19, [R1+0x2c0] ;  /* 0x0002c00001137983 */ /* 0x001f220000300800 */
[----:B------:R-:W-:Y:S02]  /*17f70*/  @!P0 IMAD.MOV.U32 R5, RZ, RZ, R30 ;  /* 0x000000ffff058224 */ /* 0x000fe400078e001e */
[----:B--2---:R-:W-:-:S05]  /*17f80*/  IMAD.X R111, R111, 0x1, R38, P3 ;  /* 0x000000016f6f7824 */ /* 0x004fca00018e0626 */
[----:B------:R-:W-:Y:S04]  /*17f90*/  STL [R1+0x2b0], R111 ;  /* 0x0002b06f01007387 */ /* 0x000fe80000100800 */
[----:B------:R-:W2:Y:S04]  /*17fa0*/  LDL.LU R30, [R1+0x2d4] ;  /* 0x0002d400011e7983 */ /* 0x000ea80000300800 */
[----:B------:R-:W2:Y:S01]  /*17fb0*/  LDL.LU R117, [R1+0x2c8] ;  /* 0x0002c80001757983 */ /* 0x000ea20000300800 */
[----:B------:R-:W-:Y:S02]  /*17fc0*/  PRMT R9, RZ, 0x7610, R9 ;  /* 0x00007610ff097816 */ /* 0x000fe40000000009 */
[----:B------:R-:W-:Y:S01]  /*17fd0*/  PRMT R53, RZ, 0x7610, R53 ;  /* 0x00007610ff357816 */ /* 0x000fe20000000035 */
[----:B------:R-:W-:-:S03]  /*17fe0*/  IMAD.X R36, R36, 0x1, R38, P1 ;  /* 0x0000000124247824 */ /* 0x000fc600008e0626 */
[----:B------:R0:W2:Y:S04]  /*17ff0*/  @!P0 LDG.E.U16 R9, desc[UR20][R4.64] ;  /* 0x0000001404098981 */ /* 0x0000a8000c1e1500 */
[----:B------:R1:W-:Y:S01]  /*18000*/  STL [R1+0x2b8], R36 ;  /* 0x0002b82401007387 */ /* 0x0003e20000100800 */
[----:B0-----:R-:W-:Y:S02]  /*18010*/  @!P0 IMAD.MOV.U32 R4, RZ, RZ, R63 ;  /* 0x000000ffff048224 */ /* 0x001fe400078e003f */
[----:B------:R-:W-:Y:S01]  /*18020*/  @!P0 IMAD.MOV.U32 R5, RZ, RZ, R111 ;  /* 0x000000ffff058224 */ /* 0x000fe200078e006f */
[----:B------:R-:W2:Y:S04]  /*18030*/  LDL.LU R63, [R1+0x2d0] ;  /* 0x0002d000013f7983 */ /* 0x000ea80000300800 */
[----:B------:R-:W2:Y:S01]  /*18040*/  LDL.LU R115, [R1+0x2d8] ;  /* 0x0002d80001737983 */ /* 0x000ea20000300800 */
[----:B---3--:R-:W-:-:S03]  /*18050*/  IADD3 R18, P1, PT, R18, R39, RZ ;  /* 0x0000002712127210 */ /* 0x008fc60007f3e0ff */
[----:B------:R0:W3:Y:S01]  /*18060*/  @!P0 LDG.E.U16 R53, desc[UR20][R4.64] ;  /* 0x0000001404358981 */ /* 0x0000e2000c1e1500 */
[----:B----4-:R-:W-:-:S03]  /*18070*/  IADD3 R62, P3, PT, R62, R39, RZ ;  /* 0x000000273e3e7210 */ /* 0x010fc60007f7e0ff */
[----:B------:R4:W-:Y:S04]  /*18080*/  STL [R1+0x2c4], R18 ;  /* 0x0002c41201007387 */ /* 0x0009e80000100800 */
[----:B------:R-:W3:Y:S01]  /*18090*/  LDL.LU R113, [R1+0x2dc] ;  /* 0x0002dc0001717983 */ /* 0x000ee20000300800 */
[----:B0-----:R-:W-:Y:S02]  /*180a0*/  @!P0 IMAD.MOV.U32 R4, RZ, RZ, R31 ;  /* 0x000000ffff048224 */ /* 0x001fe400078e001f */
[----:B------:R-:W-:Y:S01]  /*180b0*/  @!P0 IMAD.MOV.U32 R5, RZ, RZ, R36 ;  /* 0x000000ffff058224 */ /* 0x000fe200078e0024 */
[----:B------:R-:W3:Y:S01]  /*180c0*/  LDL.LU R31, [R1+0x2e4] ;  /* 0x0002e400011f7983 */ /* 0x000ee20000300800 */
[----:B------:R-:W-:-:S03]  /*180d0*/  PRMT R21, RZ, 0x7610, R21 ;  /* 0x00007610ff157816 */ /* 0x000fc60000000015 */
[----:B-1----:R-:W3:Y:S04]  /*180e0*/  LDL.LU R36, [R1+0x2ec] ;  /* 0x0002ec0001247983 */ /* 0x002ee80000300800 */
[----:B------:R0:W-:Y:S01]  /*180f0*/  STL [R1+0x2cc], R62 ;  /* 0x0002cc3e01007387 */ /* 0x0001e20000100800 */
[----:B------:R-:W-:-:S05]  /*18100*/  IMAD.X R19, R19, 0x1, R38, P1 ;  /* 0x0000000113137824 */ /* 0x000fca00008e0626 */
[----:B------:R1:W-:Y:S04]  /*18110*/  STL [R1+0x2c0], R19 ;  /* 0x0002c01301007387 */ /* 0x0003e80000100800 */
[----:B------:R4:W3:Y:S02]  /*18120*/  @!P0 LDG.E.U16 R21, desc[UR20][R18.64] ;  /* 0x0000001412158981 */ /* 0x0008e4000c1e1500 */
[----:B----4-:R-:W-:Y:S01]  /*18130*/  @!P0 IMAD.MOV.U32 R18, RZ, RZ, R62 ;  /* 0x000000ffff128224 */ /* 0x010fe200078e003e */
[----:B--2---:R-:W-:Y:S01]  /*18140*/  IADD3 R30, P1, PT, R30, R39, RZ ;  /* 0x000000271e1e7210 */ /* 0x004fe20007f3e0ff */
[----:B------:R-:W-:-:S04]  /*18150*/  IMAD.X R117, R117, 0x1, R38, P3 ;  /* 0x0000000175757824 */ /* 0x000fc800018e0626 */
[----:B------:R-:W-:Y:S04]  /*18160*/  STL [R1+0x2d4], R30 ;  /* 0x0002d41e01007387 */ /* 0x000fe80000100800 */
[----:B------:R-:W2:Y:S04]  /*18170*/  LDL.LU R111, [R1+0x2e0] ;  /* 0x0002e000016f7983 */ /* 0x000ea80000300800 */
[----:B------:R-:W-:Y:S04]  /*18180*/  STL [R1+0x2c8], R117 ;  /* 0x0002c87501007387 */ /* 0x000fe80000100800 */
[----:B0-----:R-:W4:Y:S01]  /*18190*/  LDL.LU R62, [R1+0x2e8] ;  /* 0x0002e800013e7983 */ /* 0x001f220000300800 */
[----:B------:R-:W-:Y:S01]  /*181a0*/  PRMT R34, RZ, 0x7610, R34 ;  /* 0x00007610ff227816 */ /* 0x000fe20000000022 */
[----:B-1----:R-:W-:-:S05]  /*181b0*/  @!P0 IMAD.MOV.U32 R19, RZ, RZ, R117 ;  /* 0x000000ffff138224 */ /* 0x002fca00078e0075 */
[----:B------:R0:W4:Y:S01]  /*181c0*/  @!P0 LDG.E.U16 R34, desc[UR20][R4.64] ;  /* 0x0000001404228981 */ /* 0x000122000c1e1500 */
[----:B------:R-:W-:Y:S01]  /*181d0*/  IMAD.X R63, R63, 0x1, R38, P1 ;  /* 0x000000013f3f7824 */ /* 0x000fe200008e0626 */
[----:B------:R-:W-:Y:S02]  /*181e0*/  PRMT R52, RZ, 0x7610, R52 ;  /* 0x00007610ff347816 */ /* 0x000fe40000000034 */
[----:B0-----:R-:W-:Y:S02]  /*181f0*/  PRMT R5, RZ, 0x7610, R5 ;  /* 0x00007610ff057816 */ /* 0x001fe40000000005 */
[----:B------:R0:W-:Y:S04]  /*18200*/  STL [R1+0x2d0], R63 ;  /* 0x0002d03f01007387 */ /* 0x0001e80000100800 */
[----:B------:R1:W4:Y:S01]  /*18210*/  @!P0 LDG.E.U16 R5, desc[UR20][R18.64] ;  /* 0x0000001412058981 */ /* 0x000322000c1e1500 */
[----:B---3--:R-:W-:-:S02]  /*18220*/  IADD3 R113, P1, PT, R113, R39, RZ ;  /* 0x0000002771717210 */ /* 0x008fc40007f3e0ff */
[----:B------:R-:W-:-:S03]  /*18230*/  IADD3 R31, P3, PT, R31, R39, RZ ;  /* 0x000000271f1f7210 */ /* 0x000fc60007f7e0ff */
[----:B------:R-:W-:Y:S02]  /*18240*/  IMAD.X R115, R115, 0x1, R38, P1 ;  /* 0x0000000173737824 */ /* 0x000fe400008e0626 */
[----:B-1----:R-:W-:Y:S02]  /*18250*/  @!P0 IMAD.MOV.U32 R18, RZ, RZ, R30 ;  /* 0x000000ffff128224 */ /* 0x002fe400078e001e */
[----:B------:R-:W-:Y:S01]  /*18260*/  @!P0 IMAD.MOV.U32 R19, RZ, RZ, R63 ;  /* 0x000000ffff138224 */ /* 0x000fe200078e003f */
[----:B------:R-:W-:Y:S01]  /*18270*/  IADD3 R36, P1, PT, R36, R39, RZ ;  /* 0x0000002724247210 */ /* 0x000fe20007f3e0ff */
[----:B0-----:R-:W3:Y:S01]  /*18280*/  LDL.LU R63, [R1+0x2f4] ;  /* 0x0002f400013f7983 */ /* 0x001ee20000300800 */
[----:B------:R-:W-:-:S03]  /*18290*/  PRMT R33, RZ, 0x7610, R33 ;  /* 0x00007610ff217816 */ /* 0x000fc60000000021 */
[----:B------:R-:W3:Y:S04]  /*182a0*/  LDL.LU R30, [R1+0x2fc] ;  /* 0x0002fc00011e7983 */ /* 0x000ee80000300800 */
[----:B------:R0:W-:Y:S04]  /*182b0*/  STL [R1+0x2dc], R113 ;  /* 0x0002dc7101007387 */ /* 0x0001e80000100800 */
[----:B------:R1:W3:Y:S04]  /*182c0*/  @!P0 LDG.E.U16 R52, desc[UR20][R18.64] ;  /* 0x0000001412348981 */ /* 0x0002e8000c1e1500 */
[----:B------:R0:W-:Y:S04]  /*182d0*/  STL [R1+0x2e4], R31 ;  /* 0x0002e41f01007387 */ /* 0x0001e80000100800 */
[----:B------:R2:W-:Y:S01]  /*182e0*/  STL [R1+0x2d8], R115 ;  /* 0x0002d87301007387 */ /* 0x0005e20000100800 */
[----:B-1----:R-:W-:-:S02]  /*182f0*/  @!P0 IMAD.MOV.U32 R18, RZ, RZ, R113 ;  /* 0x000000ffff128224 */ /* 0x002fc400078e0071 */
[----:B------:R-:W-:Y:S01]  /*18300*/  @!P0 IMAD.MOV.U32 R19, RZ, RZ, R115 ;  /* 0x000000ffff138224 */ /* 0x000fe200078e0073 */
[----:B------:R1:W-:Y:S04]  /*18310*/  STL [R1+0x2ec], R36 ;  /* 0x0002ec2401007387 */ /* 0x0003e80000100800 */
[----:B0-----:R-:W3:Y:S04]  /*18320*/  LDL.LU R113, [R1+0x2f0] ;  /* 0x0002f00001717983 */ /* 0x001ee80000300800 */
[----:B------:R0:W3:Y:S02]  /*18330*/  @!P0 LDG.E.U16 R33, desc[UR20][R18.64] ;  /* 0x0000001412218981 */ /* 0x0000e4000c1e1500 */
[----:B0-----:R-:W-:-:S02]  /*18340*/  @!P0 IMAD.MOV.U32 R18, RZ, RZ, R31 ;  /* 0x000000ffff128224 */ /* 0x001fc400078e001f */
[----:B--2---:R-:W-:-:S05]  /*18350*/  IMAD.X R111, R111, 0x1, R38, P3 ;  /* 0x000000016f6f7824 */ /* 0x004fca00018e0626 */
[----:B------:R-:W-:Y:S01]  /*18360*/  STL [R1+0x2e0], R111 ;  /* 0x0002e06f01007387 */ /* 0x000fe20000100800 */
[----:B----4-:R-:W-:-:S03]  /*18370*/  IMAD.X R62, R62, 0x1, R38, P1 ;  /* 0x000000013e3e7824 */ /* 0x010fc600008e0626 */
[----:B------:R-:W2:Y:S04]  /*18380*/  LDL.LU R117, [R1+0x304] ;  /* 0x0003040001757983 */ /* 0x000ea80000300800 */
[----:B------:R-:W4:Y:S04]  /*18390*/  LDL.LU R31, [R1+0x2f8] ;  /* 0x0002f800011f7983 */ /* 0x000f280000300800 */
[----:B------:R0:W-:Y:S04]  /*183a0*/  STL [R1+0x2e8], R62 ;  /* 0x0002e83e01007387 */ /* 0x0001e80000100800 */
[----:B------:R-:W4:Y:S01]  /*183b0*/  LDL.LU R119, [R1+0x300] ;  /* 0x0003000001777983 */ /* 0x000f220000300800 */
[----:B------:R-:W-:Y:S01]  /*183c0*/  PRMT R20, RZ, 0x7610, R20 ;  /* 0x00007610ff147816 */ /* 0x000fe20000000014 */
[----:B------:R-:W-:-:S02]  /*183d0*/  @!P0 IMAD.MOV.U32 R19, RZ, RZ, R111 ;  /* 0x000000ffff138224 */ /* 0x000fc400078e006f */
[----:B------:R-:W4:Y:S01]  /*183e0*/  LDL.LU R115, [R1+0x308] ;  /* 0x0003080001737983 */ /* 0x000f220000300800 */
[----:B------:R-:W-:-:S03]  /*183f0*/  PRMT R12, RZ, 0x7610, R12 ;  /* 0x00007610ff0c7816 */ /* 0x000fc6000000000c */
[----:B------:R0:W4:Y:S02]  /*18400*/  @!P0 LDG.E.U16 R20, desc[UR20][R18.64] ;  /* 0x0000001412148981 */ /* 0x000124000c1e1500 */
[----:B0-----:R-:W-:Y:S01]  /*18410*/  @!P0 IMAD.MOV.U32 R18, RZ, RZ, R36 ;  /* 0x000000ffff128224 */ /* 0x001fe200078e0024 */
[-C--:B---3--:R-:W-:Y:S01]  /*18420*/  IADD3 R63, P1, PT, R63, R39.reuse, RZ ;  /* 0x000000273f3f7210 */ /* 0x088fe20007f3e0ff */
[----:B------:R-:W-:Y:S01]  /*18430*/  @!P0 IMAD.MOV.U32 R19, RZ, RZ, R62 ;  /* 0x000000ffff138224 */ /* 0x000fe200078e003e */
[----:B------:R-:W-:-:S03]  /*18440*/  IADD3 R30, P3, PT, R30, R39, RZ ;  /* 0x000000271e1e7210 */ /* 0x000fc60007f7e0ff */
[----:B------:R0:W-:Y:S04]  /*18450*/  STL [R1+0x2f4], R63 ;  /* 0x0002f43f01007387 */ /* 0x0001e80000100800 */
[----:B-1----:R-:W3:Y:S04]  /*18460*/  LDL.LU R36, [R1+0x30c] ;  /* 0x00030c0001247983 */ /* 0x002ee80000300800 */
[----:B------:R-:W3:Y:S04]  /*18470*/  LDL.LU R62, [R1+0x314] ;  /* 0x00031400013e7983 */ /* 0x000ee80000300800 */
[----:B------:R-:W3:Y:S04]  /*18480*/  LDL.LU R111, [R1+0x31c] ;  /* 0x00031c00016f7983 */ /* 0x000ee80000300800 */
[----:B------:R-:W-:Y:S04]  /*18490*/  STL [R1+0x2fc], R30 ;  /* 0x0002fc1e01007387 */ /* 0x000fe80000100800 */
[----:B------:R1:W3:Y:S01]  /*184a0*/  @!P0 LDG.E.U16 R12, desc[UR20][R18.64] ;  /* 0x00000014120c8981 */ /* 0x0002e2000c1e1500 */
[----:B------:R-:W-:-:S05]  /*184b0*/  IMAD.X R113, R113, 0x1, R38, P1 ;  /* 0x0000000171717824 */ /* 0x000fca00008e0626 */
[----:B------:R0:W-:Y:S01]  /*184c0*/  STL [R1+0x2f0], R113 ;  /* 0x0002f07101007387 */ /* 0x0001e20000100800 */
[----:B-1----:R-:W-:Y:S02]  /*184d0*/  @!P0 IMAD.MOV.U32 R18, RZ, RZ, R63 ;  /* 0x000000ffff128224 */ /* 0x002fe400078e003f */
[----:B------:R-:W-:Y:S01]  /*184e0*/  @!P0 IMAD.MOV.U32 R19, RZ, RZ, R113 ;  /* 0x000000ffff138224 */ /* 0x000fe200078e0071 */
[----:B--2---:R-:W-:Y:S01]  /*184f0*/  IADD3 R117, P1, PT, R117, R39, RZ ;  /* 0x0000002775757210 */ /* 0x004fe20007f3e0ff */
[----:B----4-:R-:W-:-:S04]  /*18500*/  IMAD.X R31, R31, 0x1, R38, P3 ;  /* 0x000000011f1f7824 */ /* 0x010fc800018e0626 */
[----:B------:R-:W-:Y:S04]  /*18510*/  STL [R1+0x304], R117 ;  /* 0x0003047501007387 */ /* 0x000fe80000100800 */
[----:B0-----:R-:W2:Y:S01]  /*18520*/  LDL.LU R63, [R1+0x310] ;  /* 0x00031000013f7983 */ /* 0x001ea20000300800 */
[----:B------:R-:W-:-:S03]  /*18530*/  IMAD.X R119, R119, 0x1, R38, P1 ;  /* 0x0000000177777824 */ /* 0x000fc600008e0626 */
[----:B------:R0:W-:Y:S04]  /*18540*/  STL [R1+0x2f8], R31 ;  /* 0x0002f81f01007387 */ /* 0x0001e80000100800 */
[----:B------:R-:W4:Y:S04]  /*18550*/  LDL.LU R113, [R1+0x318] ;  /* 0x0003180001717983 */ /* 0x000f280000300800 */
[----:B------:R1:W-:Y:S04]  /*18560*/  STL [R1+0x300], R119 ;  /* 0x0003007701007387 */ /* 0x0003e80000100800 */
[----:B------:R-:W4:Y:S01]  /*18570*/  LDL.LU R121, [R1+0x324] ;  /* 0x0003240001797983 */ /* 0x000f220000300800 */
[----:B------:R-:W-:-:S02]  /*18580*/  PRMT R51, RZ, 0x7610, R51 ;  /* 0x00007610ff337816 */ /* 0x000fc40000000033 */
[----:B------:R-:W-:-:S04]  /*18590*/  PRMT R32, RZ, 0x7610, R32 ;  /* 0x00007610ff207816 */ /* 0x000fc80000000020 */
[----:B------:R0:W4:Y:S04]  /*185a0*/  @!P0 LDG.E.U16 R51, desc[UR20][R18.64] ;  /* 0x0000001412338981 */ /* 0x000128000c1e1500 */
[----:B------:R1:W4:Y:S01]  /*185b0*/  @!P0 LDG.E.U16 R32, desc[UR20][R30.64] ;  /* 0x000000141e208981 */ /* 0x000322000c1e1500 */
[----:B0-----:R-:W-:Y:S02]  /*185c0*/  PRMT R19, RZ, 0x7610, R19 ;  /* 0x00007610ff137816 */ /* 0x001fe40000000013 */
[-C--:B---3--:R-:W-:Y:S01]  /*185d0*/  IADD3 R36, P1, PT, R36, R39.reuse, RZ ;  /* 0x0000002724247210 */ /* 0x088fe20007f3e0ff */
[----:B-1----:R-:W-:Y:S02]  /*185e0*/  @!P0 IMAD.MOV.U32 R30, RZ, RZ, R117 ;  /* 0x000000ffff1e8224 */ /* 0x002fe400078e0075 */
[----:B------:R-:W-:Y:S01]  /*185f0*/  @!P0 IMAD.MOV.U32 R31, RZ, RZ, R119 ;  /* 0x000000ffff1f8224 */ /* 0x000fe200078e0077 */
[-C--:B------:R-:W-:Y:S01]  /*18600*/  IADD3 R62, P3, PT, R62, R39.reuse, RZ ;  /* 0x000000273e3e7210 */ /* 0x080fe20007f7e0ff */
[----:B------:R-:W-:Y:S01]  /*18610*/  IMAD.X R115, R115, 0x1, R38, P1 ;  /* 0x0000000173737824 */ /* 0x000fe200008e0626 */
[----:B------:R-:W3:Y:S01]  /*18620*/  LDL.LU R119, [R1+0x32c] ;  /* 0x00032c0001777983 */ /* 0x000ee20000300800 */
[----:B------:R-:W-:-:S03]  /*18630*/  IADD3 R111, P1, PT, R111, R39, RZ ;  /* 0x000000276f6f7210 */ /* 0x000fc60007f3e0ff */
[----:B------:R0:W-:Y:S01]  /*18640*/  STL [R1+0x30c], R36 ;  /* 0x00030c2401007387 */ /* 0x0001e20000100800 */
[----:B------:R-:W-:Y:S02]  /*18650*/  PRMT R11, RZ, 0x7610, R11 ;  /* 0x00007610ff0b7816 */ /* 0x000fe4000000000b */
[----:B------:R-:W-:Y:S01]  /*18660*/  PRMT R50, RZ, 0x7610, R50 ;  /* 0x00007610ff327816 */ /* 0x000fe20000000032 */
[----:B------:R1:W3:Y:S04]  /*18670*/  @!P0 LDG.E.U16 R19, desc[UR20][R30.64] ;  /* 0x000000141e138981 */ /* 0x0002e8000c1e1500 */
[----:B------:R0:W-:Y:S04]  /*18680*/  STL [R1+0x314], R62 ;  /* 0x0003143e01007387 */ /* 0x0001e80000100800 */
[----:B------:R-:W-:Y:S01]  /*18690*/  STL [R1+0x308], R115 ;  /* 0x0003087301007387 */ /* 0x000fe20000100800 */
[----:B-1----:R-:W-:-:S02]  /*186a0*/  @!P0 IMAD.MOV.U32 R30, RZ, RZ, R36 ;  /* 0x000000ffff1e8224 */ /* 0x002fc400078e0024 */
[----:B------:R-:W-:Y:S01]  /*186b0*/  @!P0 IMAD.MOV.U32 R31, RZ, RZ, R115 ;  /* 0x000000ffff1f8224 */ /* 0x000fe200078e0073 */
[----:B------:R-:W-:Y:S04]  /*186c0*/  STL [R1+0x31c], R111 ;  /* 0x00031c6f01007387 */ /* 0x000fe80000100800 */
[----:B0-----:R-:W3:Y:S04]  /*186d0*/  LDL.LU R36, [R1+0x334] ;  /* 0x0003340001247983 */ /* 0x001ee80000300800 */
[----:B------:R0:W3:Y:S02]  /*186e0*/  @!P0 LDG.E.U16 R11, desc[UR20][R30.64] ;  /* 0x000000141e0b8981 */ /* 0x0000e4000c1e1500 */
[----:B0-----:R-:W-:Y:S01]  /*186f0*/  PRMT R31, RZ, 0x7610, R31 ;  /* 0x00007610ff1f7816 */ /* 0x001fe2000000001f */
[----:B--2---:R-:W-:-:S05]  /*18700*/  IMAD.X R63, R63, 0x1, R38, P3 ;  /* 0x000000013f3f7824 */ /* 0x004fca00018e0626 */
[----:B------:R0:W-:Y:S01]  /*18710*/  STL [R1+0x310], R63 ;  /* 0x0003103f01007387 */ /* 0x0001e20000100800 */
[----:B----4-:R-:W-:-:S03]  /*18720*/  IMAD.X R113, R113, 0x1, R38, P1 ;  /* 0x0000000171717824 */ /* 0x010fc600008e0626 */
[----:B------:R-:W2:Y:S04]  /*18730*/  LDL.LU R125, [R1+0x328] ;  /* 0x00032800017d7983 */ /* 0x000ea80000300800 */
[----:B------:R1:W4:Y:S01]  /*18740*/  @!P0 LDG.E.U16 R50, desc[UR20][R62.64] ;  /* 0x000000143e328981 */ /* 0x000322000c1e1500 */
[----:B------:R-:W-:-:S03]  /*18750*/  IADD3 R121, P1, PT, R121, R39, RZ ;  /* 0x0000002779797210 */ /* 0x000fc60007f3e0ff */
[----:B------:R0:W-:Y:S01]  /*18760*/  STL [R1+0x318], R113 ;  /* 0x0003187101007387 */ /* 0x0001e20000100800 */
[----:B-1----:R-:W-:Y:S02]  /*18770*/  @!P0 IMAD.MOV.U32 R62, RZ, RZ, R111 ;  /* 0x000000ffff3e8224 */ /* 0x002fe400078e006f */
[----:B0-----:R-:W-:Y:S01]  /*18780*/  @!P0 IMAD.MOV.U32 R63, RZ, RZ, R113 ;  /* 0x000000ffff3f8224 */ /* 0x001fe200078e0071 */
[----:B------:R-:W4:Y:S04]  /*18790*/  LDL.LU R111, [R1+0x330] ;  /* 0x00033000016f7983 */ /* 0x000f280000300800 */
[----:B------:R-:W4:Y:S04]  /*187a0*/  LDL.LU R123, [R1+0x338] ;  /* 0x00033800017b7983 */ /* 0x000f280000300800 */
[----:B------:R0:W-:Y:S04]  /*187b0*/  STL [R1+0x324], R121 ;  /* 0x0003247901007387 */ /* 0x0001e80000100800 */
[----:B------:R-:W4:Y:S04]  /*187c0*/  LDL.LU R117, [R1+0x33c] ;  /* 0x00033c0001757983 */ /* 0x000f280000300800 */
[----:B------:R-:W4:Y:S04]  /*187d0*/  LDL.LU R113, [R1+0x344] ;  /* 0x0003440001717983 */ /* 0x000f280000300800 */
[----:B------:R-:W4:Y:S04]  /*187e0*/  LDL.LU R115, [R1+0x34c] ;  /* 0x00034c0001737983 */ /* 0x000f280000300800 */
[----:B------:R1:W4:Y:S04]  /*187f0*/  @!P0 LDG.E.U16 R31, desc[UR20][R62.64] ;  /* 0x000000143e1f8981 */ /* 0x000328000c1e1500 */
[----:B------:R-:W4:Y:S01]  /*18800*/  LDL.LU R63, [R1+0x320] ;  /* 0x00032000013f7983 */ /* 0x000f220000300800 */
[----:B---3--:R-:W-:Y:S01]  /*18810*/  IADD3 R119, P3, PT, R119, R39, RZ ;  /* 0x0000002777777210 */ /* 0x008fe20007f7e0ff */
[----:B-1----:R-:W-:Y:S01]  /*18820*/  @!P0 IMAD.MOV.U32 R62, RZ, RZ, R121 ;  /* 0x000000ffff3e8224 */ /* 0x002fe200078e0079 */
[----:B------:R-:W-:-:S03]  /*18830*/  PRMT R18, RZ, 0x7610, R18 ;  /* 0x00007610ff127816 */ /* 0x000fc60000000012 */
[----:B------:R-:W-:Y:S01]  /*18840*/  STL [R1+0x32c], R119 ;  /* 0x00032c7701007387 */ /* 0x000fe20000100800 */
[----:B------:R-:W-:Y:S01]  /*18850*/  PRMT R8, RZ, 0x7610, R8 ;  /* 0x00007610ff087816 */ /* 0x000fe20000000008 */
[--C-:B--2---:R-:W-:Y:S02]  /*18860*/  IMAD.X R125, R125, 0x1, R38.reuse, P3 ;  /* 0x000000017d7d7824 */ /* 0x104fe400018e0626 */
[----:B----4-:R-:W-:Y:S01]  /*18870*/  IMAD.X R63, R63, 0x1, R38, P1 ;  /* 0x000000013f3f7824 */ /* 0x010fe200008e0626 */
[----:B------:R-:W-:-:S04]  /*18880*/  IADD3 R36, P1, PT, R36, R39, RZ ;  /* 0x0000002724247210 */ /* 0x000fc80007f3e0ff */
[----:B------:R1:W-:Y:S01]  /*18890*/  STL [R1+0x320], R63 ;  /* 0x0003203f01007387 */ /* 0x0003e20000100800 */
[----:B------:R-:W-:-:S03]  /*188a0*/  IMAD.X R111, R111, 0x1, R38, P1 ;  /* 0x000000016f6f7824 */ /* 0x000fc600008e0626 */
[----:B------:R-:W-:Y:S04]  /*188b0*/  STL [R1+0x334], R36 ;  /* 0x0003342401007387 */ /* 0x000fe80000100800 */
[----:B0-----:R-:W2:Y:S04]  /*188c0*/  LDL.LU R121, [R1+0x340] ;  /* 0x0003400001797983 */ /* 0x001ea80000300800 */
[----:B------:R0:W3:Y:S04]  /*188d0*/  @!P0 LDG.E.U16 R18, desc[UR20][R62.64] ;  /* 0x000000143e128981 */ /* 0x0000e8000c1e1500 */
[----:B------:R-:W-:Y:S01]  /*188e0*/  STL [R1+0x328], R125 ;  /* 0x0003287d01007387 */ /* 0x000fe20000100800 */
[----:B0-----:R-:W-:-:S02]  /*188f0*/  @!P0 IMAD.MOV.U32 R62, RZ, RZ, R119 ;  /* 0x000000ffff3e8224 */ /* 0x001fc400078e0077 */
[----:B-1----:R-:W-:Y:S01]  /*18900*/  @!P0 IMAD.MOV.U32 R63, RZ, RZ, R125 ;  /* 0x000000ffff3f8224 */ /* 0x002fe200078e007d */
[----:B------:R-:W4:Y:S04]  /*18910*/  LDL.LU R119, [R1+0x348] ;  /* 0x0003480001777983 */ /* 0x000f280000300800 */
[----:B------:R0:W3:Y:S04]  /*18920*/  @!P0 LDG.E.U16 R8, desc[UR20][R62.64] ;  /* 0x000000143e088981 */ /* 0x0000e8000c1e1500 */
[----:B------:R1:W-:Y:S01]  /*18930*/  STL [R1+0x330], R111 ;  /* 0x0003306f01007387 */ /* 0x0003e20000100800 */
[----:B0-----:R-:W-:-:S03]  /*18940*/  @!P0 IMAD.MOV.U32 R63, RZ, RZ, R111 ;  /* 0x000000ffff3f8224 */ /* 0x001fc600078e006f */
[----:B-1----:R-:W3:Y:S01]  /*18950*/  LDL.LU R111, [R1+0x354] ;  /* 0x00035400016f7983 */ /* 0x002ee20000300800 */
[-C--:B------:R-:W-:Y:S01]  /*18960*/  IADD3 R117, P1, PT, R117, R39.reuse, RZ ;  /* 0x0000002775757210 */ /* 0x080fe20007f3e0ff */
[----:B------:R-:W-:Y:S01]  /*18970*/  @!P0 IMAD.MOV.U32 R62, RZ, RZ, R36 ;  /* 0x000000ffff3e8224 */ /* 0x000fe200078e0024 */
[----:B------:R-:W-:Y:S01]  /*18980*/  PRMT R49, RZ, 0x7610, R49 ;  /* 0x00007610ff317816 */ /* 0x000fe20000000031 */
[----:B------:R-:W3:Y:S01]  /*18990*/  LDL.LU R36, [R1+0x35c] ;  /* 0x00035c0001247983 */ /* 0x000ee20000300800 */
[-C--:B------:R-:W-:Y:S01]  /*189a0*/  IADD3 R113, P3, PT, R113, R39.reuse, RZ ;  /* 0x0000002771717210 */ /* 0x080fe20007f7e0ff */
[----:B------:R-:W-:Y:S01]  /*189b0*/  IMAD.X R123, R123, 0x1, R38, P1 ;  /* 0x000000017b7b7824 */ /* 0x000fe200008e0626 */
[----:B------:R-:W-:Y:S02]  /*189c0*/  PRMT R30, RZ, 0x7610, R30 ;  /* 0x00007610ff1e7816 */ /* 0x000fe4000000001e */
[----:B------:R0:W3:Y:S01]  /*189d0*/  @!P0 LDG.E.U16 R49, desc[UR20][R62.64] ;  /* 0x000000143e318981 */ /* 0x0000e2000c1e1500 */
[----:B------:R-:W-:-:S02]  /*189e0*/  IADD3 R115, P1, PT, R115, R39, RZ ;  /* 0x0000002773737210 */ /* 0x000fc40007f3e0ff */
[----:B------:R-:W-:Y:S01]  /*189f0*/  PRMT R17, RZ, 0x7610, R17 ;  /* 0x00007610ff117816 */ /* 0x000fe20000000011 */
[----:B------:R1:W-:Y:S01]  /*18a00*/  STL [R1+0x33c], R117 ;  /* 0x00033c7501007387 */ /* 0x0003e20000100800 */
[----:B0-----:R-:W-:Y:S02]  /*18a10*/  @!P0 IMAD.MOV.U32 R62, RZ, RZ, R117 ;  /* 0x000000ffff3e8224 */ /* 0x001fe400078e0075 */
[----:B------:R-:W-:Y:S01]  /*18a20*/  @!P0 IMAD.MOV.U32 R63, RZ, RZ, R123 ;  /* 0x000000ffff3f8224 */ /* 0x000fe200078e007b */
[----:B------:R0:W-:Y:S04]  /*18a30*/  STL [R1+0x344], R113 ;  /* 0x0003447101007387 */ /* 0x0001e80000100800 */
[----:B------:R0:W3:Y:S04]  /*18a40*/  @!P0 LDG.E.U16 R30, desc[UR20][R62.64] ;  /* 0x000000143e1e8981 */ /* 0x0000e8000c1e1500 */
[----:B------:R-:W-:Y:S01]  /*18a50*/  STL [R1+0x338], R123 ;  /* 0x0003387b01007387 */ /* 0x000fe20000100800 */
[----:B------:R-:W-:-:S03]  /*18a60*/  PRMT R4, RZ, 0x7610, R4 ;  /* 0x00007610ff047816 */ /* 0x000fc60000000004 */
[----:B------:R2:W-:Y:S01]  /*18a70*/  STL [R1+0x34c], R115 ;  /* 0x00034c7301007387 */ /* 0x0005e20000100800 */
[----:B0-----:R-:W-:-:S03]  /*18a80*/  @!P0 IMAD.MOV.U32 R62, RZ, RZ, R113 ;  /* 0x000000ffff3e8224 */ /* 0x001fc600078e0071 */
[----:B-1----:R-:W3:Y:S01]  /*18a90*/  LDL.LU R117, [R1+0x364] ;  /* 0x0003640001757983 */ /* 0x002ee20000300800 */
[----:B--2---:R-:W-:-:S04]  /*18aa0*/  IMAD.X R121, R121, 0x1, R38, P3 ;  /* 0x0000000179797824 */ /* 0x004fc800018e0626 */
[----:B------:R-:W-:Y:S01]  /*18ab0*/  @!P0 IMAD.MOV.U32 R63, RZ, RZ, R121 ;  /* 0x000000ffff3f8224 */ /* 0x000fe200078e0079 */
[----:B------:R-:W-:Y:S04]  /*18ac0*/  STL [R1+0x340], R121 ;  /* 0x0003407901007387 */ /* 0x000fe80000100800 */
[----:B------:R-:W2:Y:S04]  /*18ad0*/  LDL.LU R113, [R1+0x358] ;  /* 0x0003580001717983 */ /* 0x000ea80000300800 */
[----:B------:R0:W2:Y:S01]  /*18ae0*/  @!P0 LDG.E.U16 R17, desc[UR20][R62.64] ;  /* 0x000000143e118981 */ /* 0x0000a2000c1e1500 */
[----:B----4-:R-:W-:-:S05]  /*18af0*/  IMAD.X R119, R119, 0x1, R38, P1 ;  /* 0x0000000177777824 */ /* 0x010fca00008e0626 */
[----:B------:R1:W-:Y:S01]  /*18b00*/  STL [R1+0x348], R119 ;  /* 0x0003487701007387 */ /* 0x0003e20000100800 */
[----:B0-----:R-:W-:Y:S02]  /*18b10*/  @!P0 IMAD.MOV.U32 R62, RZ, RZ, R115 ;  /* 0x000000ffff3e8224 */ /* 0x001fe400078e0073 */
[----:B------:R-:W-:Y:S01]  /*18b20*/  @!P0 IMAD.MOV.U32 R63, RZ, RZ, R119 ;  /* 0x000000ffff3f8224 */ /* 0x000fe200078e0077 */
[----:B------:R-:W4:Y:S04]  /*18b30*/  LDL.LU R115, [R1+0x360] ;  /* 0x0003600001737983 */ /* 0x000f280000300800 */
[----:B------:R0:W4:Y:S04]  /*18b40*/  @!P0 LDG.E.U16 R4, desc[UR20][R62.64] ;  /* 0x000000143e048981 */ /* 0x000128000c1e1500 */
[----:B-1----:R-:W4:Y:S01]  /*18b50*/  LDL.LU R119, [R1+0x36c] ;  /* 0x00036c0001777983 */ /* 0x002f220000300800 */
[----:B---3--:R-:W-:-:S05]  /*18b60*/  IADD3 R111, P1, PT, R111, R39, RZ ;  /* 0x000000276f6f7210 */ /* 0x008fca0007f3e0ff */
[----:B------:R1:W-:Y:S01]  /*18b70*/  STL [R1+0x354], R111 ;  /* 0x0003546f01007387 */ /* 0x0003e20000100800 */
[----:B0-----:R-:W-:-:S03]  /*18b80*/  IMAD.MOV.U32 R63, RZ, RZ, R111 ;  /* 0x000000ffff3f7224 */ /* 0x001fc600078e006f */
[----:B------:R-:W3:Y:S04]  /*18b90*/  LDL.LU R121, [R1+0x370] ;  /* 0x0003700001797983 */ /* 0x000ee80000300800 */
[----:B------:R-:W3:Y:S04]  /*18ba0*/  LDL.LU R123, [R1+0x374] ;  /* 0x00037400017b7983 */ /* 0x000ee80000300800 */
[----:B------:R-:W3:Y:S04]  /*18bb0*/  LDL.LU R125, [R1+0x37c] ;  /* 0x00037c00017d7983 */ /* 0x000ee80000300800 */
[----:B-1----:R-:W3:Y:S04]  /*18bc0*/  LDL.LU R111, [R1+0x690] ;  /* 0x00069000016f7983 */ /* 0x002ee80000300800 */
[----:B------:R-:W3:Y:S01]  /*18bd0*/  LDL.LU R62, [R1+0x350] ;  /* 0x00035000013e7983 */ /* 0x000ee20000300800 */
[----:B------:R-:W-:-:S05]  /*18be0*/  IADD3 R36, P3, PT, R36, R39, RZ ;  /* 0x0000002724247210 */ /* 0x000fca0007f7e0ff */
[----:B------:R-:W-:Y:S01]  /*18bf0*/  STL [R1+0x35c], R36 ;  /* 0x00035c2401007387 */ /* 0x000fe20000100800 */
[----:B------:R-:W-:Y:S02]  /*18c00*/  PRMT R64, RZ, 0x7610, R64 ;  /* 0x00007610ff407816 */ /* 0x000fe40000000040 */
[----:B------:R-:W-:Y:S02]  /*18c10*/  PRMT R65, RZ, 0x7610, R65 ;  /* 0x00007610ff417816 */ /* 0x000fe40000000041 */
[----:B------:R-:W-:Y:S01]  /*18c20*/  PRMT R67, RZ, 0x7610, R67 ;  /* 0x00007610ff437816 */ /* 0x000fe20000000043 */
[--C-:B--2---:R-:W-:Y:S02]  /*18c30*/  IMAD.X R113, R113, 0x1, R38.reuse, P3 ;  /* 0x0000000171717824 */ /* 0x104fe400018e0626 */
[----:B---3--:R-:W-:-:S05]  /*18c40*/  IMAD.X R62, R62, 0x1, R38, P1 ;  /* 0x000000013e3e7824 */ /* 0x008fca00008e0626 */
[-C--:B------:R-:W-:Y:S01]  /*18c50*/  @!P0 LOP3.LUT R63, R63, R62.reuse, RZ, 0x3c, !PT ;  /* 0x0000003e3f3f8212 */ /* 0x080fe200078e3cff */
[----:B------:R0:W-:Y:S01]  /*18c60*/  STL [R1+0x350], R62 ;  /* 0x0003503e01007387 */ /* 0x0001e20000100800 */
[----:B------:R-:W-:Y:S02]  /*18c70*/  IADD3 R117, P1, PT, R117, R39, RZ ;  /* 0x0000002775757210 */ /* 0x000fe40007f3e0ff */
[----:B0-----:R-:W-:-:S04]  /*18c80*/  @!P0 LOP3.LUT R62, R63, R62, RZ, 0x3c, !PT ;  /* 0x0000003e3f3e8212 */ /* 0x001fc800078e3cff */
[----:B------:R-:W-:Y:S01]  /*18c90*/  @!P0 LOP3.LUT R63, R63, R62, RZ, 0x3c, !PT ;  /* 0x0000003e3f3f8212 */ /* 0x000fe200078e3cff */
[----:B----4-:R-:W-:-:S04]  /*18ca0*/  IMAD.X R115, R115, 0x1, R38, P1 ;  /* 0x0000000173737824 */ /* 0x010fc800008e0626 */
[----:B------:R0:W2:Y:S02]  /*18cb0*/  @!P0 LDG.E.U16 R64, desc[UR20][R62.64] ;  /* 0x000000143e408981 */ /* 0x0000a4000c1e1500 */
[----:B0-----:R-:W-:Y:S02]  /*18cc0*/  @!P0 IMAD.MOV.U32 R62, RZ, RZ, R36 ;  /* 0x000000ffff3e8224 */ /* 0x001fe400078e0024 */
[----:B------:R-:W-:-:S05]  /*18cd0*/  @!P0 IMAD.MOV.U32 R63, RZ, RZ, R113 ;  /* 0x000000ffff3f8224 */ /* 0x000fca00078e0071 */
[----:B------:R0:W3:Y:S02]  /*18ce0*/  @!P0 LDG.E.U16 R65, desc[UR20][R62.64] ;  /* 0x000000143e418981 */ /* 0x0000e4000c1e1500 */
[----:B0-----:R-:W-:Y:S02]  /*18cf0*/  IMAD.MOV.U32 R62, RZ, RZ, R115 ;  /* 0x000000ffff3e7224 */ /* 0x001fe400078e0073 */
[----:B------:R-:W-:-:S05]  /*18d00*/  IMAD.MOV.U32 R63, RZ, RZ, R117 ;  /* 0x000000ffff3f7224 */ /* 0x000fca00078e0075 */
[-C--:B------:R-:W-:Y:S01]  /*18d10*/  @!P0 LOP3.LUT R63, R63, R62.reuse, RZ, 0x3c, !PT ;  /* 0x0000003e3f3f8212 */ /* 0x080fe200078e3cff */
[----:B------:R-:W-:Y:S03]  /*18d20*/  STL [R1+0x364], R117 ;  /* 0x0003647501007387 */ /* 0x000fe60000100800 */
[----:B------:R-:W-:Y:S01]  /*18d30*/  @!P0 LOP3.LUT R62, R63, R62, RZ, 0x3c, !PT ;  /* 0x0000003e3f3e8212 */ /* 0x000fe200078e3cff */
[----:B------:R0:W-:Y:S01]  /*18d40*/  STL [R1+0x358], R113 ;  /* 0x0003587101007387 */ /* 0x0001e20000100800 */
[----:B------:R-:W-:Y:S02]  /*18d50*/  IADD3 R119, P3, PT, R119, R39, RZ ;  /* 0x0000002777777210 */ /* 0x000fe40007f7e0ff */
[----:B------:R-:W-:-:S05]  /*18d60*/  @!P0 LOP3.LUT R63, R63, R62, RZ, 0x3c, !PT ;  /* 0x0000003e3f3f8212 */ /* 0x000fca00078e3cff */
[----:B------:R1:W4:Y:S04]  /*18d70*/  @!P0 LDG.E.U16 R67, desc[UR20][R62.64] ;  /* 0x000000143e438981 */ /* 0x000328000c1e1500 */
[----:B0-----:R-:W2:Y:S04]  /*18d80*/  LDL.LU R113, [R1+0x68c] ;  /* 0x00068c0001717983 */ /* 0x001ea80000300800 */
[----:B------:R-:W2:Y:S04]  /*18d90*/  LDL.LU R36, [R1+0x384] ;  /* 0x0003840001247983 */ /* 0x000ea80000300800 */
[----:B------:R0:W-:Y:S01]  /*18da0*/  STL [R1+0x360], R115 ;  /* 0x0003607301007387 */ /* 0x0001e20000100800 */
[----:B-1----:R-:W-:-:S03]  /*18db0*/  IMAD.MOV.U32 R63, RZ, RZ, R119 ;  /* 0x000000ffff3f7224 */ /* 0x002fc600078e0077 */
[----:B0-----:R-:W2:Y:S04]  /*18dc0*/  LDL.LU R115, [R1+0x688] ;  /* 0x0006880001737983 */ /* 0x001ea80000300800 */
[----:B------:R-:W2:Y:S04]  /*18dd0*/  LDL.LU R117, [R1+0x684] ;  /* 0x0006840001757983 */ /* 0x000ea80000300800 */
[----:B------:R0:W-:Y:S04]  /*18de0*/  STL [R1+0x36c], R119 ;  /* 0x00036c7701007387 */ /* 0x0001e80000100800 */
[----:B0-----:R-:W2:Y:S04]  /*18df0*/  LDL.LU R119, [R1+0x680] ;  /* 0x0006800001777983 */ /* 0x001ea80000300800 */
[----:B------:R-:W2:Y:S01]  /*18e00*/  LDL.LU R62, [R1+0x368] ;  /* 0x00036800013e7983 */ /* 0x000ea20000300800 */
[----:B------:R-:W-:-:S05]  /*18e10*/  IADD3 R123, P1, PT, R123, R39, RZ ;  /* 0x000000277b7b7210 */ /* 0x000fca0007f3e0ff */
[----:B------:R-:W-:Y:S01]  /*18e20*/  STL [R1+0x374], R123 ;  /* 0x0003747b01007387 */ /* 0x000fe20000100800 */
[----:B------:R-:W-:Y:S01]  /*18e30*/  PRMT R70, RZ, 0x7610, R70 ;  /* 0x00007610ff467816 */ /* 0x000fe20000000046 */
[--C-:B------:R-:W-:Y:S01]  /*18e40*/  IMAD.X R121, R121, 0x1, R38.reuse, P1 ;  /* 0x0000000179797824 */ /* 0x100fe200008e0626 */
[----:B------:R-:W-:Y:S02]  /*18e50*/  PRMT R71, RZ, 0x7610, R71 ;  /* 0x00007610ff477816 */ /* 0x000fe40000000047 */
[----:B------:R-:W-:Y:S01]  /*18e60*/  IADD3 R125, P1, PT, R125, R39, RZ ;  /* 0x000000277d7d7210 */ /* 0x000fe20007f3e0ff */
[----:B--2---:R-:W-:-:S05]  /*18e70*/  IMAD.X R62, R62, 0x1, R38, P3 ;  /* 0x000000013e3e7824 */ /* 0x004fca00018e0626 */
[-C--:B------:R-:W-:Y:S01]  /*18e80*/  @!P0 LOP3.LUT R63, R63, R62.reuse, RZ, 0x3c, !PT ;  /* 0x0000003e3f3f8212 */ /* 0x080fe200078e3cff */
[----:B------:R0:W-:Y:S03]  /*18e90*/  STL [R1+0x368], R62 ;  /* 0x0003683e01007387 */ /* 0x0001e60000100800 */
[----:B0-----:R-:W-:-:S04]  /*18ea0*/  @!P0 LOP3.LUT R62, R63, R62, RZ, 0x3c, !PT ;  /* 0x0000003e3f3e8212 */ /* 0x001fc800078e3cff */
[----:B------:R-:W-:Y:S01]  /*18eb0*/  @!P0 LOP3.LUT R63, R63, R62, RZ, 0x3c, !PT ;  /* 0x0000003e3f3f8212 */ /* 0x000fe200078e3cff */
[----:B------:R0:W-:Y:S04]  /*18ec0*/  STL [R1+0x370], R121 ;  /* 0x0003707901007387 */ /* 0x0001e80000100800 */
[----:B------:R1:W2:Y:S02]  /*18ed0*/  @!P0 LDG.E.U16 R70, desc[UR20][R62.64] ;  /* 0x000000143e468981 */ /* 0x0002a4000c1e1500 */
[----:B-1----:R-:W-:Y:S02]  /*18ee0*/  @!P0 IMAD.MOV.U32 R62, RZ, RZ, R123 ;  /* 0x000000ffff3e8224 */ /* 0x002fe400078e007b */
[----:B------:R-:W-:Y:S02]  /*18ef0*/  @!P0 IMAD.MOV.U32 R63, RZ, RZ, R121 ;  /* 0x000000ffff3f8224 */ /* 0x000fe400078e0079 */
[----:B0-----:R-:W2:Y:S04]  /*18f00*/  LDL.LU R121, [R1+0x67c] ;  /* 0x00067c0001797983 */ /* 0x001ea80000300800 */
[----:B------:R-:W2:Y:S04]  /*18f10*/  LDL.LU R123, [R1+0x678] ;  /* 0x00067800017b7983 */ /* 0x000ea80000300800 */
[----:B------:R0:W-:Y:S04]  /*18f20*/  STL [R1+0x37c], R125 ;  /* 0x00037c7d01007387 */ /* 0x0001e80000100800 */
[----:B------:R1:W2:Y:S04]  /*18f30*/  @!P0 LDG.E.U16 R71, desc[UR20][R62.64] ;  /* 0x000000143e478981 */ /* 0x0002a8000c1e1500 */
[----:B------:R-:W2:Y:S01]  /*18f40*/  LDL.LU R63, [R1+0x378] ;  /* 0x00037800013f7983 */ /* 0x000ea20000300800 */
[----:B------:R-:W-:Y:S01]  /*18f50*/  PRMT R75, RZ, 0x7610, R75 ;  /* 0x00007610ff4b7816 */ /* 0x000fe2000000004b */
[----:B-1----:R-:W-:-:S02]  /*18f60*/  @!P0 IMAD.MOV.U32 R62, RZ, RZ, R125 ;  /* 0x000000ffff3e8224 */ /* 0x002fc400078e007d */
[----:B--2---:R-:W-:-:S05]  /*18f70*/  IMAD.X R63, R63, 0x1, R38, P1 ;  /* 0x000000013f3f7824 */ /* 0x004fca00008e0626 */
[----:B------:R1:W-:Y:S04]  /*18f80*/  STL [R1+0x378], R63 ;  /* 0x0003783f01007387 */ /* 0x0003e80000100800 */
[----:B0-----:R-:W2:Y:S04]  /*18f90*/  LDL.LU R125, [R1+0x674] ;  /* 0x00067400017d7983 */ /* 0x001ea80000300800 */
[----:B------:R0:W2:Y:S04]  /*18fa0*/  @!P0 LDG.E.U16 R75, desc[UR20][R62.64] ;  /* 0x000000143e4b8981 */ /* 0x0000a8000c1e1500 */
[----:B-1----:R-:W2:Y:S01]  /*18fb0*/  LDL.LU R63, [R1+0x380] ;  /* 0x00038000013f7983 */ /* 0x002ea20000300800 */
[----:B------:R-:W-:-:S02]  /*18fc0*/  IADD3 R36, P1, PT, R36, R39, RZ ;  /* 0x0000002724247210 */ /* 0x000fc40007f3e0ff */
[----:B------:R-:W-:-:S03]  /*18fd0*/  PRMT R77, RZ, 0x7610, R77 ;  /* 0x00007610ff4d7816 */ /* 0x000fc6000000004d */
[----:B0-----:R-:W-:Y:S01]  /*18fe0*/  @!P0 IMAD.MOV.U32 R62, RZ, RZ, R36 ;  /* 0x000000ffff3e8224 */ /* 0x001fe200078e0024 */
[----:B------:R0:W-:Y:S01]  /*18ff0*/  STL [R1+0x384], R36 ;  /* 0x0003842401007387 */ /* 0x0001e20000100800 */
[----:B--2---:R-:W-:-:S05]  /*19000*/  IMAD.X R63, R63, 0x1, R38, P1 ;  /* 0x000000013f3f7824 */ /* 0x004fca00008e0626 */
[----:B------:R1:W-:Y:S04]  /*19010*/  STL [R1+0x380], R63 ;  /* 0x0003803f01007387 */ /* 0x0003e80000100800 */
[----:B0-----:R-:W2:Y:S04]  /*19020*/  LDL.LU R36, [R1+0x670] ;  /* 0x0006700001247983 */ /* 0x001ea80000300800 */
[----:B------:R0:W2:Y:S04]  /*19030*/  @!P0 LDG.E.U16 R77, desc[UR20][R62.64] ;  /* 0x000000143e4d8981 */ /* 0x0000a8000c1e1500 */
[----:B------:R-:W2:Y:S04]  /*19040*/  LDL.LU R62, [R1+0x388] ;  /* 0x00038800013e7983 */ /* 0x000ea80000300800 */
[----:B-1----:R-:W0:Y:S01]  /*19050*/  LDL.LU R63, [R1+0x38c] ;  /* 0x00038c00013f7983 */ /* 0x002e220000300800 */
[----:B------:R-:W-:-:S02]  /*19060*/  PRMT R79, RZ, 0x7610, R79 ;  /* 0x00007610ff4f7816 */ /* 0x000fc4000000004f */
[----:B0-----:R-:W-:-:S05]  /*19070*/  IADD3 R63, P1, PT, R63, R39, RZ ;  /* 0x000000273f3f7210 */ /* 0x001fca0007f3e0ff */
[----:B--2---:R-:W-:Y:S01]  /*19080*/  IMAD.X R62, R62, 0x1, R38, P1 ;  /* 0x000000013e3e7824 */ /* 0x004fe200008e0626 */
[----:B------:R0:W-:Y:S04]  /*19090*/  STL [R1+0x38c], R63 ;  /* 0x00038c3f01007387 */ /* 0x0001e80000100800 */
[----:B------:R1:W-:Y:S01]  /*190a0*/  STL [R1+0x388], R62 ;  /* 0x0003883e01007387 */ /* 0x0003e20000100800 */
[----:B0-----:R-:W-:-:S04]  /*190b0*/  @!P0 LOP3.LUT R63, R63, R62, RZ, 0x3c, !PT ;  /* 0x0000003e3f3f8212 */ /* 0x001fc800078e3cff */
[----:B-1----:R-:W-:-:S04]  /*190c0*/  @!P0 LOP3.LUT R62, R63, R62, RZ, 0x3c, !PT ;  /* 0x0000003e3f3e8212 */ /* 0x002fc800078e3cff */
[----:B------:R-:W-:-:S05]  /*190d0*/  @!P0 LOP3.LUT R63, R63, R62, RZ, 0x3c, !PT ;  /* 0x0000003e3f3f8212 */ /* 0x000fca00078e3cff */
[----:B------:R0:W2:Y:S04]  /*190e0*/  @!P0 LDG.E.U16 R79, desc[UR20][R62.64] ;  /* 0x000000143e4f8981 */ /* 0x0000a8000c1e1500 */
[----:B------:R-:W2:Y:S04]  /*190f0*/  LDL.LU R62, [R1+0x390] ;  /* 0x00039000013e7983 */ /* 0x000ea80000300800 */
[----:B------:R-:W0:Y:S01]  /*19100*/  LDL.LU R63, [R1+0x394] ;  /* 0x00039400013f7983 */ /* 0x000e220000300800 */
[----:B------:R-:W-:Y:S02]  /*19110*/  PRMT R81, RZ, 0x7610, R81 ;  /* 0x00007610ff517816 */ /* 0x000fe40000000051 */
        /* <DEDUP_REMOVED lines=249> */
[----:B------:R0:W2:Y:S01]  /*1a0b0*/  @!P0 LDG.E.U16 R125, desc[UR20][R62.64] ;  /* 0x000000143e7d8981 */ /* 0x0000a2000c1e1500 */
[----:B------:R-:W-:Y:S06]  /*1a0c0*/  BAR.SYNC.DEFER_BLOCKING 0x0 ;  /* 0x0000000000007b1d */ /* 0x000fec0000010000 */
[----:B------:R-:W2:Y:S04]  /*1a0d0*/  LDL.LU R62, [R1+0x34] ;  /* 0x00003400013e7983 */ /* 0x000ea80000300800 */
[----:B------:R-:W2:Y:S04]  /*1a0e0*/  LDL.LU R63, [R1+0x24] ;  /* 0x00002400013f7983 */ /* 0x000ea80000300800 */
[----:B------:R1:W-:Y:S04]  /*1a0f0*/  STS.U16 [R36+UR9+0x8800], R2 ;  /* 0x0088000224007988 */ /* 0x0003e80008000409 */
[----:B------:R0:W-:Y:S04]  /*1a100*/  STS.U16 [R36+UR9+0x8c00], R40 ;  /* 0x008c002824007988 */ /* 0x0001e80008000409 */
[----:B------:R-:W-:Y:S04]  /*1a110*/  STS.U16 [R36+UR9+0x9000], R120 ;  /* 0x0090007824007988 */ /* 0x000fe80008000409 */
[----:B-1----:R-:W3:Y:S04]  /*1a120*/  LDL.LU R2, [R1+0x66c] ;  /* 0x00066c0001027983 */ /* 0x002ee80000300800 */
[----:B0-----:R-:W3:Y:S04]  /*1a130*/  LDL.LU R40, [R1+0x668] ;  /* 0x0006680001287983 */ /* 0x001ee80000300800 */
[----:B--2---:R0:W-:Y:S04]  /*1a140*/  STS.U16 [R36+UR9+0x8400], R63 ;  /* 0x0084003f24007988 */ /* 0x0041e80008000409 */
[----:B0-----:R-:W2:Y:S04]  /*1a150*/  LDL.LU R63, [R1+0x20] ;  /* 0x00002000013f7983 */ /* 0x001ea80000300800 */
        /* <DEDUP_REMOVED lines=30> */
[----:B--2---:R-:W-:Y:S04]  /*1a340*/  STS.U16 [R62+UR9+0x8100], R120 ;  /* 0x008100783e007988 */ /* 0x004fe80008000409 */
[----:B------:R-:W-:Y:S04]  /*1a350*/  STS.U16 [R62+UR9+0x8500], R63 ;  /* 0x0085003f3e007988 */ /* 0x000fe80008000409 */
[----:B------:R0:W-:Y:S04]  /*1a360*/  STS.U16 [R62+UR9+0x8900], R3 ;  /* 0x008900033e007988 */ /* 0x0001e80008000409 */
[----:B------:R1:W-:Y:S04]  /*1a370*/  STS.U16 [R62+UR9+0x8d00], R41 ;  /* 0x008d00293e007988 */ /* 0x0003e80008000409 */
[----:B0-----:R-:W2:Y:S04]  /*1a380*/  LDL.LU R3, [R1+0x664] ;  /* 0x0006640001037983 */ /* 0x001ea80000300800 */
[----:B-1----:R-:W2:Y:S04]  /*1a390*/  LDL.LU R41, [R1+0x660] ;  /* 0x0006600001297983 */ /* 0x002ea80000300800 */
        /* <DEDUP_REMOVED lines=30> */
[----:B--2---:R0:W-:Y:S04]  /*1a580*/  STS.U16 [R5+UR9+0x8200], R41 ;  /* 0x0082002905007988 */ /* 0x0041e80008000409 */
[----:B---3--:R1:W-:Y:S04]  /*1a590*/  STS.U16 [R5+UR9+0x8600], R40 ;  /* 0x0086002805007988 */ /* 0x0083e80008000409 */
[----:B------:R2:W-:Y:S04]  /*1a5a0*/  STS.U16 [R5+UR9+0x8a00], R37 ;  /* 0x008a002505007988 */ /* 0x0005e80008000409 */
        /* <DEDUP_REMOVED lines=27> */
[----:B0-----:R0:W5:Y:S04]  /*1a760*/  LDL.LU R41, [R1+0x65c] ;  /* 0x00065c0001297983 */ /* 0x0011680000300800 */
[----:B------:R-:W-:Y:S04]  /*1a770*/  STS.U16 [R5+UR9+0xfa00], R117 ;  /* 0x00fa007505007988 */ /* 0x000fe80008000409 */
[----:B-1----:R0:W5:Y:S04]  /*1a780*/  LDL.LU R40, [R1+0x658] ;  /* 0x0006580001287983 */ /* 0x0021680000300800 */
[----:B------:R-:W-:Y:S04]  /*1a790*/  STS.U16 [R5+UR9+0xfe00], R119 ;  /* 0x00fe007705007988 */ /* 0x000fe80008000409 */
[----:B--2---:R0:W5:Y:S04]  /*1a7a0*/  LDL.LU R37, [R1+0x654] ;  /* 0x0006540001257983 */ /* 0x0041680000300800 */
[----:B------:R1:W-:Y:S04]  /*1a7b0*/  STS.U16 [R4+UR9+0x8300], R3 ;  /* 0x0083000304007988 */ /* 0x0003e80008000409 */
[----:B------:R2:W-:Y:S04]  /*1a7c0*/  STS.U16 [R4+UR9+0x8700], R2 ;  /* 0x0087000204007988 */ /* 0x0005e80008000409 */
[----:B------:R3:W-:Y:S04]  /*1a7d0*/  STS.U16 [R4+UR9+0x8b00], R0 ;  /* 0x008b000004007988 */ /* 0x0007e80008000409 */
[----:B-1----:R0:W5:Y:S04]  /*1a7e0*/  LDL.LU R3, [R1+0x650] ;  /* 0x0006500001037983 */ /* 0x0021680000300800 */
[----:B--2---:R0:W5:Y:S04]  /*1a7f0*/  LDL.LU R2, [R1+0x64c] ;  /* 0x00064c0001027983 */ /* 0x0041680000300800 */
[----:B---3--:R0:W5:Y:S04]  /*1a800*/  LDL.LU R0, [R1+0x648] ;  /* 0x0006480001007983 */ /* 0x0081680000300800 */
        /* <DEDUP_REMOVED lines=27> */
[----:B------:R0:W-:Y:S04]  /*1a9c0*/  STS.U16 [R4+UR9+0xfb00], R123 ;  /* 0x00fb007b04007988 */ /* 0x0001e80008000409 */
[----:B------:R0:W-:Y:S01]  /*1a9d0*/  STS.U16 [R4+UR9+0xff00], R125 ;  /* 0x00ff007d04007988 */ /* 0x0001e20008000409 */
[----:B------:R1:W-:Y:S06]  /*1a9e0*/  MEMBAR.ALL.CTA ;  /* 0x0000000000007992 */ /* 0x0003ec0000008000 */
[----:B-1----:R-:W1:Y:S01]  /*1a9f0*/  FENCE.VIEW.ASYNC.S ;  /* 0x00000000000073c6 */ /* 0x002e620000000000 */
[----:B------:R-:W-:-:S04]  /*1aa00*/  ULEA UR6, UR19, UR9, 0x3 ;  /* 0x0000000913067291 */ /* 0x000fc8000f8e18ff */
[----:B------:R-:W-:Y:S01]  /*1aa10*/  UIADD3 UR6, UPT, UPT, UR6, 0x10000, URZ ;  /* 0x0001000006067890 */ /* 0x000fe2000fffe0ff */
[----:B-1----:R-:W-:Y:S06]  /*1aa20*/  BAR.SYNC.DEFER_BLOCKING 0x0 ;  /* 0x0000000000007b1d */ /* 0x002fec0000010000 */
[----:B0-----:R-:W-:Y:S05]  /*1aa30*/  @P5 BRA `(.L_x_10) ;  /* 0x0000000000545947 */ /* 0x001fea0003800000 */
[----:B------:R-:W-:Y:S02]  /*1aa40*/  UIADD3 UR26, UPT, UPT, UR8, 0x108, URZ ;  /* 0x00000108081a7890 */ /* 0x000fe4000fffe0ff */
[----:B------:R-:W-:Y:S02]  /*1aa50*/  UIADD3 UR27, UPT, UPT, UR8, 0x110, URZ ;  /* 0x00000110081b7890 */ /* 0x000fe4000fffe0ff */
[----:B------:R-:W-:Y:S01]  /*1aa60*/  UIADD3 UR32, UPT, UPT, UR8, 0x118, URZ ;  /* 0x0000011808207890 */ /* 0x000fe2000fffe0ff */
[----:B------:R-:W-:Y:S01]  /*1aa70*/  UMOV UR16, 0x0 ;  /* 0x0000000000107882 */ /* 0x000fe20000000000 */
[----:B------:R-:W-:Y:S01]  /*1aa80*/  UMOV UR17, 0x8400490 ;  /* 0x0840049000117882 */ /* 0x000fe20000000000 */
[----:B------:R-:W-:Y:S01]  /*1aa90*/  UMOV UR12, UR18 ;  /* 0x00000012000c7c82 */ /* 0x000fe20008000000 */
[----:B------:R-:W-:Y:S01]  /*1aaa0*/  UMOV UR13, 0x40004040 ;  /* 0x40004040000d7882 */ /* 0x000fe20000000000 */
[----:B------:R-:W-:Y:S01]  /*1aab0*/  UMOV UR28, 0x0 ;  /* 0x00000000001c7882 */ /* 0x000fe20000000000 */
[----:B------:R-:W-:Y:S01]  /*1aac0*/  UMOV UR29, 0x8400490 ;  /* 0x08400490001d7882 */ /* 0x000fe20000000000 */
[----:B------:R-:W-:Y:S01]  /*1aad0*/  UMOV UR30, 0x0 ;  /* 0x00000000001e7882 */ /* 0x000fe20000000000 */
[----:B------:R-:W-:Y:S01]  /*1aae0*/  UMOV UR31, 0x8400490 ;  /* 0x08400490001f7882 */ /* 0x000fe20000000000 */
[----:B------:R-:W-:Y:S01]  /*1aaf0*/  UMOV UR7, URZ ;  /* 0x000000ff00077c82 */ /* 0x000fe20008000000 */
[----:B------:R0:W-:Y:S01]  /*1ab00*/  UTCHMMA tmem[UR11], gdesc[UR12], tmem[UR8], tmem[UR16], idesc[UR17], UPT ;  /* 0x00ff100c0b0079ea */ /* 0x0001e2000b800008 */
        /* <DEDUP_REMOVED lines=8> */
.L_x_10:
[----:B------:R-:W2:Y:S01]  /*1ab90*/  LDL R4, [R1+0x63c] ;  /* 0x00063c0001047983 */ /* 0x000ea20000100800 */
[----:B------:R-:W-:-:S04]  /*1aba0*/  UIADD3 UR19, UPT, UPT, UR19, 0x1, URZ ;  /* 0x0000000113137890 */ /* 0x000fc8000fffe0ff */
[----:B------:R-:W-:-:S04]  /*1abb0*/  UISETP.GT.AND UP1, UPT, UR19, 0x1, UPT ;  /* 0x000000011300788c */ /* 0x000fc8000bf24270 */
[----:B0-----:R-:W-:Y:S02]  /*1abc0*/  USEL UR4, URZ, 0x1, !UP1 ;  /* 0x00000001ff047887 */ /* 0x001fe4000c800000 */
[----:B------:R-:W-:Y:S02]  /*1abd0*/  USEL UR19, UR19, URZ, !UP1 ;  /* 0x000000ff13137287 */ /* 0x000fe4000c800000 */
[----:B------:R-:W-:-:S03]  /*1abe0*/  ULOP3.LUT UR7, UR5, UR4, URZ, 0x3c, !UPT ;  /* 0x0000000405077292 */ /* 0x000fc6000f8e3cff */
[----:B------:R-:W-:-:S04]  /*1abf0*/  UMOV UR4, UR5 ;  /* 0x0000000500047c82 */ /* 0x000fc80008000000 */
[----:B------:R-:W-:Y:S01]  /*1ac00*/  UMOV UR5, UR7 ;  /* 0x0000000700057c82 */ /* 0x000fe20008000000 */
[----:B--2--5:R-:W-:-:S13]  /*1ac10*/  ISETP.NE.U32.AND P0, PT, R37, R4, PT ;  /* 0x000000042500720c */ /* 0x024fda0003f05070 */
[----:B------:R-:W-:Y:S05]  /*1ac20*/  @P0 BRA `(.L_x_11) ;  /* 0xffffff7000a00947 */ /* 0x000fea000383ffff */
.L_x_8:
[----:B------:R-:W2:Y:S01]  /*1ac30*/  LDL.LU R5, [R1+0x640] ;  /* 0x0006400001057983 */ /* 0x000ea20000300800 */
[----:B------:R-:W0:Y:S03]  /*1ac40*/  LDCU.128 UR12, c[0x0][0x390] ;  /* 0x00007200ff0c77ac */ /* 0x000e260008000c00 */
[----:B------:R-:W0:Y:S01]  /*1ac50*/  LDL.LU R4, [R1+0x644] ;  /* 0x0006440001047983 */ /* 0x000e220000300800 */
[----:B------:R-:W1:Y:S01]  /*1ac60*/  LDCU UR11, c[0x0][0x39c] ;  /* 0x00007380ff0b77ac */ /* 0x000e620008000800 */
[----:B------:R-:W-:Y:S01]  /*1ac70*/  VIADD R0, R2, 0x1 ;  /* 0x0000000102007836 */ /* 0x000fe20000000000 */
[----:B------:R-:W3:Y:S01]  /*1ac80*/  LDCU UR7, c[0x0][0x3b4] ;  /* 0x00007680ff0777ac */ /* 0x000ee20008000800 */
[----:B------:R-:W4:Y:S01]  /*1ac90*/  LDCU UR5, c[0x0][0x3b8] ;  /* 0x00007700ff0577ac */ /* 0x000f220008000800 */
[----:B------:R-:W0:Y:S01]  /*1aca0*/  LDCU UR16, c[0x0][0x39c] ;  /* 0x00007380ff1077ac */ /* 0x000e220008000800 */
[----:B------:R-:W0:Y:S01]  /*1acb0*/  LDCU UR17, c[0x0][0x39c] ;  /* 0x00007380ff1177ac */ /* 0x000e220008000800 */
[----:B------:R-:W0:Y:S01]  /*1acc0*/  LDCU UR18, c[0x0][0x39c] ;  /* 0x00007380ff1277ac */ /* 0x000e220008000800 */
[----:B--2---:R-:W-:-:S02]  /*1acd0*/  ISETP.GE.AND P1, PT, R5, 0x40, PT ;  /* 0x000000400500780c */ /* 0x004fc40003f26270 */
[C---:B0-----:R-:W-:Y:S01]  /*1ace0*/  ISETP.GE.AND P0, PT, R4.reuse, UR14, PT ;  /* 0x0000000e04007c0c */ /* 0x041fe2000bf06270 */
[----:B---3--:R-:W-:-:S03]  /*1acf0*/  IMAD R3, R4, UR7, RZ ;  /* 0x0000000704037c24 */ /* 0x008fc6000f8e02ff */
[----:B-1----:R-:W-:Y:S01]  /*1ad00*/  ISETP.LT.AND P3, PT, R0, UR11, !P0 ;  /* 0x0000000b00007c0c */ /* 0x002fe2000c761270 */
[----:B------:R-:W-:-:S06]  /*1ad10*/  VIADD R0, R2, 0x2 ;  /* 0x0000000202007836 */ /* 0x000fcc0000000000 */
[----:B----4-:R-:W-:Y:S06]  /*1ad20*/  @!P1 BRA `(.L_x_12) ;  /* 0x0000000000109947 */ /* 0x010fec0003800000 */
[----:B------:R-:W-:-:S06]  /*1ad30*/  USHF.L.U32 UR4, UR4, 0x1f, URZ ;  /* 0x0000001f04047899 */ /* 0x000fcc00080006ff */
[----:B------:R-:W-:-:S04]  /*1ad40*/  IMAD.U32 R4, RZ, RZ, UR4 ;  /* 0x00000004ff047e24 */ /* 0x000fc8000f8e00ff */
[----:B------:R-:W0:Y:S02]  /*1ad50*/  SYNCS.PHASECHK.TRANS64.TRYWAIT P1, [UR6], R4 ;  /* 0x00000004ff0075a7 */ /* 0x000e240008021106 */
[----:B0-----:R-:W-:Y:S05]  /*1ad60*/  @!P1 BRA `(.L_x_13) ;  /* 0x000000a800789947 */ /* 0x001fea0003800000 */
.L_x_12:
[----:B------:R-:W-:Y:S06]  /*1ad70*/  BAR.SYNC.DEFER_BLOCKING 0x0 ;  /* 0x0000000000007b1d */ /* 0x000fec0000010000 */
[----:B------:R-:W-:Y:S01]  /*1ad80*/  STL [R1+0x7ac], R66 ;  /* 0x0007ac4201007387 */ /* 0x000fe20000100800 */
[----:B------:R-:W-:Y:S01]  /*1ad90*/  ISETP.LT.AND P1, PT, R0, UR16, !P0 ;  /* 0x0000001000007c0c */ /* 0x000fe2000c721270 */
[----:B------:R-:W0:Y:S02]  /*1ada0*/  LDCU UR4, c[0x0][0x39c] ;  /* 0x00007380ff0477ac */ /* 0x000e240008000800 */
[----:B------:R-:W-:Y:S01]  /*1adb0*/  STL [R1+0x7a8], R63 ;  /* 0x0007a83f01007387 */ /* 0x000fe20000100800 */
[----:B------:R-:W1:Y:S03]  /*1adc0*/  LDCU UR7, c[0x0][0x39c] ;  /* 0x00007380ff0777ac */ /* 0x000e660008000800 */
[----:B------:R-:W-:Y:S01]  /*1add0*/  STL [R1+0x7a4], R60 ;  /* 0x0007a43c01007387 */ /* 0x000fe20000100800 */
[----:B------:R-:W2:Y:S03]  /*1ade0*/  LDCU UR6, c[0x0][0x39c] ;  /* 0x00007380ff0677ac */ /* 0x000ea60008000800 */
[----:B------:R-:W-:Y:S04]  /*1adf0*/  STL [R1+0x7a0], R57 ;  /* 0x0007a03901007387 */ /* 0x000fe80000100800 */
[----:B------:R-:W-:Y:S01]  /*1ae00*/  STL [R1+0x79c], R54 ;  /* 0x00079c3601007387 */ /* 0x000fe20000100800 */
[----:B------:R-:W3:Y:S03]  /*1ae10*/  @!P2 SYNCS.CCTL.IV [UR9+0x10000] ;  /* 0x01000000ff00a9b1 */ /* 0x000ee60008000009 */
[----:B------:R-:W-:Y:S04]  /*1ae20*/  STL [R1+0x798], R51 ;  /* 0x0007983301007387 */ /* 0x000fe80000100800 */
        /* <DEDUP_REMOVED lines=12> */
[----:B------:R4:W-:Y:S01]  /*1aef0*/  STL [R1+0x764], R12 ;  /* 0x0007640c01007387 */ /* 0x0009e20000100800 */
[----:B---3--:R-:W-:Y:S06]  /*1af00*/  BAR.SYNC.DEFER_BLOCKING 0x0 ;  /* 0x0000000000007b1d */ /* 0x008fec0000010000 */
[----:B----4-:R-:W3:Y:S01]  /*1af10*/  LDTM.x64 R4, tmem[UR10] ;  /* 0x0000000a000479ee */ /* 0x010ee20008340000 */
[----:B------:R-:W-:Y:S01]  /*1af20*/  LEA R0, P5, R3, UR12, 0x1 ;  /* 0x0000000c03007c11 */ /* 0x000fe2000f8a08ff */
[----:B------:R-:W4:Y:S01]  /*1af30*/  @!P2 SYNCS.CCTL.IV [UR9+0x10008] ;  /* 0x01000800ff00a9b1 */ /* 0x000f220008000009 */
[----:B---3--:R-:W-:Y:S01]  /*1af40*/  STL.64 [R1], R4 ;  /* 0x0000000401007387 */ /* 0x008fe20000100a00 */
[----:B------:R-:W-:-:S02]  /*1af50*/  IMAD.MOV.U32 R107, RZ, RZ, R66 ;  /* 0x000000ffff6b7224 */ /* 0x000fc400078e0042 */
[----:B------:R-:W-:Y:S01]  /*1af60*/  IMAD.MOV.U32 R108, RZ, RZ, R67 ;  /* 0x000000ffff6c7224 */ /* 0x000fe200078e0043 */
[----:B------:R-:W-:Y:S01]  /*1af70*/  STL.64 [R1+0x8], R6 ;  /* 0x0000080601007387 */ /* 0x000fe20000100a00 */
[----:B------:R-:W-:Y:S02]  /*1af80*/  IMAD.MOV.U32 R81, RZ, RZ, R63 ;  /* 0x000000ffff517224 */ /* 0x000fe400078e003f */
[----:B------:R-:W-:Y:S01]  /*1af90*/  IMAD.MOV.U32 R103, RZ, RZ, R65 ;  /* 0x000000ffff677224 */ /* 0x000fe200078e0041 */
[----:B------:R-:W-:Y:S01]  /*1afa0*/  STL.64 [R1+0x10], R8 ;  /* 0x0000100801007387 */ /* 0x000fe20000100a00 */
[----:B------:R-:W-:Y:S02]  /*1afb0*/  IMAD.MOV.U32 R67, RZ, RZ, R60 ;  /* 0x000000ffff437224 */ /* 0x000fe400078e003c */
[----:B------:R-:W-:Y:S01]  /*1afc0*/  IMAD.MOV.U32 R102, RZ, RZ, R64 ;  /* 0x000000ffff667224 */ /* 0x000fe200078e0040 */
[----:B------:R-:W-:Y:S01]  /*1afd0*/  STL.64 [R1+0x18], R10 ;  /* 0x0000180a01007387 */ /* 0x000fe20000100a00 */
[----:B------:R-:W-:-:S02]  /*1afe0*/  IMAD.MOV.U32 R80, RZ, RZ, R62 ;  /* 0x000000ffff507224 */ /* 0x000fc400078e003e */
[----:B------:R-:W-:Y:S01]  /*1aff0*/  IMAD.MOV.U32 R68, RZ, RZ, R61 ;  /* 0x000000ffff447224 */ /* 0x000fe200078e003d */
[----:B------:R-:W-:Y:S01]  /*1b000*/  STL.64 [R1+0x20], R12 ;  /* 0x0000200c01007387 */ /* 0x000fe20000100a00 */
[----:B------:R-:W-:Y:S01]  /*1b010*/  LEA.HI.X.SX32 R3, R3, UR13, 0x1, P5 ;  /* 0x0000000d03037c11 */ /* 0x000fe2000a8f0eff */
[----:B------:R-:W3:Y:S02]  /*1b020*/  LDCU UR9, c[0x0][0x39c] ;  /* 0x00007380ff0977ac */ /* 0x000ee40008000800 */
[----:B------:R-:W-:Y:S04]  /*1b030*/  STL.64 [R1+0x28], R14 ;  /* 0x0000280e01007387 */ /* 0x000fe80000100a00 */
        /* <DEDUP_REMOVED lines=20> */
[----:B------:R5:W-:Y:S04]  /*1b180*/  STL.64 [R1+0xd0], R56 ;  /* 0x0000d03801007387 */ /* 0x000be80000100a00 */
[----:B------:R0:W-:Y:S04]  /*1b190*/  STL.64 [R1+0xd8], R58 ;  /* 0x0000d83a01007387 */ /* 0x0001e80000100a00 */
[----:B------:R0:W2:Y:S04]  /*1b1a0*/  LDL.LU R66, [R1+0x7ac] ;  /* 0x0007ac0001427983 */ /* 0x0000a80000300800 */
[----:B------:R0:W2:Y:S04]  /*1b1b0*/  LDL.LU R63, [R1+0x7a8] ;  /* 0x0007a800013f7983 */ /* 0x0000a80000300800 */
[----:B------:R0:W2:Y:S04]  /*1b1c0*/  LDL.LU R60, [R1+0x7a4] ;  /* 0x0007a400013c7983 */ /* 0x0000a80000300800 */
[----:B-----5:R0:W5:Y:S04]  /*1b1d0*/  LDL.LU R57, [R1+0x7a0] ;  /* 0x0007a00001397983 */ /* 0x0201680000300800 */
[----:B------:R0:W2:Y:S04]  /*1b1e0*/  LDL.LU R54, [R1+0x79c] ;  /* 0x00079c0001367983 */ /* 0x0000a80000300800 */
[----:B------:R0:W3:Y:S04]  /*1b1f0*/  LDL.LU R51, [R1+0x798] ;  /* 0x0007980001337983 */ /* 0x0000e80000300800 */
        /* <DEDUP_REMOVED lines=13> */
[----:B------:R-:W3:Y:S04]  /*1b2d0*/  LDL.LU R65, [R1+0xdc] ;  /* 0x0000dc0001417983 */ /* 0x000ee80000300800 */
[----:B------:R-:W3:Y:S04]  /*1b2e0*/  LDL.LU R64, [R1+0xd8] ;  /* 0x0000d80001407983 */ /* 0x000ee80000300800 */
[----:B------:R-:W4:Y:S04]  /*1b2f0*/  LDL.LU R62, [R1+0xd4] ;  /* 0x0000d400013e7983 */ /* 0x000f280000300800 */
[----:B------:R-:W4:Y:S04]  /*1b300*/  LDL.LU R61, [R1+0xd0] ;  /* 0x0000d000013d7983 */ /* 0x000f280000300800 */
[----:B0-----:R-:W5:Y:S04]  /*1b310*/  LDL.LU R59, [R1+0xcc] ;  /* 0x0000cc00013b7983 */ /* 0x001f680000300800 */
[----:B------:R-:W5:Y:S04]  /*1b320*/  LDL.LU R58, [R1+0xc8] ;  /* 0x0000c800013a7983 */ /* 0x000f680000300800 */
        /* <DEDUP_REMOVED lines=49> */
[----:B------:R-:W5:Y:S01]  /*1b640*/  LDL.LU R74, [R1] ;  /* 0x00000000014a7983 */ /* 0x000f620000300800 */
[----:B------:R-:W-:Y:S01]  /*1b650*/  IMAD R4, R2, UR5, RZ ;  /* 0x0000000502047c24 */ /* 0x000fe2000f8e02ff */
[----:B------:R-:W-:Y:S01]  /*1b660*/  F2FP.BF16.F32.PACK_AB R106, R108, R107 ;  /* 0x0000006b6c6a723e */ /* 0x000fe200000010ff */
[----:B------:R-:W-:Y:S01]  /*1b670*/  VIADD R6, R2, 0x3 ;  /* 0x0000000302067836 */ /* 0x000fe20000000000 */
[----:B------:R-:W-:Y:S01]  /*1b680*/  F2FP.BF16.F32.PACK_AB R101, R103, R102 ;  /* 0x000000666765723e */ /* 0x000fe200000010ff */
[C---:B------:R-:W-:Y:S01]  /*1b690*/  VIADD R5, R4.reuse, UR5 ;  /* 0x0000000504057c36 */ /* 0x040fe20008000000 */
[-C--:B------:R-:W-:Y:S01]  /*1b6a0*/  LEA R110, P5, R4, R0.reuse, 0x1 ;  /* 0x00000000046e7211 */ /* 0x080fe200078a08ff */
[----:B------:R-:W-:Y:S01]  /*1b6b0*/  VIADD R7, R2, 0x4 ;  /* 0x0000000402077836 */ /* 0x000fe20000000000 */
[----:B------:R-:W-:Y:S01]  /*1b6c0*/  ISETP.LT.AND P4, PT, R6, UR17, !P0 ;  /* 0x0000001106007c0c */ /* 0x000fe2000c781270 */
[C---:B------:R-:W-:Y:S01]  /*1b6d0*/  VIADD R6, R5.reuse, UR5 ;  /* 0x0000000505067c36 */ /* 0x040fe20008000000 */
[----:B------:R-:W-:-:S02]  /*1b6e0*/  LEA R104, P6, R5, R0, 0x1 ;  /* 0x0000000005687211 */ /* 0x000fc400078c08ff */
[-C--:B------:R-:W-:Y:S01]  /*1b6f0*/  LEA.HI.X.SX32 R111, R4, R3.reuse, 0x1, P5 ;  /* 0x00000003046f7211 */ /* 0x080fe200028f0eff */
[----:B------:R-:W-:Y:S01]  /*1b700*/  VIADD R4, R6, UR5 ;  /* 0x0000000506047c36 */ /* 0x000fe20008000000 */
[----:B------:R-:W-:Y:S02]  /*1b710*/  LEA.HI.X.SX32 R105, R5, R3, 0x1, P6 ;  /* 0x0000000305697211 */ /* 0x000fe400030f0eff */
[----:B------:R-:W-:Y:S01]  /*1b720*/  ISETP.LT.AND P5, PT, R7, UR18, !P0 ;  /* 0x0000001207007c0c */ /* 0x000fe2000c7a1270 */
[----:B------:R-:W-:Y:S01]  /*1b730*/  VIADD R5, R4, UR5 ;  /* 0x0000000504057c36 */ /* 0x000fe20008000000 */
[----:B------:R-:W-:Y:S01]  /*1b740*/  F2FP.BF16.F32.PACK_AB R69, R81, R80 ;  /* 0x000000505145723e */ /* 0x000fe200000010ff */
[----:B------:R0:W-:Y:S01]  /*1b750*/  STL.64 [R1+0x110], R104 ;  /* 0x0001106801007387 */ /* 0x0001e20000100a00 */
[----:B------:R-:W-:Y:S01]  /*1b760*/  VIADD R7, R2, 0x5 ;  /* 0x0000000502077836 */ /* 0x000fe20000000000 */
[----:B--2---:R-:W-:Y:S02]  /*1b770*/  F2FP.BF16.F32.PACK_AB R66, R68, R67 ;  /* 0x000000434442723e */ /* 0x004fe400000010ff */
[----:B------:R-:W-:Y:S01]  /*1b780*/  STL.64 [R1+0x118], R110 ;  /* 0x0001186e01007387 */ /* 0x000fe20000100a00 */
[----:B0-----:R-:W-:-:S04]  /*1b790*/  LEA R104, P6, R6, R0, 0x1 ;  /* 0x0000000006687211 */ /* 0x001fc800078c08ff */
[----:B------:R-:W-:Y:S02]  /*1b7a0*/  LEA.HI.X.SX32 R105, R6, R3, 0x1, P6 ;  /* 0x0000000306697211 */ /* 0x000fe400030f0eff */
[----:B------:R-:W-:Y:S01]  /*1b7b0*/  ISETP.LT.AND P6, PT, R7, UR4, !P0 ;  /* 0x0000000407007c0c */ /* 0x000fe2000c7c1270 */
[----:B------:R-:W0:Y:S02]  /*1b7c0*/  LDCU UR4, c[0x0][0x39c] ;  /* 0x00007380ff0477ac */ /* 0x000e240008000800 */
[----:B------:R2:W-:Y:S04]  /*1b7d0*/  STL.64 [R1+0x108], R104 ;  /* 0x0001086801007387 */ /* 0x0005e80000100a00 */
[----:B------:R-:W-:Y:S01]  /*1b7e0*/  STL [R1+0x19c], R106 ;  /* 0x00019c6a01007387 */ /* 0x000fe20000100800 */
[----:B--2---:R-:W-:-:S04]  /*1b7f0*/  LEA R104, P2, R4, R0, 0x1 ;  /* 0x0000000004687211 */ /* 0x004fc800078408ff */
[----:B------:R-:W-:Y:S01]  /*1b800*/  LEA.HI.X.SX32 R105, R4, R3, 0x1, P2 ;  /* 0x0000000304697211 */ /* 0x000fe200010f0eff */
[C---:B------:R-:W-:Y:S01]  /*1b810*/  VIADD R4, R5.reuse, UR5 ;  /* 0x0000000505047c36 */ /* 0x040fe20008000000 */
[----:B------:R-:W-:-:S03]  /*1b820*/  LEA R6, P2, R5, R0, 0x1 ;  /* 0x0000000005067211 */ /* 0x000fc600078408ff */
[----:B------:R-:W-:Y:S01]  /*1b830*/  STL.64 [R1+0x100], R104 ;  /* 0x0001006801007387 */ /* 0x000fe20000100a00 */
[----:B------:R-:W-:Y:S01]  /*1b840*/  LEA.HI.X.SX32 R7, R5, R3, 0x1, P2 ;  /* 0x0000000305077211 */ /* 0x000fe200010f0eff */
[C---:B------:R-:W-:Y:S02]  /*1b850*/  VIADD R5, R4.reuse, UR5 ;  /* 0x0000000504057c36 */ /* 0x040fe40008000000 */
[----:B------:R-:W-:Y:S04]  /*1b860*/  STL [R1+0x194], R101 ;  /* 0x0001946501007387 */ /* 0x000fe80000100800 */
[----:B------:R2:W-:Y:S04]  /*1b870*/  STL.64 [R1+0xf8], R6 ;  /* 0x0000f80601007387 */ /* 0x0005e80000100a00 */
[----:B------:R-:W-:Y:S04]  /*1b880*/  STL [R1+0x18c], R69 ;  /* 0x00018c4501007387 */ /* 0x000fe80000100800 */
[----:B------:R-:W-:Y:S01]  /*1b890*/  STL [R1+0x184], R66 ;  /* 0x0001844201007387 */ /* 0x000fe20000100800 */
[----:B--2---:R-:W-:-:S02]  /*1b8a0*/  LEA R6, P2, R4, R0, 0x1 ;  /* 0x0000000004067211 */ /* 0x004fc400078408ff */
[----:B---3--:R-:W-:Y:S02]  /*1b8b0*/  F2FP.BF16.F32.PACK_AB R63, R65, R64 ;  /* 0x00000040413f723e */ /* 0x008fe400000010ff */
[----:B------:R-:W-:Y:S01]  /*1b8c0*/  LEA.HI.X.SX32 R7, R4, R3, 0x1, P2 ;  /* 0x0000000304077211 */ /* 0x000fe200010f0eff */
[----:B------:R-:W-:-:S04]  /*1b8d0*/  VIADD R4, R5, UR5 ;  /* 0x0000000505047c36 */ /* 0x000fc80008000000 */
[----:B------:R2:W-:Y:S01]  /*1b8e0*/  STL.64 [R1+0xe8], R6 ;  /* 0x0000e80601007387 */ /* 0x0005e20000100a00 */
[----:B----4-:R-:W-:-:S03]  /*1b8f0*/  F2FP.BF16.F32.PACK_AB R60, R62, R61 ;  /* 0x0000003d3e3c723e */ /* 0x010fc600000010ff */
[----:B------:R-:W-:Y:S04]  /*1b900*/  STL [R1+0x17c], R63 ;  /* 0x00017c3f01007387 */ /* 0x000fe80000100800 */
[----:B------:R-:W-:Y:S01]  /*1b910*/  STL [R1+0x178], R60 ;  /* 0x0001783c01007387 */ /* 0x000fe20000100800 */
[----:B-----5:R-:W-:Y:S02]  /*1b920*/  F2FP.BF16.F32.PACK_AB R57, R59, R58 ;  /* 0x0000003a3b39723e */ /* 0x020fe400000010ff */
[----:B--2---:R-:W-:-:S04]  /*1b930*/  LEA R6, P2, R5, R0, 0x1 ;  /* 0x0000000005067211 */ /* 0x004fc800078408ff */
[----:B------:R-:W-:Y:S01]  /*1b940*/  LEA.HI.X.SX32 R7, R5, R3, 0x1, P2 ;  /* 0x0000000305077211 */ /* 0x000fe200010f0eff */
[----:B------:R-:W-:Y:S01]  /*1b950*/  VIADD R5, R4, UR5 ;  /* 0x0000000504057c36 */ /* 0x000fe20008000000 */
[----:B------:R-:W-:-:S03]  /*1b960*/  F2FP.BF16.F32.PACK_AB R54, R56, R55 ;  /* 0x000000373836723e */ /* 0x000fc600000010ff */
[----:B------:R2:W-:Y:S04]  /*1b970*/  STL.64 [R1+0xd8], R6 ;  /* 0x0000d80601007387 */ /* 0x0005e80000100a00 */
[----:B------:R-:W-:Y:S01]  /*1b980*/  STL [R1+0x174], R57 ;  /* 0x0001743901007387 */ /* 0x000fe20000100800 */
[----:B------:R-:W-:-:S03]  /*1b990*/  F2FP.BF16.F32.PACK_AB R51, R53, R52 ;  /* 0x000000343533723e */ /* 0x000fc600000010ff */
[----:B------:R-:W-:Y:S01]  /*1b9a0*/  STL [R1+0x170], R54 ;  /* 0x0001703601007387 */ /* 0x000fe20000100800 */
[----:B--2---:R-:W-:Y:S02]  /*1b9b0*/  LEA R6, P2, R4, R0, 0x1 ;  /* 0x0000000004067211 */ /* 0x004fe400078408ff */
[----:B------:R-:W-:Y:S02]  /*1b9c0*/  F2FP.BF16.F32.PACK_AB R48, R50, R49 ;  /* 0x000000313230723e */ /* 0x000fe400000010ff */
        /* <DEDUP_REMOVED lines=10> */
[----:B------:R-:W-:-:S04]  /*1ba70*/  VIADD R5, R4, UR5 ;  /* 0x0000000504057c36 */ /* 0x000fc80008000000 */
[----:B------:R2:W-:Y:S01]  /*1ba80*/  STL.64 [R1+0xb8], R6 ;  /* 0x0000b80601007387 */ /* 0x0005e20000100a00 */
[----:B------:R-:W-:-:S03]  /*1ba90*/  F2FP.BF16.F32.PACK_AB R36, R38, R37 ;  /* 0x000000252624723e */ /* 0x000fc600000010ff */
[----:B------:R-:W-:Y:S04]  /*1baa0*/  STL [R1+0x160], R45 ;  /* 0x0001602d01007387 */ /* 0x000fe80000100800 */
[----:B------:R-:W-:Y:S01]  /*1bab0*/  STL [R1+0x158], R42 ;  /* 0x0001582a01007387 */ /* 0x000fe20000100800 */
[----:B------:R-:W-:Y:S02]  /*1bac0*/  F2FP.BF16.F32.PACK_AB R33, R35, R34 ;  /* 0x000000222321723e */ /* 0x000fe400000010ff */
        /* <DEDUP_REMOVED lines=8> */
[C---:B--2---:R-:W-:Y:S02]  /*1bb50*/  LEA R6, P2, R5.reuse, R0, 0x1 ;  /* 0x0000000005067211 */ /* 0x044fe400078408ff */
        /* <DEDUP_REMOVED lines=11> */
[----:B------:R-:W-:-:S04]  /*1bc10*/  VIADD R4, R5, UR5 ;  /* 0x0000000505047c36 */ /* 0x000fc80008000000 */
[----:B------:R2:W-:Y:S01]  /*1bc20*/  STL.64 [R1+0x88], R6 ;  /* 0x0000880601007387 */ /* 0x0005e20000100a00 */
[----:B------:R-:W-:-:S03]  /*1bc30*/  F2FP.BF16.F32.PACK_AB R12, R14, R13 ;  /* 0x0000000d0e0c723e */ /* 0x000fc600000010ff */
[----:B------:R-:W-:Y:S04]  /*1bc40*/  STL [R1+0x134], R27 ;  /* 0x0001341b01007387 */ /* 0x000fe80000100800 */
[----:B------:R-:W-:Y:S01]  /*1bc50*/  STL [R1+0x12c], R24 ;  /* 0x00012c1801007387 */ /* 0x000fe20000100800 */
[----:B--2---:R-:W-:-:S04]  /*1bc60*/  LEA R6, P2, R5, R0, 0x1 ;  /* 0x0000000005067211 */ /* 0x004fc800078408ff */
[----:B------:R-:W-:Y:S01]  /*1bc70*/  LEA.HI.X.SX32 R7, R5, R3, 0x1, P2 ;  /* 0x0000000305077211 */ /* 0x000fe200010f0eff */
[----:B------:R-:W-:Y:S01]  /*1bc80*/  VIADD R5, R4, UR5 ;  /* 0x0000000504057c36 */ /* 0x000fe20008000000 */
[----:B------:R-:W-:-:S03]  /*1bc90*/  F2FP.BF16.F32.PACK_AB R100, R9, R8 ;  /* 0x000000080964723e */ /* 0x000fc600000010ff */
[----:B------:R2:W-:Y:S01]  /*1bca0*/  STL.64 [R1+0x78], R6 ;  /* 0x0000780601007387 */ /* 0x0005e20000100a00 */
[----:B------:R-:W-:-:S03]  /*1bcb0*/  VIADD R69, R5, UR5 ;  /* 0x0000000505457c36 */ /* 0x000fc60008000000 */
[----:B------:R-:W-:Y:S01]  /*1bcc0*/  STL [R1+0x124], R21 ;  /* 0x0001241501007387 */ /* 0x000fe20000100800 */
[----:B------:R-:W-:Y:S01]  /*1bcd0*/  VIADD R68, R69, UR5 ;  /* 0x0000000545447c36 */ /* 0x000fe20008000000 */
[----:B------:R-:W-:Y:S02]  /*1bce0*/  F2FP.BF16.F32.PACK_AB R95, R99, R98 ;  /* 0x00000062635f723e */ /* 0x000fe400000010ff */
[----:B------:R-:W-:Y:S01]  /*1bcf0*/  STL [R1+0x120], R18 ;  /* 0x0001201201007387 */ /* 0x000fe20000100800 */
[----:B--2---:R-:W-:Y:S02]  /*1bd00*/  LEA R6, P2, R4, R0, 0x1 ;  /* 0x0000000004067211 */ /* 0x004fe400078408ff */
[----:B------:R-:W-:Y:S02]  /*1bd10*/  F2FP.BF16.F32.PACK_AB R92, R94, R93 ;  /* 0x0000005d5e5c723e */ /* 0x000fe400000010ff */
[----:B------:R-:W-:Y:S02]  /*1bd20*/  LEA.HI.X.SX32 R7, R4, R3, 0x1, P2 ;  /* 0x0000000304077211 */ /* 0x000fe400010f0eff */
[----:B------:R-:W-:-:S02]  /*1bd30*/  F2FP.BF16.F32.PACK_AB R4, R11, R10 ;  /* 0x0000000a0b04723e */ /* 0x000fc400000010ff */
[----:B------:R-:W-:Y:S01]  /*1bd40*/  F2FP.BF16.F32.PACK_AB R89, R91, R90 ;  /* 0x0000005a5b59723e */ /* 0x000fe200000010ff */
[----:B------:R2:W-:Y:S04]  /*1bd50*/  STL.64 [R1+0x68], R6 ;  /* 0x0000680601007387 */ /* 0x0005e80000100a00 */
[----:B------:R-:W-:Y:S01]  /*1bd60*/  STL [R1+0xf0], R15 ;  /* 0x0000f00f01007387 */ /* 0x000fe20000100800 */
[----:B------:R-:W-:-:S03]  /*1bd70*/  F2FP.BF16.F32.PACK_AB R86, R88, R87 ;  /* 0x000000575856723e */ /* 0x000fc600000010ff */
[----:B------:R-:W-:Y:S01]  /*1bd80*/  STL [R1+0xe4], R12 ;  /* 0x0000e40c01007387 */ /* 0x000fe20000100800 */
[----:B--2---:R-:W-:-:S03]  /*1bd90*/  LEA R6, P2, R5, R0, 0x1 ;  /* 0x0000000005067211 */ /* 0x004fc600078408ff */
[----:B------:R-:W-:Y:S01]  /*1bda0*/  STL [R1+0xd4], R4 ;  /* 0x0000d40401007387 */ /* 0x000fe20000100800 */
[----:B------:R-:W-:Y:S02]  /*1bdb0*/  F2FP.BF16.F32.PACK_AB R83, R85, R84 ;  /* 0x000000545553723e */ /* 0x000fe400000010ff */
[----:B------:R-:W-:Y:S02]  /*1bdc0*/  LEA.HI.X.SX32 R7, R5, R3, 0x1, P2 ;  /* 0x0000000305077211 */ /* 0x000fe400010f0eff */
[----:B------:R-:W-:-:S03]  /*1bdd0*/  LEA R80, P2, R69, R0, 0x1 ;  /* 0x0000000045507211 */ /* 0x000fc600078408ff */
[----:B------:R2:W-:Y:S01]  /*1bde0*/  STL.64 [R1+0x58], R6 ;  /* 0x0000580601007387 */ /* 0x0005e20000100a00 */
[----:B------:R-:W-:Y:S01]  /*1bdf0*/  LEA.HI.X.SX32 R81, R69, R3, 0x1, P2 ;  /* 0x0000000345517211 */ /* 0x000fe200010f0eff */
[----:B------:R-:W-:Y:S01]  /*1be00*/  VIADD R69, R68, UR5 ;  /* 0x0000000544457c36 */ /* 0x000fe20008000000 */
[----:B------:R-:W-:Y:S01]  /*1be10*/  F2FP.BF16.F32.PACK_AB R79, R82, R72 ;  /* 0x00000048524f723e */ /* 0x000fe200000010ff */
[----:B------:R-:W-:Y:S04]  /*1be20*/  STL [R1+0xc4], R100 ;  /* 0x0000c46401007387 */ /* 0x000fe80000100800 */
[----:B------:R3:W-:Y:S01]  /*1be30*/  STL.64 [R1+0x48], R80 ;  /* 0x0000485001007387 */ /* 0x0007e20000100a00 */
[----:B------:R-:W-:-:S03]  /*1be40*/  F2FP.BF16.F32.PACK_AB R76, R78, R77 ;  /* 0x0000004d4e4c723e */ /* 0x000fc600000010ff */
[----:B------:R-:W-:Y:S01]  /*1be50*/  STL [R1+0xb4], R95 ;  /* 0x0000b45f01007387 */ /* 0x000fe20000100800 */
[C---:B------:R-:W-:Y:S02]  /*1be60*/  PRMT R71, R76.reuse, 0x7632, R71 ;  /* 0x000076324c477816 */ /* 0x040fe40000000047 */
[----:B------:R-:W-:Y:S01]  /*1be70*/  PRMT R70, R76, 0x7610, R70 ;  /* 0x000076104c467816 */ /* 0x000fe20000000046 */
[----:B--2---:R-:W2:Y:S01]  /*1be80*/  LDTM.x64 R4, tmem[UR10+0x40] ;  /* 0x0000400a000479ee */ /* 0x004ea20008340000 */
[----:B------:R-:W-:Y:S02]  /*1be90*/  F2FP.BF16.F32.PACK_AB R73, R75, R74 ;  /* 0x0000004a4b49723e */ /* 0x000fe400000010ff */
[C---:B---3--:R-:W-:Y:S02]  /*1bea0*/  LEA R80, P2, R68.reuse, R0, 0x1 ;  /* 0x0000000044507211 */ /* 0x048fe400078408ff */
[----:B------:R-:W-:Y:S02]  /*1beb0*/  PRMT R97, R73, 0x7610, R97 ;  /* 0x0000761049617816 */ /* 0x000fe40000000061 */
[----:B------:R-:W-:Y:S01]  /*1bec0*/  LEA.HI.X.SX32 R81, R68, R3, 0x1, P2 ;  /* 0x0000000344517211 */ /* 0x000fe200010f0eff */
[----:B------:R-:W-:Y:S01]  /*1bed0*/  VIADD R68, R69, UR5 ;  /* 0x0000000545447c36 */ /* 0x000fe20008000000 */
[----:B------:R-:W-:-:S03]  /*1bee0*/  PRMT R96, R73, 0x7632, R96 ;  /* 0x0000763249607816 */ /* 0x000fc60000000060 */
[----:B------:R3:W-:Y:S04]  /*1bef0*/  STL.64 [R1+0x40], R80 ;  /* 0x0000405001007387 */ /* 0x0007e80000100a00 */
[----:B------:R-:W-:Y:S04]  /*1bf00*/  STL [R1+0xa4], R92 ;  /* 0x0000a45c01007387 */ /* 0x000fe80000100800 */
[----:B------:R-:W-:Y:S01]  /*1bf10*/  STL [R1+0xa0], R89 ;  /* 0x0000a05901007387 */ /* 0x000fe20000100800 */
[----:B--2---:R-:W-:Y:S02]  /*1bf20*/  F2FP.BF16.F32.PACK_AB R66, R67, R66 ;  /* 0x000000424342723e */ /* 0x004fe400000010ff */
[----:B---3--:R-:W-:-:S02]  /*1bf30*/  LEA R80, P2, R69, R0, 0x1 ;  /* 0x0000000045507211 */ /* 0x008fc400078408ff */
[----:B------:R-:W-:Y:S02]  /*1bf40*/  F2FP.BF16.F32.PACK_AB R64, R65, R64 ;  /* 0x000000404140723e */ /* 0x000fe400000010ff */
[----:B------:R-:W-:Y:S01]  /*1bf50*/  LEA.HI.X.SX32 R81, R69, R3, 0x1, P2 ;  /* 0x0000000345517211 */ /* 0x000fe200010f0eff */
[----:B------:R-:W-:Y:S01]  /*1bf60*/  VIADD R69, R68, UR5 ;  /* 0x0000000544457c36 */ /* 0x000fe20008000000 */
[----:B------:R-:W-:Y:S02]  /*1bf70*/  F2FP.BF16.F32.PACK_AB R62, R63, R62 ;  /* 0x0000003e3f3e723e */ /* 0x000fe400000010ff */
[----:B------:R-:W-:Y:S01]  /*1bf80*/  F2FP.BF16.F32.PACK_AB R60, R61, R60 ;  /* 0x0000003c3d3c723e */ /* 0x000fe200000010ff */
[----:B------:R2:W-:Y:S01]  /*1bf90*/  STL.64 [R1+0x30], R80 ;  /* 0x0000305001007387 */ /* 0x0005e20000100a00 */
[----:B------:R-:W-:Y:S02]  /*1bfa0*/  F2FP.BF16.F32.PACK_AB R58, R59, R58 ;  /* 0x0000003a3b3a723e */ /* 0x000fe400000010ff */
[----:B------:R-:W-:Y:S01]  /*1bfb0*/  F2FP.BF16.F32.PACK_AB R56, R57, R56 ;  /* 0x000000383938723e */ /* 0x000fe200000010ff */
[----:B------:R-:W-:Y:S01]  /*1bfc0*/  STL [R1+0x90], R86 ;  /* 0x0000905601007387 */ /* 0x000fe20000100800 */
[----:B------:R-:W-:-:S02]  /*1bfd0*/  F2FP.BF16.F32.PACK_AB R54, R55, R54 ;  /* 0x000000363736723e */ /* 0x000fc400000010ff */
[----:B------:R-:W-:Y:S01]  /*1bfe0*/  F2FP.BF16.F32.PACK_AB R52, R53, R52 ;  /* 0x000000343534723e */ /* 0x000fe200000010ff */
[----:B------:R-:W-:Y:S01]  /*1bff0*/  STL [R1+0x84], R83 ;  /* 0x0000845301007387 */ /* 0x000fe20000100800 */
[----:B------:R-:W-:Y:S02]  /*1c000*/  F2FP.BF16.F32.PACK_AB R50, R51, R50 ;  /* 0x000000323332723e */ /* 0x000fe400000010ff */
[----:B------:R-:W-:Y:S01]  /*1c010*/  F2FP.BF16.F32.PACK_AB R48, R49, R48 ;  /* 0x000000303130723e */ /* 0x000fe200000010ff */
[----:B------:R-:W-:Y:S01]  /*1c020*/  STL [R1+0x80], R79 ;  /* 0x0000804f01007387 */ /* 0x000fe20000100800 */
[C---:B--2---:R-:W-:Y:S02]  /*1c030*/  LEA R80, P2, R68.reuse, R0, 0x1 ;  /* 0x0000000044507211 */ /* 0x044fe400078408ff */
[----:B------:R-:W-:Y:S02]  /*1c040*/  F2FP.BF16.F32.PACK_AB R46, R47, R46 ;  /* 0x0000002e2f2e723e */ /* 0x000fe400000010ff */
[----:B------:R-:W-:Y:S01]  /*1c050*/  LEA.HI.X.SX32 R81, R68, R3, 0x1, P2 ;  /* 0x0000000344517211 */ /* 0x000fe200010f0eff */
[C---:B------:R-:W-:Y:S01]  /*1c060*/  VIADD R68, R69.reuse, UR5 ;  /* 0x0000000545447c36 */ /* 0x040fe20008000000 */
[----:B------:R-:W-:-:S02]  /*1c070*/  LEA R72, P2, R69, R0, 0x1 ;  /* 0x0000000045487211 */ /* 0x000fc400078408ff */
[----:B------:R-:W-:Y:S01]  /*1c080*/  F2FP.BF16.F32.PACK_AB R44, R45, R44 ;  /* 0x0000002c2d2c723e */ /* 0x000fe200000010ff */
[----:B------:R-:W-:Y:S01]  /*1c090*/  STL.64 [R1+0x20], R80 ;  /* 0x0000205001007387 */ /* 0x000fe20000100a00 */
        /* <DEDUP_REMOVED lines=10> */
[----:B------:R3:W-:Y:S01]  /*1c140*/  STL [R1+0x1ec], R64 ;  /* 0x0001ec4001007387 */ /* 0x0007e20000100800 */
[----:B------:R-:W-:Y:S02]  /*1c150*/  F2FP.BF16.F32.PACK_AB R33, R31, R30 ;  /* 0x0000001e1f21723e */ /* 0x000fe400000010ff */
[----:B------:R-:W-:Y:S02]  /*1c160*/  F2FP.BF16.F32.PACK_AB R28, R29, R28 ;  /* 0x0000001c1d1c723e */ /* 0x000fe400000010ff */
[----:B--2---:R-:W-:Y:S02]  /*1c170*/  LEA R72, P2, R68, R0, 0x1 ;  /* 0x0000000044487211 */ /* 0x004fe400078408ff */
[----:B------:R-:W-:Y:S02]  /*1c180*/  PRMT R30, R70, 0x7610, R30 ;  /* 0x00007610461e7816 */ /* 0x000fe4000000001e */
[----:B------:R-:W-:-:S02]  /*1c190*/  LEA.HI.X.SX32 R73, R68, R3, 0x1, P2 ;  /* 0x0000000344497211 */ /* 0x000fc400010f0eff */
[C---:B------:R-:W-:Y:S01]  /*1c1a0*/  LEA R124, P2, R69.reuse, R0, 0x1 ;  /* 0x00000000457c7211 */ /* 0x040fe200078408ff */
[----:B---3--:R-:W-:Y:S01]  /*1c1b0*/  VIADD R64, R69, UR5 ;  /* 0x0000000545407c36 */ /* 0x008fe20008000000 */
[----:B------:R-:W-:Y:S01]  /*1c1c0*/  F2FP.BF16.F32.PACK_AB R29, R27, R26 ;  /* 0x0000001a1b1d723e */ /* 0x000fe200000010ff */
[----:B------:R-:W-:Y:S01]  /*1c1d0*/  STL.64 [R1], R72 ;  /* 0x0000004801007387 */ /* 0x000fe20000100a00 */
[-C--:B------:R-:W-:Y:S02]  /*1c1e0*/  LEA.HI.X.SX32 R125, R69, R3.reuse, 0x1, P2 ;  /* 0x00000003457d7211 */ /* 0x080fe400010f0eff */
[C---:B------:R-:W-:Y:S01]  /*1c1f0*/  LEA R122, P2, R64.reuse, R0, 0x1 ;  /* 0x00000000407a7211 */ /* 0x040fe200078408ff */
[----:B------:R-:W-:Y:S01]  /*1c200*/  STL [R1+0x1e8], R62 ;  /* 0x0001e83e01007387 */ /* 0x000fe20000100800 */
[----:B------:R-:W-:Y:S02]  /*1c210*/  F2FP.BF16.F32.PACK_AB R24, R25, R24 ;  /* 0x000000181918723e */ /* 0x000fe400000010ff */
[----:B------:R-:W-:Y:S01]  /*1c220*/  LEA.HI.X.SX32 R123, R64, R3, 0x1, P2 ;  /* 0x00000003407b7211 */ /* 0x000fe200010f0eff */
[----:B------:R-:W-:Y:S01]  /*1c230*/  STL [R1+0x6dc], R124 ;  /* 0x0006dc7c01007387 */ /* 0x000fe20000100800 */
[----:B------:R-:W-:-:S02]  /*1c240*/  F2FP.BF16.F32.PACK_AB R22, R23, R22 ;  /* 0x000000161716723e */ /* 0x000fc400000010ff */
[----:B------:R-:W-:Y:S01]  /*1c250*/  F2FP.BF16.F32.PACK_AB R18, R19, R18 ;  /* 0x000000121312723e */ /* 0x000fe200000010ff */
[----:B------:R2:W-:Y:S01]  /*1c260*/  STL [R1+0x1e4], R60 ;  /* 0x0001e43c01007387 */ /* 0x0005e20000100800 */
[----:B------:R-:W-:Y:S02]  /*1c270*/  F2FP.BF16.F32.PACK_AB R27, R17, R16 ;  /* 0x00000010111b723e */ /* 0x000fe400000010ff */
[----:B------:R-:W-:Y:S01]  /*1c280*/  F2FP.BF16.F32.PACK_AB R26, R13, R12 ;  /* 0x0000000c0d1a723e */ /* 0x000fe200000010ff */
[----:B------:R-:W-:Y:S01]  /*1c290*/  STL [R1+0x6e8], R124 ;  /* 0x0006e87c01007387 */ /* 0x000fe20000100800 */
[----:B------:R-:W-:Y:S02]  /*1c2a0*/  F2FP.BF16.F32.PACK_AB R25, R11, R10 ;  /* 0x0000000a0b19723e */ /* 0x000fe400000010ff */
[----:B------:R-:W-:Y:S01]  /*1c2b0*/  F2FP.BF16.F32.PACK_AB R23, R7, R6 ;  /* 0x000000060717723e */ /* 0x000fe200000010ff */
[----:B------:R-:W-:Y:S01]  /*1c2c0*/  STL [R1+0x6d8], R125 ;  /* 0x0006d87d01007387 */ /* 0x000fe20000100800 */
[----:B--2---:R-:W-:-:S03]  /*1c2d0*/  VIADD R60, R64, UR5 ;  /* 0x00000005403c7c36 */ /* 0x004fc60008000000 */
[----:B------:R-:W-:Y:S04]  /*1c2e0*/  STL [R1+0x1e0], R58 ;  /* 0x0001e03a01007387 */ /* 0x000fe80000100800 */
[----:B------:R-:W-:Y:S01]  /*1c2f0*/  STL [R1+0x6d4], R122 ;  /* 0x0006d47a01007387 */ /* 0x000fe20000100800 */
[----:B------:R-:W-:-:S03]  /*1c300*/  LEA R120, P2, R60, R0, 0x1 ;  /* 0x000000003c787211 */ /* 0x000fc600078408ff */
[----:B------:R2:W-:Y:S01]  /*1c310*/  STL [R1+0x1dc], R56 ;  /* 0x0001dc3801007387 */ /* 0x0005e20000100800 */
[----:B------:R-:W-:-:S03]  /*1c320*/  LEA.HI.X.SX32 R121, R60, R3, 0x1, P2 ;  /* 0x000000033c797211 */ /* 0x000fc600010f0eff */
[----:B------:R-:W-:Y:S04]  /*1c330*/  STL [R1+0x6ec], R122 ;  /* 0x0006ec7a01007387 */ /* 0x000fe80000100800 */
[----:B------:R-:W-:Y:S01]  /*1c340*/  STL [R1+0x6f8], R122 ;  /* 0x0006f87a01007387 */ /* 0x000fe20000100800 */
[----:B--2---:R-:W-:-:S03]  /*1c350*/  VIADD R56, R60, UR5 ;  /* 0x000000053c387c36 */ /* 0x004fc60008000000 */
[----:B------:R-:W-:Y:S04]  /*1c360*/  STL [R1+0x6d0], R123 ;  /* 0x0006d07b01007387 */ /* 0x000fe80000100800 */
[----:B------:R-:W-:Y:S01]  /*1c370*/  STL [R1+0x750], R122 ;  /* 0x0007507a01007387 */ /* 0x000fe20000100800 */
[----:B------:R-:W-:-:S03]  /*1c380*/  LEA R118, P2, R56, R0, 0x1 ;  /* 0x0000000038767211 */ /* 0x000fc600078408ff */
[----:B------:R-:W-:Y:S01]  /*1c390*/  STL [R1+0x1d8], R54 ;  /* 0x0001d83601007387 */ /* 0x000fe20000100800 */
[----:B------:R-:W-:-:S03]  /*1c3a0*/  LEA.HI.X.SX32 R119, R56, R3, 0x1, P2 ;  /* 0x0000000338777211 */ /* 0x000fc600010f0eff */
[----:B------:R-:W-:Y:S04]  /*1c3b0*/  STL.64 [R1+0x6e0], R120 ;  /* 0x0006e07801007387 */ /* 0x000fe80000100a00 */
[----:B------:R2:W-:Y:S04]  /*1c3c0*/  STL [R1+0x1d4], R52 ;  /* 0x0001d43401007387 */ /* 0x0005e80000100800 */
[----:B------:R-:W-:Y:S04]  /*1c3d0*/  STL [R1+0x1cc], R50 ;  /* 0x0001cc3201007387 */ /* 0x000fe80000100800 */
[----:B------:R-:W-:Y:S01]  /*1c3e0*/  STL.64 [R1+0x6f0], R118 ;  /* 0x0006f07601007387 */ /* 0x000fe20000100a00 */
[----:B--2---:R-:W-:-:S03]  /*1c3f0*/  VIADD R52, R56, UR5 ;  /* 0x0000000538347c36 */ /* 0x004fc60008000000 */
[----:B------:R2:W-:Y:S02]  /*1c400*/  STL [R1+0x1c4], R48 ;  /* 0x0001c43001007387 */ /* 0x0005e40000100800 */
[C---:B------:R-:W-:Y:S02]  /*1c410*/  LEA R116, P2, R52.reuse, R0, 0x1 ;  /* 0x0000000034747211 */ /* 0x040fe400078408ff */
[----:B------:R-:W-:Y:S02]  /*1c420*/  STL [R1+0x760], R119 ;  /* 0x0007607701007387 */ /* 0x000fe40000100800 */
[C---:B------:R-:W-:Y:S02]  /*1c430*/  LEA.HI.X.SX32 R117, R52.reuse, R3, 0x1, P2 ;  /* 0x0000000334757211 */ /* 0x040fe400010f0eff */
[----:B------:R-:W-:Y:S01]  /*1c440*/  STL [R1+0x1bc], R46 ;  /* 0x0001bc2e01007387 */ /* 0x000fe20000100800 */
[----:B--2---:R-:W-:-:S03]  /*1c450*/  VIADD R48, R52, UR5 ;  /* 0x0000000534307c36 */ /* 0x004fc60008000000 */
[----:B------:R-:W-:Y:S04]  /*1c460*/  STL [R1+0x708], R116 ;  /* 0x0007087401007387 */ /* 0x000fe80000100800 */
[----:B------:R2:W-:Y:S01]  /*1c470*/  STL [R1+0x1b4], R44 ;  /* 0x0001b42c01007387 */ /* 0x0005e20000100800 */
[----:B------:R-:W-:-:S03]  /*1c480*/  LEA R114, P2, R48, R0, 0x1 ;  /* 0x0000000030727211 */ /* 0x000fc600078408ff */
[----:B------:R-:W-:Y:S01]  /*1c490*/  STL [R1+0x6fc], R117 ;  /* 0x0006fc7501007387 */ /* 0x000fe20000100800 */
[----:B------:R-:W-:-:S03]  /*1c4a0*/  LEA.HI.X.SX32 R115, R48, R3, 0x1, P2 ;  /* 0x0000000330737211 */ /* 0x000fc600010f0eff */
[----:B------:R-:W-:Y:S01]  /*1c4b0*/  STL [R1+0x70c], R117 ;  /* 0x00070c7501007387 */ /* 0x000fe20000100800 */
[----:B--2---:R-:W-:-:S03]  /*1c4c0*/  VIADD R44, R48, UR5 ;  /* 0x00000005302c7c36 */ /* 0x004fc60008000000 */
[----:B------:R-:W-:Y:S02]  /*1c4d0*/  STL [R1+0x718], R117 ;  /* 0x0007187501007387 */ /* 0x000fe40000100800 */
[C---:B------:R-:W-:Y:S02]  /*1c4e0*/  LEA R112, P2, R44.reuse, R0, 0x1 ;  /* 0x000000002c707211 */ /* 0x040fe400078408ff */
[----:B------:R-:W-:Y:S02]  /*1c4f0*/  STL [R1+0x1ac], R42 ;  /* 0x0001ac2a01007387 */ /* 0x000fe40000100800 */
[----:B------:R-:W-:Y:S02]  /*1c500*/  LEA.HI.X.SX32 R113, R44, R3, 0x1, P2 ;  /* 0x000000032c717211 */ /* 0x000fe400010f0eff */
[----:B------:R2:W-:Y:S04]  /*1c510*/  STL.64 [R1+0x700], R114 ;  /* 0x0007007201007387 */ /* 0x0005e80000100a00 */
[----:B------:R3:W-:Y:S04]  /*1c520*/  STL [R1+0x1a4], R40 ;  /* 0x0001a42801007387 */ /* 0x0007e80000100800 */
[----:B------:R4:W-:Y:S04]  /*1c530*/  STL [R1+0x754], R114 ;  /* 0x0007547201007387 */ /* 0x0009e80000100800 */
[----:B------:R-:W-:Y:S01]  /*1c540*/  STL [R1+0x198], R38 ;  /* 0x0001982601007387 */ /* 0x000fe20000100800 */
[----:B--2---:R-:W-:Y:S01]  /*1c550*/  PRMT R115, R30, 0x7610, R115 ;  /* 0x000076101e737816 */ /* 0x004fe20000000073 */
[----:B---3--:R-:W-:-:S02]  /*1c560*/  VIADD R40, R44, UR5 ;  /* 0x000000052c287c36 */ /* 0x008fc40008000000 */
[----:B------:R-:W-:Y:S01]  /*1c570*/  STL.64 [R1+0x710], R112 ;  /* 0x0007107001007387 */ /* 0x000fe20000100a00 */
[----:B----4-:R-:W-:Y:S02]  /*1c580*/  PRMT R114, R96, 0x7610, R114 ;  /* 0x0000761060727816 */ /* 0x010fe40000000072 */
[----:B------:R-:W-:Y:S01]  /*1c590*/  PRMT R123, R115, 0x7610, R123 ;  /* 0x00007610737b7816 */ /* 0x000fe2000000007b */
[----:B------:R2:W-:Y:S01]  /*1c5a0*/  STL [R1+0x190], R36 ;  /* 0x0001902401007387 */ /* 0x0005e20000100800 */
[----:B------:R-:W-:Y:S02]  /*1c5b0*/  LEA R110, P2, R40, R0, 0x1 ;  /* 0x00000000286e7211 */ /* 0x000fe400078408ff */
[----:B------:R-:W-:Y:S01]  /*1c5c0*/  PRMT R122, R114, 0x7610, R122 ;  /* 0x00007610727a7816 */ /* 0x000fe2000000007a */
[----:B------:R-:W-:Y:S01]  /*1c5d0*/  STL [R1+0x188], R34 ;  /* 0x0001882201007387 */ /* 0x000fe20000100800 */
[----:B------:R-:W-:-:S03]  /*1c5e0*/  LEA.HI.X.SX32 R111, R40, R3, 0x1, P2 ;  /* 0x00000003286f7211 */ /* 0x000fc600010f0eff */
[----:B------:R3:W-:Y:S01]  /*1c5f0*/  STL [R1+0x728], R110 ;  /* 0x0007286e01007387 */ /* 0x0007e20000100800 */
[----:B--2---:R-:W-:-:S03]  /*1c600*/  VIADD R36, R40, UR5 ;  /* 0x0000000528247c36 */ /* 0x004fc60008000000 */
[----:B------:R2:W-:Y:S02]  /*1c610*/  STL [R1+0x180], R32 ;  /* 0x0001802001007387 */ /* 0x0005e40000100800 */
[C---:B------:R-:W-:Y:S02]  /*1c620*/  LEA R108, P2, R36.reuse, R0, 0x1 ;  /* 0x00000000246c7211 */ /* 0x040fe400078408ff */
[----:B------:R-:W-:Y:S01]  /*1c630*/  STL [R1+0x71c], R111 ;  /* 0x00071c6f01007387 */ /* 0x000fe20000100800 */
[----:B---3--:R-:W-:Y:S02]  /*1c640*/  PRMT R110, R97, 0x7610, R110 ;  /* 0x00007610616e7816 */ /* 0x008fe4000000006e */
[----:B------:R-:W-:Y:S01]  /*1c650*/  LEA.HI.X.SX32 R109, R36, R3, 0x1, P2 ;  /* 0x00000003246d7211 */ /* 0x000fe200010f0eff */
[----:B------:R-:W-:Y:S01]  /*1c660*/  STL [R1+0x72c], R111 ;  /* 0x00072c6f01007387 */ /* 0x000fe20000100800 */
[----:B------:R-:W-:Y:S01]  /*1c670*/  PRMT R118, R110, 0x7610, R118 ;  /* 0x000076106e767816 */ /* 0x000fe20000000076 */
[----:B--2---:R-:W-:-:S02]  /*1c680*/  VIADD R32, R36, UR5 ;  /* 0x0000000524207c36 */ /* 0x004fc40008000000 */
[----:B------:R2:W-:Y:S01]  /*1c690*/  STL [R1+0x740], R111 ;  /* 0x0007406f01007387 */ /* 0x0005e20000100800 */
[----:B------:R-:W-:Y:S02]  /*1c6a0*/  PRMT R31, R118, 0x7610, R31 ;  /* 0x00007610761f7816 */ /* 0x000fe4000000001f */
[C---:B------:R-:W-:Y:S01]  /*1c6b0*/  LEA R106, P2, R32.reuse, R0, 0x1 ;  /* 0x00000000206a7211 */ /* 0x040fe200078408ff */
[----:B------:R-:W-:Y:S03]  /*1c6c0*/  STL [R1+0x164], R33 ;  /* 0x0001642101007387 */ /* 0x000fe60000100800 */
[----:B------:R-:W-:Y:S01]  /*1c6d0*/  LEA.HI.X.SX32 R107, R32, R3, 0x1, P2 ;  /* 0x00000003206b7211 */ /* 0x000fe200010f0eff */
[----:B------:R-:W-:Y:S01]  /*1c6e0*/  STL.64 [R1+0x720], R108 ;  /* 0x0007206c01007387 */ /* 0x000fe20000100a00 */
[----:B--2---:R-:W-:-:S03]  /*1c6f0*/  PRMT R111, R71, 0x7610, R111 ;  /* 0x00007610476f7816 */ /* 0x004fc6000000006f */
[----:B------:R2:W-:Y:S01]  /*1c700*/  STL [R1+0x15c], R28 ;  /* 0x00015c1c01007387 */ /* 0x0005e20000100800 */
[----:B------:R-:W-:-:S03]  /*1c710*/  PRMT R119, R111, 0x7610, R119 ;  /* 0x000076106f777816 */ /* 0x000fc60000000077 */
[----:B------:R-:W-:Y:S01]  /*1c720*/  STL.64 [R1+0x758], R108 ;  /* 0x0007586c01007387 */ /* 0x000fe20000100a00 */
[----:B------:R-:W-:-:S03]  /*1c730*/  PRMT R124, R119, 0x7610, R124 ;  /* 0x00007610777c7816 */ /* 0x000fc6000000007c */
[----:B------:R-:W-:Y:S01]  /*1c740*/  STL [R1+0x154], R29 ;  /* 0x0001541d01007387 */ /* 0x000fe20000100800 */
[----:B--2---:R-:W-:-:S03]  /*1c750*/  VIADD R28, R32, UR5 ;  /* 0x00000005201c7c36 */ /* 0x004fc60008000000 */
[----:B------:R2:W-:Y:S01]  /*1c760*/  STL [R1+0x14c], R24 ;  /* 0x00014c1801007387 */ /* 0x0005e20000100800 */
[----:B------:R-:W3:Y:S03]  /*1c770*/  LDTM.x64 R32, tmem[UR10+0x80] ;  /* 0x0000800a002079ee */ /* 0x000ee60008340000 */
[----:B------:R-:W-:Y:S01]  /*1c780*/  STL.64 [R1+0x730], R106 ;  /* 0x0007306a01007387 */ /* 0x000fe20000100a00 */
[----:B------:R-:W-:-:S03]  /*1c790*/  LEA R104, P2, R28, R0, 0x1 ;  /* 0x000000001c687211 */ /* 0x000fc600078408ff */
[----:B------:R-:W-:Y:S01]  /*1c7a0*/  STL.64 [R1+0x748], R106 ;  /* 0x0007486a01007387 */ /* 0x000fe20000100a00 */
[C---:B------:R-:W-:Y:S01]  /*1c7b0*/  LEA.HI.X.SX32 R105, R28.reuse, R3, 0x1, P2 ;  /* 0x000000031c697211 */ /* 0x040fe200010f0eff */
[----:B--2---:R-:W-:Y:S01]  /*1c7c0*/  VIADD R24, R28, UR5 ;  /* 0x000000051c187c36 */ /* 0x004fe20008000000 */
[----:B------:R-:W-:Y:S02]  /*1c7d0*/  F2FP.BF16.F32.PACK_AB R28, R21, R20 ;  /* 0x00000014151c723e */ /* 0x000fe400000010ff */
[----:B------:R-:W-:Y:S02]  /*1c7e0*/  F2FP.BF16.F32.PACK_AB R21, R15, R14 ;  /* 0x0000000e0f15723e */ /* 0x000fe400000010ff */
[----:B------:R-:W-:-:S04]  /*1c7f0*/  LEA R102, P2, R24, R0, 0x1 ;  /* 0x0000000018667211 */ /* 0x000fc800078408ff */
[----:B------:R-:W-:Y:S01]  /*1c800*/  LEA.HI.X.SX32 R103, R24, R3, 0x1, P2 ;  /* 0x0000000318677211 */ /* 0x000fe200010f0eff */
[----:B---3--:R-:W-:Y:S01]  /*1c810*/  STL [R1+0x6ac], R70 ;  /* 0x0006ac4601007387 */ /* 0x008fe20000100800 */
[----:B------:R-:W-:Y:S02]  /*1c820*/  F2FP.BF16.F32.PACK_AB R20, R69, R68 ;  /* 0x000000444514723e */ /* 0x000fe400000010ff */
[----:B------:R-:W-:Y:S01]  /*1c830*/  F2FP.BF16.F32.PACK_AB R19, R67, R66 ;  /* 0x000000424313723e */ /* 0x000fe200000010ff */
[----:B------:R-:W-:Y:S01]  /*1c840*/  STL [R1+0x6a8], R71 ;  /* 0x0006a84701007387 */ /* 0x000fe20000100800 */
[----:B------:R-:W-:Y:S02]  /*1c850*/  F2FP.BF16.F32.PACK_AB R17, R63, R62 ;  /* 0x0000003e3f11723e */ /* 0x000fe400000010ff */
[----:B------:R-:W-:Y:S01]  /*1c860*/  PRMT R117, R122, 0x7610, R117 ;  /* 0x000076107a757816 */ /* 0x000fe20000000075 */
[----:B------:R-:W-:Y:S01]  /*1c870*/  STL [R1+0x6a4], R72 ;  /* 0x0006a44801007387 */ /* 0x000fe20000100800 */
[----:B------:R-:W-:-:S02]  /*1c880*/  PRMT R121, R123, 0x7610, R121 ;  /* 0x000076107b797816 */ /* 0x000fc40000000079 */
[----:B------:R-:W-:Y:S01]  /*1c890*/  F2FP.BF16.F32.PACK_AB R16, R61, R60 ;  /* 0x0000003c3d10723e */ /* 0x000fe200000010ff */
[----:B------:R-:W-:Y:S01]  /*1c8a0*/  STL [R1+0x6a0], R73 ;  /* 0x0006a04901007387 */ /* 0x000fe20000100800 */
[----:B------:R-:W-:Y:S02]  /*1c8b0*/  F2FP.BF16.F32.PACK_AB R15, R59, R58 ;  /* 0x0000003a3b0f723e */ /* 0x000fe400000010ff */
[----:B------:R-:W-:Y:S01]  /*1c8c0*/  F2FP.BF16.F32.PACK_AB R14, R57, R56 ;  /* 0x00000038390e723e */ /* 0x000fe200000010ff */
[----:B------:R2:W-:Y:S01]  /*1c8d0*/  STL [R1+0x69c], R74 ;  /* 0x00069c4a01007387 */ /* 0x0005e20000100800 */
[----:B------:R-:W-:Y:S02]  /*1c8e0*/  F2FP.BF16.F32.PACK_AB R13, R55, R54 ;  /* 0x00000036370d723e */ /* 0x000fe400000010ff */
[----:B------:R-:W-:Y:S01]  /*1c8f0*/  F2FP.BF16.F32.PACK_AB R12, R53, R52 ;  /* 0x00000034350c723e */ /* 0x000fe200000010ff */
[----:B------:R3:W-:Y:S01]  /*1c900*/  STL [R1+0x698], R75 ;  /* 0x0006984b01007387 */ /* 0x0007e20000100800 */
[----:B------:R-:W-:-:S02]  /*1c910*/  F2FP.BF16.F32.PACK_AB R11, R51, R50 ;  /* 0x00000032330b723e */ /* 0x000fc400000010ff */
[----:B------:R-:W-:Y:S01]  /*1c920*/  F2FP.BF16.F32.PACK_AB R10, R49, R48 ;  /* 0x00000030310a723e */ /* 0x000fe200000010ff */
[----:B------:R4:W-:Y:S01]  /*1c930*/  STL [R1+0x694], R76 ;  /* 0x0006944c01007387 */ /* 0x0009e20000100800 */
[----:B------:R-:W-:Y:S02]  /*1c940*/  F2FP.BF16.F32.PACK_AB R7, R43, R42 ;  /* 0x0000002a2b07723e */ /* 0x000fe400000010ff */
[----:B------:R-:W-:Y:S01]  /*1c950*/  F2FP.BF16.F32.PACK_AB R6, R41, R40 ;  /* 0x000000282906723e */ /* 0x000fe200000010ff */
[----:B------:R5:W-:Y:S01]  /*1c960*/  STL [R1+0x690], R77 ;  /* 0x0006904d01007387 */ /* 0x000be20000100800 */
[----:B------:R-:W-:Y:S02]  /*1c970*/  PRMT R112, R31, 0x7610, R112 ;  /* 0x000076101f707816 */ /* 0x000fe40000000070 */
[C---:B--2---:R-:W-:Y:S01]  /*1c980*/  PRMT R74, R10.reuse, 0x7610, R74 ;  /* 0x000076100a4a7816 */ /* 0x044fe2000000004a */
[----:B------:R2:W-:Y:S01]  /*1c990*/  STL [R1+0x68c], R78 ;  /* 0x00068c4e01007387 */ /* 0x0005e20000100800 */
[----:B---3--:R-:W-:-:S02]  /*1c9a0*/  PRMT R75, R10, 0x7632, R75 ;  /* 0x000076320a4b7816 */ /* 0x008fc4000000004b */
[----:B----4-:R-:W-:Y:S01]  /*1c9b0*/  PRMT R76, R11, 0x7610, R76 ;  /* 0x000076100b4c7816 */ /* 0x010fe2000000004c */
[----:B------:R3:W-:Y:S01]  /*1c9c0*/  STL [R1+0x688], R79 ;  /* 0x0006884f01007387 */ /* 0x0007e20000100800 */
[----:B------:R-:W-:Y:S02]  /*1c9d0*/  F2FP.BF16.F32.PACK_AB R69, R35, R34 ;  /* 0x000000222345723e */ /* 0x000fe400000010ff */
[----:B-----5:R-:W-:Y:S01]  /*1c9e0*/  PRMT R77, R11, 0x7632, R77 ;  /* 0x000076320b4d7816 */ /* 0x020fe2000000004d */
[----:B------:R4:W-:Y:S01]  /*1c9f0*/  STL [R1+0x684], R80 ;  /* 0x0006845001007387 */ /* 0x0009e20000100800 */
[----:B------:R-:W-:Y:S02]  /*1ca00*/  F2FP.BF16.F32.PACK_AB R68, R33, R32 ;  /* 0x000000202144723e */ /* 0x000fe400000010ff */
[C---:B--2---:R-:W-:Y:S01]  /*1ca10*/  PRMT R78, R12.reuse, 0x7610, R78 ;  /* 0x000076100c4e7816 */ /* 0x044fe2000000004e */
[----:B------:R2:W-:Y:S01]  /*1ca20*/  STL [R1+0x680], R81 ;  /* 0x0006805101007387 */ /* 0x0005e20000100800 */
[----:B---3--:R-:W-:-:S03]  /*1ca30*/  PRMT R79, R12, 0x7632, R79 ;  /* 0x000076320c4f7816 */ /* 0x008fc6000000004f */
[----:B------:R3:W-:Y:S01]  /*1ca40*/  STL [R1+0x67c], R82 ;  /* 0x00067c5201007387 */ /* 0x0007e20000100800 */
[----:B----4-:R-:W-:-:S03]  /*1ca50*/  PRMT R80, R13, 0x7610, R80 ;  /* 0x000076100d507816 */ /* 0x010fc60000000050 */
[----:B------:R4:W-:Y:S01]  /*1ca60*/  STL [R1+0x678], R83 ;  /* 0x0006785301007387 */ /* 0x0009e20000100800 */
[----:B--2---:R-:W-:-:S03]  /*1ca70*/  PRMT R81, R13, 0x7632, R81 ;  /* 0x000076320d517816 */ /* 0x004fc60000000051 */
        /* <DEDUP_REMOVED lines=12> */
[----:B------:R-:W-:Y:S01]  /*1cb40*/  STL [R1+0x65c], R90 ;  /* 0x00065c5a01007387 */ /* 0x000fe20000100800 */
[----:B---3--:R-:W-:-:S03]  /*1cb50*/  PRMT R88, R17, 0x7610, R88 ;  /* 0x0000761011587816 */ /* 0x008fc60000000058 */
[----:B------:R-:W-:Y:S01]  /*1cb60*/  STL [R1+0x658], R91 ;  /* 0x0006585b01007387 */ /* 0x000fe20000100800 */
[----:B----4-:R-:W-:-:S03]  /*1cb70*/  PRMT R89, R17, 0x7632, R89 ;  /* 0x0000763211597816 */ /* 0x010fc60000000059 */
[----:B------:R2:W-:Y:S04]  /*1cb80*/  STL [R1+0x654], R92 ;  /* 0x0006545c01007387 */ /* 0x0005e80000100800 */
[----:B------:R3:W-:Y:S04]  /*1cb90*/  STL [R1+0x650], R93 ;  /* 0x0006505d01007387 */ /* 0x0007e80000100800 */
[----:B------:R4:W-:Y:S01]  /*1cba0*/  STL [R1+0x64c], R94 ;  /* 0x00064c5e01007387 */ /* 0x0009e20000100800 */
[----:B--2---:R-:W-:-:S03]  /*1cbb0*/  PRMT R92, R19, 0x7610, R92 ;  /* 0x00007610135c7816 */ /* 0x004fc6000000005c */
[----:B------:R2:W-:Y:S01]  /*1cbc0*/  STL [R1+0x648], R95 ;  /* 0x0006485f01007387 */ /* 0x0005e20000100800 */
[----:B---3--:R-:W-:-:S03]  /*1cbd0*/  PRMT R93, R19, 0x7632, R93 ;  /* 0x00007632135d7816 */ /* 0x008fc6000000005d */
[----:B------:R3:W-:Y:S01]  /*1cbe0*/  STL [R1+0x144], R22 ;  /* 0x0001441601007387 */ /* 0x0007e20000100800 */
[----:B----4-:R-:W-:-:S03]  /*1cbf0*/  PRMT R94, R20, 0x7610, R94 ;  /* 0x00007610145e7816 */ /* 0x010fc6000000005e */
[----:B------:R-:W-:Y:S01]  /*1cc00*/  STL.64 [R1+0x738], R104 ;  /* 0x0007386801007387 */ /* 0x000fe20000100a00 */
[----:B--2---:R-:W-:-:S03]  /*1cc10*/  PRMT R95, R20, 0x7632, R95 ;  /* 0x00007632145f7816 */ /* 0x004fc6000000005f */
[----:B------:R-:W-:Y:S01]  /*1cc20*/  STL [R1+0x13c], R28 ;  /* 0x00013c1c01007387 */ /* 0x000fe20000100800 */
[----:B---3--:R-:W-:-:S03]  /*1cc30*/  VIADD R22, R24, UR5 ;  /* 0x0000000518167c36 */ /* 0x008fc60008000000 */
[----:B------:R2:W-:Y:S01]  /*1cc40*/  STL [R1+0x130], R18 ;  /* 0x0001301201007387 */ /* 0x0005e20000100800 */
[----:B------:R-:W-:Y:S02]  /*1cc50*/  F2FP.BF16.F32.PACK_AB R24, R9, R8 ;  /* 0x000000080918723e */ /* 0x000fe400000010ff */
[C---:B------:R-:W-:Y:S01]  /*1cc60*/  LEA R100, P2, R22.reuse, R0, 0x1 ;  /* 0x0000000016647211 */ /* 0x040fe200078408ff */
[----:B------:R-:W-:Y:S03]  /*1cc70*/  STL [R1+0x128], R27 ;  /* 0x0001281b01007387 */ /* 0x000fe60000100800 */
[C---:B------:R-:W-:Y:S01]  /*1cc80*/  LEA.HI.X.SX32 R101, R22.reuse, R3, 0x1, P2 ;  /* 0x0000000316657211 */ /* 0x040fe200010f0eff */
[----:B------:R3:W-:Y:S01]  /*1cc90*/  STL [R1+0xf4], R21 ;  /* 0x0000f41501007387 */ /* 0x0007e20000100800 */
[----:B--2---:R-:W-:-:S03]  /*1cca0*/  VIADD R18, R22, UR5 ;  /* 0x0000000516127c36 */ /* 0x004fc60008000000 */
[----:B------:R-:W-:Y:S01]  /*1ccb0*/  STL [R1+0xe0], R26 ;  /* 0x0000e01a01007387 */ /* 0x000fe20000100800 */
[----:B------:R-:W-:Y:S02]  /*1ccc0*/  F2FP.BF16.F32.PACK_AB R22, R5, R4 ;  /* 0x000000040516723e */ /* 0x000fe400000010ff */
[C---:B------:R-:W-:Y:S01]  /*1ccd0*/  LEA R98, P2, R18.reuse, R0, 0x1 ;  /* 0x0000000012627211 */ /* 0x040fe200078408ff */
[----:B---3--:R-:W-:-:S03]  /*1cce0*/  VIADD R21, R18, UR5 ;  /* 0x0000000512157c36 */ /* 0x008fc60008000000 */
[-C--:B------:R-:W-:Y:S02]  /*1ccf0*/  LEA.HI.X.SX32 R99, R18, R3.reuse, 0x1, P2 ;  /* 0x0000000312637211 */ /* 0x080fe400010f0eff */
[----:B------:R-:W-:Y:S01]  /*1cd00*/  F2FP.BF16.F32.PACK_AB R18, R65, R64 ;  /* 0x000000404112723e */ /* 0x000fe200000010ff */
[----:B------:R-:W-:Y:S01]  /*1cd10*/  STL [R1+0x8], R21 ;  /* 0x0000081501007387 */ /* 0x000fe20000100800 */
[C---:B------:R-:W-:Y:S02]  /*1cd20*/  LEA R96, P2, R21.reuse, R0, 0x1 ;  /* 0x0000000015607211 */ /* 0x040fe400078408ff */
[C---:B------:R-:W-:Y:S01]  /*1cd30*/  PRMT R91, R18.reuse, 0x7632, R91 ;  /* 0x00007632125b7816 */ /* 0x040fe2000000005b */
[----:B------:R-:W-:Y:S01]  /*1cd40*/  STL [R1+0xd0], R25 ;  /* 0x0000d01901007387 */ /* 0x000fe20000100800 */
[----:B------:R-:W-:Y:S02]  /*1cd50*/  PRMT R90, R18, 0x7610, R90 ;  /* 0x00007610125a7816 */ /* 0x000fe4000000005a */
[----:B------:R-:W-:Y:S01]  /*1cd60*/  LEA.HI.X.SX32 R97, R21, R3, 0x1, P2 ;  /* 0x0000000315617211 */ /* 0x000fe200010f0eff */
[----:B------:R-:W-:Y:S01]  /*1cd70*/  STL [R1+0xc0], R24 ;  /* 0x0000c01801007387 */ /* 0x000fe20000100800 */
[----:B------:R-:W-:-:S03]  /*1cd80*/  ISETP.LT.AND P2, PT, R2, UR15, !P0 ;  /* 0x0000000f02007c0c */ /* 0x000fc6000c741270 */
[----:B------:R-:W-:Y:S04]  /*1cd90*/  STL [R1+0xb0], R23 ;  /* 0x0000b01701007387 */ /* 0x000fe80000100800 */
[----:B------:R-:W-:Y:S04]  /*1cda0*/  STL [R1+0x94], R22 ;  /* 0x0000941601007387 */ /* 0x000fe80000100800 */
[----:B------:R2:W-:Y:S04]  /*1cdb0*/  STL [R1+0x6b4], R95 ;  /* 0x0006b45f01007387 */ /* 0x0005e80000100800 */
[----:B------:R3:W-:Y:S04]  /*1cdc0*/  STL [R1+0x6b0], R94 ;  /* 0x0006b05e01007387 */ /* 0x0007e80000100800 */
[----:B------:R4:W-:Y:S04]  /*1cdd0*/  STL [R1+0x6bc], R93 ;  /* 0x0006bc5d01007387 */ /* 0x0009e80000100800 */
[----:B------:R5:W-:Y:S04]  /*1cde0*/  STL [R1+0x6b8], R92 ;  /* 0x0006b85c01007387 */ /* 0x000be80000100800 */
[----:B------:R0:W-:Y:S04]  /*1cdf0*/  STL [R1+0x6c4], R91 ;  /* 0x0006c45b01007387 */ /* 0x0001e80000100800 */
[----:B------:R0:W-:Y:S04]  /*1ce00*/  STL [R1+0x6c0], R90 ;  /* 0x0006c05a01007387 */ /* 0x0001e80000100800 */
[----:B------:R0:W-:Y:S04]  /*1ce10*/  STL [R1+0x6cc], R89 ;  /* 0x0006cc5901007387 */ /* 0x0001e80000100800 */
[----:B------:R0:W-:Y:S04]  /*1ce20*/  STL [R1+0x6c8], R88 ;  /* 0x0006c85801007387 */ /* 0x0001e80000100800 */
[----:B------:R-:W5:Y:S01]  /*1ce30*/  LDL.LU.64 R114, [R1+0x118] ;  /* 0x0001180001727983 */ /* 0x000f620000300a00 */
[----:B------:R-:W-:-:S02]  /*1ce40*/  F2FP.BF16.F32.PACK_AB R9, R47, R46 ;  /* 0x0000002e2f09723e */ /* 0x000fc400000010ff */
[----:B------:R-:W-:Y:S01]  /*1ce50*/  F2FP.BF16.F32.PACK_AB R8, R45, R44 ;  /* 0x0000002c2d08723e */ /* 0x000fe200000010ff */
[----:B------:R-:W5:Y:S01]  /*1ce60*/  LDL.LU.64 R118, [R1+0x110] ;  /* 0x0001100001767983 */ /* 0x000f620000300a00 */
[----:B------:R-:W-:Y:S02]  /*1ce70*/  F2FP.BF16.F32.PACK_AB R5, R39, R38 ;  /* 0x000000262705723e */ /* 0x000fe400000010ff */
[----:B------:R-:W-:Y:S01]  /*1ce80*/  F2FP.BF16.F32.PACK_AB R4, R37, R36 ;  /* 0x000000242504723e */ /* 0x000fe200000010ff */
[----:B------:R-:W5:Y:S01]  /*1ce90*/  LDL.LU.64 R122, [R1+0x108] ;  /* 0x00010800017a7983 */ /* 0x000f620000300a00 */
[C---:B------:R-:W-:Y:S02]  /*1cea0*/  PRMT R72, R9.reuse, 0x7610, R72 ;  /* 0x0000761009487816 */ /* 0x040fe40000000048 */
[----:B------:R-:W-:Y:S01]  /*1ceb0*/  PRMT R73, R9, 0x7632, R73 ;  /* 0x0000763209497816 */ /* 0x000fe20000000049 */
[----:B------:R-:W5:Y:S01]  /*1cec0*/  LDL.LU.64 R108, [R1+0x100] ;  /* 0x00010000016c7983 */ /* 0x000f620000300a00 */
[----:B------:R-:W-:-:S02]  /*1ced0*/  PRMT R70, R8, 0x7610, R70 ;  /* 0x0000761008467816 */ /* 0x000fc40000000046 */
[----:B------:R-:W-:Y:S02]  /*1cee0*/  PRMT R71, R8, 0x7632, R71 ;  /* 0x0000763208477816 */ /* 0x000fe40000000047 */
[C---:B--2---:R-:W-:Y:S02]  /*1cef0*/  PRMT R95, R7.reuse, 0x7610, R95 ;  /* 0x00007610075f7816 */ /* 0x044fe4000000005f */
[----:B---3--:R-:W-:Y:S02]  /*1cf00*/  PRMT R94, R7, 0x7632, R94 ;  /* 0x00007632075e7816 */ /* 0x008fe4000000005e */
[C---:B----4-:R-:W-:Y:S02]  /*1cf10*/  PRMT R93, R6.reuse, 0x7610, R93 ;  /* 0x00007610065d7816 */ /* 0x050fe4000000005d */
[----:B-----5:R-:W-:Y:S02]  /*1cf20*/  PRMT R92, R6, 0x7632, R92 ;  /* 0x00007632065c7816 */ /* 0x020fe4000000005c */
[----:B0-----:R-:W-:-:S02]  /*1cf30*/  PRMT R91, R5, 0x7610, R91 ;  /* 0x00007610055b7816 */ /* 0x001fc4000000005b */
[----:B------:R-:W-:Y:S02]  /*1cf40*/  PRMT R90, R5, 0x7632, R90 ;  /* 0x00007632055a7816 */ /* 0x000fe4000000005a */
[C---:B------:R-:W-:Y:S02]  /*1cf50*/  PRMT R89, R4.reuse, 0x7610, R89 ;  /* 0x0000761004597816 */ /* 0x040fe40000000059 */
[----:B------:R-:W-:Y:S02]  /*1cf60*/  PRMT R88, R4, 0x7632, R88 ;  /* 0x0000763204587816 */ /* 0x000fe40000000058 */
[----:B------:R-:W0:Y:S01]  /*1cf70*/  LDTM.x64 R4, tmem[UR10+0xc0] ;  /* 0x0000c00a000479ee */ /* 0x000e220008340000 */
[----:B------:R-:W-:Y:S01]  /*1cf80*/  NOP ;  /* 0x0000000000007918 */ /* 0x000fe20000000000 */
[----:B------:R-:W-:Y:S02]  /*1cf90*/  PRMT R116, R117, 0x7610, R116 ;  /* 0x0000761075747816 */ /* 0x000fe40000000074 */
[----:B------:R-:W-:-:S02]  /*1cfa0*/  PRMT R125, R124, 0x7610, R125 ;  /* 0x000076107c7d7816 */ /* 0x000fc4000000007d */
[----:B------:R-:W2:Y:S01]  /*1cfb0*/  LDL.S16 R124, [R1+0x80] ;  /* 0x00008000017c7983 */ /* 0x000ea20000100600 */
[----:B------:R-:W-:-:S03]  /*1cfc0*/  PRMT R107, R121, 0x7610, R107 ;  /* 0x00007610796b7816 */ /* 0x000fc6000000006b */
[----:B------:R-:W3:Y:S01]  /*1cfd0*/  LDL.LU.64 R110, [R1+0xf8] ;  /* 0x0000f800016e7983 */ /* 0x000ee20000300a00 */
[----:B------:R-:W-:-:S03]  /*1cfe0*/  PRMT R106, R125, 0x7610, R106 ;  /* 0x000076107d6a7816 */ /* 0x000fc6000000006a */
[----:B------:R4:W-:Y:S02]  /*1cff0*/  @P2 STG.E.U16 desc[UR20][R114.64], R112 ;  /* 0x0000007072002986 */ /* 0x0009e4000c101514 */
[----:B----4-:R-:W-:-:S05]  /*1d000*/  VIADD R112, R2, 0x6 ;  /* 0x0000000602707836 */ /* 0x010fca0000000000 */
[----:B------:R-:W-:Y:S01]  /*1d010*/  ISETP.LT.AND P2, PT, R112, UR4, !P0 ;  /* 0x0000000470007c0c */ /* 0x000fe2000c741270 */
[----:B------:R-:W4:Y:S01]  /*1d020*/  LDCU UR4, c[0x0][0x39c] ;  /* 0x00007380ff0477ac */ /* 0x000f220008000800 */
[----:B------:R5:W-:Y:S04]  /*1d030*/  @P3 STG.E.U16 desc[UR20][R118.64], R116 ;  /* 0x0000007476003986 */ /* 0x000be8000c101514 */
[----:B------:R-:W2:Y:S04]  /*1d040*/  LDL.LU.S16 R112, [R1+0x82] ;  /* 0x0000820001707983 */ /* 0x000ea80000300600 */
[----:B------:R-:W2:Y:S01]  /*1d050*/  LDL.LU.64 R114, [R1+0xe8] ;  /* 0x0000e80001727983 */ /* 0x000ea20000300a00 */
[----:B-----5:R-:W-:-:S03]  /*1d060*/  VIADD R116, R2, 0x7 ;  /* 0x0000000702747836 */ /* 0x020fc60000000000 */
[----:B------:R-:W5:Y:S02]  /*1d070*/  LDL.LU R119, [R1+0x760] ;  /* 0x0007600001777983 */ /* 0x000f640000300800 */
[----:B----4-:R-:W-:Y:S02]  /*1d080*/  ISETP.LT.AND P3, PT, R116, UR4, !P0 ;  /* 0x0000000474007c0c */ /* 0x010fe4000c761270 */
[----:B------:R-:W4:Y:S01]  /*1d090*/  LDL.S16 R118, [R1+0x84] ;  /* 0x0000840001767983 */ /* 0x000f220000100600 */
[----:B------:R-:W0:Y:S03]  /*1d0a0*/  LDCU UR4, c[0x0][0x39c] ;  /* 0x00007380ff0477ac */ /* 0x000e260008000800 */
[----:B------:R-:W2:Y:S04]  /*1d0b0*/  LDL.LU.64 R116, [R1+0xd8] ;  /* 0x0000d80001747983 */ /* 0x000ea80000300a00 */
[----:B------:R0:W-:Y:S04]  /*1d0c0*/  @P1 STG.E.U16 desc[UR20][R122.64], R107 ;  /* 0x0000006b7a001986 */ /* 0x0001e8000c101514 */
[----:B------:R-:W2:Y:S04]  /*1d0d0*/  LDL.LU.S16 R121, [R1+0x86] ;  /* 0x0000860001797983 */ /* 0x000ea80000300600 */
[----:B------:R1:W-:Y:S04]  /*1d0e0*/  @P4 STG.E.U16 desc[UR20][R108.64], R106 ;  /* 0x0000006a6c004986 */ /* 0x0003e8000c101514 */
[----:B0-----:R-:W2:Y:S04]  /*1d0f0*/  LDL.LU.64 R122, [R1+0xc8] ;  /* 0x0000c800017a7983 */ /* 0x001ea80000300a00 */
[----:B-1----:R-:W2:Y:S01]  /*1d100*/  LDL.LU.64 R108, [R1+0x758] ;  /* 0x00075800016c7983 */ /* 0x002ea20000300a00 */
[----:B------:R-:W-:-:S02]  /*1d110*/  VIADD R107, R2, 0x8 ;  /* 0x00000008026b7836 */ /* 0x000fc40000000000 */
[----:B------:R-:W-:Y:S01]  /*1d120*/  VIADD R106, R2, 0x9 ;  /* 0x00000009026a7836 */ /* 0x000fe20000000000 */
[----:B------:R-:W3:Y:S02]  /*1d130*/  LDL.S16 R125, [R1+0x90] ;  /* 0x00009000017d7983 */ /* 0x000ee40000100600 */
[----:B------:R-:W-:Y:S01]  /*1d140*/  ISETP.LT.AND P1, PT, R107, UR4, !P0 ;  /* 0x000000046b007c0c */ /* 0x000fe2000c721270 */
[----:B------:R-:W0:Y:S02]  /*1d150*/  LDCU UR4, c[0x0][0x39c] ;  /* 0x00007380ff0477ac */ /* 0x000e240008000800 */
[----:B0-----:R-:W-:Y:S01]  /*1d160*/  ISETP.LT.AND P4, PT, R106, UR4, !P0 ;  /* 0x000000046a007c0c */ /* 0x001fe2000c781270 */
[----:B------:R-:W0:Y:S01]  /*1d170*/  LDCU UR4, c[0x0][0x39c] ;  /* 0x00007380ff0477ac */ /* 0x000e220008000800 */
[----:B------:R-:W4:Y:S01]  /*1d180*/  LDL.LU.64 R106, [R1+0xb8] ;  /* 0x0000b800016a7983 */ /* 0x000f220000300a00 */
[----:B--2---:R-:W-:Y:S02]  /*1d190*/  PRMT R109, R124, 0x7610, R109 ;  /* 0x000076107c6d7816 */ /* 0x004fe4000000006d */
[----:B------:R-:W-:Y:S01]  /*1d1a0*/  PRMT R108, R112, 0x7610, R108 ;  /* 0x00007610706c7816 */ /* 0x000fe2000000006c */
[----:B------:R-:W2:Y:S04]  /*1d1b0*/  LDL.LU.S16 R124, [R1+0x92] ;  /* 0x00009200017c7983 */ /* 0x000ea80000300600 */
[----:B---3--:R1:W-:Y:S04]  /*1d1c0*/  @P5 STG.E.U16 desc[UR20][R110.64], R109 ;  /* 0x0000006d6e005986 */ /* 0x0083e8000c101514 */
[----:B------:R3:W-:Y:S04]  /*1d1d0*/  @P6 STG.E.U16 desc[UR20][R114.64], R108 ;  /* 0x0000006c72006986 */ /* 0x0007e8000c101514 */
[----:B-1----:R-:W2:Y:S04]  /*1d1e0*/  LDL.LU.64 R110, [R1+0xa8] ;  /* 0x0000a800016e7983 */ /* 0x002ea80000300a00 */
[----:B---3--:R-:W3:Y:S01]  /*1d1f0*/  LDL.LU R114, [R1+0x754] ;  /* 0x0007540001727983 */ /* 0x008ee20000300800 */
[----:B------:R-:W-:-:S02]  /*1d200*/  VIADD R109, R2, 0xa ;  /* 0x0000000a026d7836 */ /* 0x000fc40000000000 */
[----:B------:R-:W-:Y:S01]  /*1d210*/  VIADD R108, R2, 0xb ;  /* 0x0000000b026c7836 */ /* 0x000fe20000000000 */
[----:B----4-:R-:W-:Y:S01]  /*1d220*/  PRMT R105, R118, 0x7610, R105 ;  /* 0x0000761076697816 */ /* 0x010fe20000000069 */
[----:B------:R-:W4:Y:S01]  /*1d230*/  LDL.S16 R112, [R1+0xa0] ;  /* 0x0000a00001707983 */ /* 0x000f220000100600 */
[----:B0-----:R-:W-:Y:S01]  /*1d240*/  ISETP.LT.AND P5, PT, R109, UR4, !P0 ;  /* 0x000000046d007c0c */ /* 0x001fe2000c7a1270 */
[----:B------:R-:W0:Y:S02]  /*1d250*/  LDCU UR4, c[0x0][0x39c] ;  /* 0x00007380ff0477ac */ /* 0x000e240008000800 */
[----:B------:R1:W-:Y:S01]  /*1d260*/  @P2 STG.E.U16 desc[UR20][R116.64], R105 ;  /* 0x0000006974002986 */ /* 0x0003e2000c101514 */
[----:B0-----:R-:W-:Y:S01]  /*1d270*/  ISETP.LT.AND P6, PT, R108, UR4, !P0 ;  /* 0x000000046c007c0c */ /* 0x001fe2000c7c1270 */
[----:B------:R-:W0:Y:S02]  /*1d280*/  LDCU UR4, c[0x0][0x39c] ;  /* 0x00007380ff0477ac */ /* 0x000e240008000800 */
[----:B------:R-:W2:Y:S04]  /*1d290*/  LDL.LU.64 R108, [R1+0x98] ;  /* 0x00009800016c7983 */ /* 0x000ea80000300a00 */
[----:B------:R-:W2:Y:S04]  /*1d2a0*/  LDL.LU.S16 R118, [R1+0xa2] ;  /* 0x0000a20001767983 */ /* 0x000ea80000300600 */
[----:B-1----:R-:W2:Y:S01]  /*1d2b0*/  LDL.LU.64 R116, [R1+0x88] ;  /* 0x0000880001747983 */ /* 0x002ea20000300a00 */
[----:B---3--:R-:W-:-:S05]  /*1d2c0*/  PRMT R114, R121, 0x7610, R114 ;  /* 0x0000761079727816 */ /* 0x008fca0000000072 */
[----:B------:R1:W-:Y:S04]  /*1d2d0*/  @P3 STG.E.U16 desc[UR20][R122.64], R114 ;  /* 0x000000727a003986 */ /* 0x0003e8000c101514 */
[----:B-1----:R-:W3:Y:S04]  /*1d2e0*/  LDL.LU R122, [R1+0x750] ;  /* 0x00075000017a7983 */ /* 0x002ee80000300800 */
[----:B------:R-:W2:Y:S04]  /*1d2f0*/  LDL.S16 R121, [R1+0xa4] ;  /* 0x0000a40001797983 */ /* 0x000ea80000100600 */
[----:B------:R-:W2:Y:S01]  /*1d300*/  LDL.LU.64 R114, [R1+0x78] ;  /* 0x0000780001727983 */ /* 0x000ea20000300a00 */
[----:B------:R-:W-:-:S05]  /*1d310*/  VIADD R105, R2, 0xc ;  /* 0x0000000c02697836 */ /* 0x000fca0000000000 */
[----:B0-----:R-:W-:Y:S01]  /*1d320*/  ISETP.LT.AND P2, PT, R105, UR4, !P0 ;  /* 0x0000000469007c0c */ /* 0x001fe2000c741270 */
[----:B------:R-:W0:Y:S01]  /*1d330*/  LDCU UR4, c[0x0][0x39c] ;  /* 0x00007380ff0477ac */ /* 0x000e220008000800 */
[----:B------:R-:W-:Y:S01]  /*1d340*/  VIADD R105, R2, 0xd ;  /* 0x0000000d02697836 */ /* 0x000fe20000000000 */
[----:B---3--:R-:W-:-:S05]  /*1d350*/  PRMT R122, R125, 0x7610, R122 ;  /* 0x000076107d7a7816 */ /* 0x008fca000000007a */
[----:B------:R1:W-:Y:S04]  /*1d360*/  @P1 STG.E.U16 desc[UR20][R106.64], R122 ;  /* 0x0000007a6a001986 */ /* 0x0003e8000c101514 */
[----:B-1----:R-:W2:Y:S01]  /*1d370*/  LDL.LU.64 R106, [R1+0x748] ;  /* 0x00074800016a7983 */ /* 0x002ea20000300a00 */
[----:B0-----:R-:W-:Y:S01]  /*1d380*/  ISETP.LT.AND P3, PT, R105, UR4, !P0 ;  /* 0x0000000469007c0c */ /* 0x001fe2000c761270 */
[----:B------:R-:W0:Y:S01]  /*1d390*/  LDCU UR4, c[0x0][0x39c] ;  /* 0x00007380ff0477ac */ /* 0x000e220008000800 */
[C---:B------:R-:W-:Y:S01]  /*1d3a0*/  VIADD R105, R2.reuse, 0xe ;  /* 0x0000000e02697836 */ /* 0x040fe20000000000 */
[----:B------:R-:W5:Y:S04]  /*1d3b0*/  LDL.LU.S16 R122, [R1+0xa6] ;  /* 0x0000a600017a7983 */ /* 0x000f680000300600 */
[----:B0-----:R-:W-:Y:S01]  /*1d3c0*/  ISETP.LT.AND P1, PT, R105, UR4, !P0 ;  /* 0x0000000469007c0c */ /* 0x001fe2000c721270 */
[----:B------:R-:W0:Y:S01]  /*1d3d0*/  LDCU UR4, c[0x0][0x39c] ;  /* 0x00007380ff0477ac */ /* 0x000e220008000800 */
[----:B------:R-:W-:Y:S01]  /*1d3e0*/  VIADD R105, R2, 0xf ;  /* 0x0000000f02697836 */ /* 0x000fe20000000000 */
[----:B----4-:R-:W-:-:S02]  /*1d3f0*/  PRMT R104, R112, 0x7610, R104 ;  /* 0x0000761070687816 */ /* 0x010fc40000000068 */
[----:B--2---:R-:W-:Y:S02]  /*1d400*/  PRMT R107, R124, 0x7610, R107 ;  /* 0x000076107c6b7816 */ /* 0x004fe4000000006b */
[----:B------:R-:W2:Y:S04]  /*1d410*/  LDL.LU.64 R124, [R1+0x68] ;  /* 0x00006800017c7983 */ /* 0x000ea80000300a00 */
[----:B------:R1:W-:Y:S01]  /*1d420*/  @P4 STG.E.U16 desc[UR20][R110.64], R107 ;  /* 0x0000006b6e004986 */ /* 0x0003e2000c101514 */
[----:B0-----:R-:W-:Y:S01]  /*1d430*/  ISETP.LT.AND P4, PT, R105, UR4, !P0 ;  /* 0x0000000469007c0c */ /* 0x001fe2000c781270 */
[----:B------:R-:W0:Y:S01]  /*1d440*/  LDCU UR4, c[0x0][0x39c] ;  /* 0x00007380ff0477ac */ /* 0x000e220008000800 */
[----:B------:R-:W-:Y:S01]  /*1d450*/  PRMT R106, R118, 0x7610, R106 ;  /* 0x00007610766a7816 */ /* 0x000fe2000000006a */
[----:B------:R3:W-:Y:S04]  /*1d460*/  @P5 STG.E.U16 desc[UR20][R108.64], R104 ;  /* 0x000000686c005986 */ /* 0x0007e8000c101514 */
[----:B-1----:R-:W4:Y:S01]  /*1d470*/  LDL.LU R111, [R1+0x740] ;  /* 0x00074000016f7983 */ /* 0x002f220000300800 */
[----:B------:R-:W-:-:S03]  /*1d480*/  VIADD R107, R2, 0x10 ;  /* 0x00000010026b7836 */ /* 0x000fc60000000000 */
[----:B------:R-:W4:Y:S04]  /*1d490*/  LDL.S16 R123, [R1+0xb4] ;  /* 0x0000b400017b7983 */ /* 0x000f280000100600 */
[----:B---3--:R-:W3:Y:S04]  /*1d4a0*/  LDL.LU.64 R104, [R1+0x58] ;  /* 0x0000580001687983 */ /* 0x008ee80000300a00 */
[----:B------:R-:W3:Y:S01]  /*1d4b0*/  LDL.LU.S16 R110, [R1+0xb6] ;  /* 0x0000b600016e7983 */ /* 0x000ee20000300600 */
[----:B0-----:R-:W-:Y:S01]  /*1d4c0*/  ISETP.LT.AND P5, PT, R107, UR4, !P0 ;  /* 0x000000046b007c0c */ /* 0x001fe2000c7a1270 */
[----:B------:R-:W0:Y:S02]  /*1d4d0*/  LDCU UR4, c[0x0][0x39c] ;  /* 0x00007380ff0477ac */ /* 0x000e240008000800 */
[----:B------:R1:W-:Y:S04]  /*1d4e0*/  @P6 STG.E.U16 desc[UR20][R116.64], R106 ;  /* 0x0000006a74006986 */ /* 0x0003e8000c101514 */
[----:B-1----:R-:W3:Y:S01]  /*1d4f0*/  LDL.LU.64 R106, [R1+0x48] ;  /* 0x00004800016a7983 */ /* 0x002ee20000300a00 */
[C---:B------:R-:W-:Y:S01]  /*1d500*/  VIADD R108, R2.reuse, 0x11 ;  /* 0x00000011026c7836 */ /* 0x040fe20000000000 */
[----:B------:R-:W-:Y:S01]  /*1d510*/  PRMT R113, R121, 0x7610, R113 ;  /* 0x0000761079717816 */ /* 0x000fe20000000071 */
[----:B------:R-:W-:Y:S01]  /*1d520*/  VIADD R112, R2, 0x12 ;  /* 0x0000001202707836 */ /* 0x000fe20000000000 */
[----:B-----5:R-:W-:Y:S01]  /*1d530*/  PRMT R119, R122, 0x7610, R119 ;  /* 0x000076107a777816 */ /* 0x020fe20000000077 */
[----:B------:R-:W-:Y:S01]  /*1d540*/  VIADD R118, R2, 0x13 ;  /* 0x0000001302767836 */ /* 0x000fe20000000000 */
[----:B0-----:R-:W-:Y:S01]  /*1d550*/  ISETP.LT.AND P6, PT, R108, UR4, !P0 ;  /* 0x000000046c007c0c */ /* 0x001fe2000c7c1270 */
[----:B------:R-:W0:Y:S01]  /*1d560*/  LDCU UR4, c[0x0][0x39c] ;  /* 0x00007380ff0477ac */ /* 0x000e220008000800 */
[----:B------:R1:W-:Y:S04]  /*1d570*/  @P2 STG.E.U16 desc[UR20][R114.64], R113 ;  /* 0x0000007172002986 */ /* 0x0003e8000c101514 */
[----:B------:R-:W5:Y:S04]  /*1d580*/  LDL.S16 R117, [R1+0xc4] ;  /* 0x0000c40001757983 */ /* 0x000f680000100600 */
[----:B------:R-:W5:Y:S04]  /*1d590*/  LDL.LU.64 R108, [R1+0x40] ;  /* 0x00004000016c7983 */ /* 0x000f680000300a00 */
[----:B------:R-:W5:Y:S01]  /*1d5a0*/  LDL.LU.S16 R116, [R1+0xc6] ;  /* 0x0000c60001747983 */ /* 0x000f620000300600 */
[----:B0-----:R-:W-:Y:S01]  /*1d5b0*/  ISETP.LT.AND P2, PT, R112, UR4, !P0 ;  /* 0x0000000470007c0c */ /* 0x001fe2000c741270 */
[----:B------:R-:W0:Y:S02]  /*1d5c0*/  LDCU UR4, c[0x0][0x39c] ;  /* 0x00007380ff0477ac */ /* 0x000e240008000800 */
[----:B-1----:R-:W5:Y:S04]  /*1d5d0*/  LDL.LU.64 R112, [R1+0x30] ;  /* 0x0000300001707983 */ /* 0x002f680000300a00 */
[----:B------:R-:W5:Y:S04]  /*1d5e0*/  LDL.S16 R122, [R1+0xd4] ;  /* 0x0000d400017a7983 */ /* 0x000f680000100600 */
[----:B------:R-:W5:Y:S04]  /*1d5f0*/  LDL.LU.64 R114, [R1+0x20] ;  /* 0x0000200001727983 */ /* 0x000f680000300a00 */
[----:B--2---:R1:W-:Y:S01]  /*1d600*/  @P3 STG.E.U16 desc[UR20][R124.64], R119 ;  /* 0x000000777c003986 */ /* 0x0043e2000c101514 */
[----:B0-----:R-:W-:Y:S01]  /*1d610*/  ISETP.LT.AND P3, PT, R118, UR4, !P0 ;  /* 0x0000000476007c0c */ /* 0x001fe2000c761270 */
[----:B------:R-:W0:Y:S02]  /*1d620*/  LDCU UR4, c[0x0][0x39c] ;  /* 0x00007380ff0477ac */ /* 0x000e240008000800 */
[----:B-1----:R-:W2:Y:S04]  /*1d630*/  LDL.LU.S16 R124, [R1+0xd6] ;  /* 0x0000d600017c7983 */ /* 0x002ea80000300600 */
[----:B------:R-:W2:Y:S01]  /*1d640*/  LDL.LU.64 R118, [R1+0x10] ;  /* 0x0000100001767983 */ /* 0x000ea20000300a00 */
[----:B----4-:R-:W-:Y:S01]  /*1d650*/  PRMT R120, R123, 0x7610, R120 ;  /* 0x000076107b787816 */ /* 0x010fe20000000078 */
[----:B------:R-:W-:-:S02]  /*1d660*/  VIADD R123, R2, 0x14 ;  /* 0x00000014027b7836 */ /* 0x000fc40000000000 */
[----:B------:R-:W4:Y:S04]  /*1d670*/  LDL.S16 R125, [R1+0xe4] ;  /* 0x0000e400017d7983 */ /* 0x000f280000100600 */
[----:B---3--:R1:W-:Y:S01]  /*1d680*/  @P1 STG.E.U16 desc[UR20][R104.64], R120 ;  /* 0x0000007868001986 */ /* 0x0083e2000c101514 */
[----:B------:R-:W-:Y:S02]  /*1d690*/  PRMT R111, R110, 0x7610, R111 ;  /* 0x000076106e6f7816 */ /* 0x000fe4000000006f */
[----:B0-----:R-:W-:Y:S01]  /*1d6a0*/  ISETP.LT.AND P1, PT, R123, UR4, !P0 ;  /* 0x000000047b007c0c */ /* 0x001fe2000c721270 */
[----:B------:R-:W0:Y:S01]  /*1d6b0*/  LDCU UR4, c[0x0][0x39c] ;  /* 0x00007380ff0477ac */ /* 0x000e220008000800 */
[----:B-1----:R-:W3:Y:S04]  /*1d6c0*/  LDL.LU.64 R104, [R1+0x738] ;  /* 0x0007380001687983 */ /* 0x002ee80000300a00 */
[----:B------:R-:W2:Y:S04]  /*1d6d0*/  LDL.LU.64 R120, [R1] ;  /* 0x0000000001787983 */ /* 0x000ea80000300a00 */
[----:B------:R-:W2:Y:S04]  /*1d6e0*/  LDL.LU.S16 R123, [R1+0xe6] ;  /* 0x0000e600017b7983 */ /* 0x000ea80000300600 */
[----:B------:R1:W-:Y:S04]  /*1d6f0*/  @P4 STG.E.U16 desc[UR20][R106.64], R111 ;  /* 0x0000006f6a004986 */ /* 0x0003e8000c101514 */
[----:B-1----:R-:W2:Y:S04]  /*1d700*/  LDL.LU.64 R106, [R1+0x730] ;  /* 0x00073000016a7983 */ /* 0x002ea80000300a00 */
[----:B------:R-:W5:Y:S01]  /*1d710*/  LDL.LU R111, [R1+0x72c] ;  /* 0x00072c00016f7983 */ /* 0x000f620000300800 */
[----:B------:R-:W-:-:S05]  /*1d720*/  VIADD R110, R2, 0x15 ;  /* 0x00000015026e7836 */ /* 0x000fca0000000000 */
[----:B0-----:R-:W-:Y:S01]  /*1d730*/  ISETP.LT.AND P4, PT, R110, UR4, !P0 ;  /* 0x000000046e007c0c */ /* 0x001fe2000c781270 */
[----:B------:R-:W0:Y:S01]  /*1d740*/  LDCU UR4, c[0x0][0x39c] ;  /* 0x00007380ff0477ac */ /* 0x000e220008000800 */
[----:B------:R-:W2:Y:S01]  /*1d750*/  LDL.LU R110, [R1+0x728] ;  /* 0x00072800016e7983 */ /* 0x000ea20000300800 */
[----:B-----5:R-:W-:Y:S01]  /*1d760*/  PRMT R111, R117, 0x7610, R111 ;  /* 0x00007610756f7816 */ /* 0x020fe2000000006f */
[----:B------:R-:W-:-:S04]  /*1d770*/  VIADD R117, R2, 0x16 ;  /* 0x0000001602757836 */ /* 0x000fc80000000000 */
[----:B------:R1:W-:Y:S01]  /*1d780*/  @P5 STG.E.U16 desc[UR20][R108.64], R111 ;  /* 0x0000006f6c005986 */ /* 0x0003e2000c101514 */
[----:B0-----:R-:W-:Y:S01]  /*1d790*/  ISETP.LT.AND P5, PT, R117, UR4, !P0 ;  /* 0x0000000475007c0c */ /* 0x001fe2000c7a1270 */
[----:B------:R-:W0:Y:S02]  /*1d7a0*/  LDCU UR4, c[0x0][0x39c] ;  /* 0x00007380ff0477ac */ /* 0x000e240008000800 */
[----:B-1----:R-:W5:Y:S04]  /*1d7b0*/  LDL.LU.64 R108, [R1+0x720] ;  /* 0x00072000016c7983 */ /* 0x002f680000300a00 */
[----:B------:R-:W2:Y:S04]  /*1d7c0*/  LDL.LU R111, [R1+0x71c] ;  /* 0x00071c00016f7983 */ /* 0x000ea80000300800 */
[----:B------:R-:W2:Y:S02]  /*1d7d0*/  LDL.LU R117, [R1+0x718] ;  /* 0x0007180001757983 */ /* 0x000ea40000300800 */
[----:B--2---:R-:W-:-:S05]  /*1d7e0*/  PRMT R117, R116, 0x7610, R117 ;  /* 0x0000761074757816 */ /* 0x004fca0000000075 */
[----:B------:R1:W-:Y:S04]  /*1d7f0*/  @P6 STG.E.U16 desc[UR20][R112.64], R117 ;  /* 0x0000007570006986 */ /* 0x0003e8000c101514 */
[----:B-1----:R-:W2:Y:S04]  /*1d800*/  LDL.LU.64 R112, [R1+0x710] ;  /* 0x0007100001707983 */ /* 0x002ea80000300a00 */
[----:B------:R-:W2:Y:S01]  /*1d810*/  LDL.LU R117, [R1+0x70c] ;  /* 0x00070c0001757983 */ /* 0x000ea20000300800 */
[----:B------:R-:W-:-:S05]  /*1d820*/  VIADD R116, R2, 0x17 ;  /* 0x0000001702747836 */ /* 0x000fca0000000000 */
[----:B0-----:R-:W-:Y:S01]  /*1d830*/  ISETP.LT.AND P6, PT, R116, UR4, !P0 ;  /* 0x0000000474007c0c */ /* 0x001fe2000c7c1270 */
[----:B------:R-:W0:Y:S01]  /*1d840*/  LDCU UR4, c[0x0][0x39c] ;  /* 0x00007380ff0477ac */ /* 0x000e220008000800 */
[----:B------:R-:W3:Y:S01]  /*1d850*/  LDL.LU R116, [R1+0x708] ;  /* 0x0007080001747983 */ /* 0x000ee20000300800 */
[----:B--2---:R-:W-:Y:S01]  /*1d860*/  PRMT R117, R122, 0x7610, R117 ;  /* 0x000076107a757816 */ /* 0x004fe20000000075 */
[----:B------:R-:W-:-:S04]  /*1d870*/  VIADD R122, R2, 0x18 ;  /* 0x00000018027a7836 */ /* 0x000fc80000000000 */
[----:B------:R1:W-:Y:S01]  /*1d880*/  @P2 STG.E.U16 desc[UR20][R114.64], R117 ;  /* 0x0000007572002986 */ /* 0x0003e2000c101514 */
[----:B0-----:R-:W-:Y:S01]  /*1d890*/  ISETP.LT.AND P2, PT, R122, UR4, !P0 ;  /* 0x000000047a007c0c */ /* 0x001fe2000c741270 */
[----:B------:R-:W0:Y:S02]  /*1d8a0*/  LDCU UR4, c[0x0][0x39c] ;  /* 0x00007380ff0477ac */ /* 0x000e240008000800 */
[----:B-1----:R-:W2:Y:S04]  /*1d8b0*/  LDL.LU.64 R114, [R1+0x700] ;  /* 0x0007000001727983 */ /* 0x002ea80000300a00 */
[----:B------:R-:W3:Y:S04]  /*1d8c0*/  LDL.LU R117, [R1+0x6fc] ;  /* 0x0006fc0001757983 */ /* 0x000ee80000300800 */
[----:B------:R-:W2:Y:S02]  /*1d8d0*/  LDL.LU R122, [R1+0x6f8] ;  /* 0x0006f800017a7983 */ /* 0x000ea40000300800 */
[----:B--2---:R-:W-:Y:S01]  /*1d8e0*/  PRMT R122, R124, 0x7610, R122 ;  /* 0x000076107c7a7816 */ /* 0x004fe2000000007a */
[----:B------:R-:W-:-:S04]  /*1d8f0*/  VIADD R124, R2, 0x19 ;  /* 0x00000019027c7836 */ /* 0x000fc80000000000 */
[----:B------:R1:W-:Y:S01]  /*1d900*/  @P3 STG.E.U16 desc[UR20][R118.64], R122 ;  /* 0x0000007a76003986 */ /* 0x0003e2000c101514 */
[----:B0-----:R-:W-:Y:S01]  /*1d910*/  ISETP.LT.AND P3, PT, R124, UR4, !P0 ;  /* 0x000000047c007c0c */ /* 0x001fe2000c761270 */
[----:B------:R-:W0:Y:S02]  /*1d920*/  LDCU UR4, c[0x0][0x39c] ;  /* 0x00007380ff0477ac */ /* 0x000e240008000800 */
[----:B-1----:R-:W2:Y:S04]  /*1d930*/  LDL.LU.64 R118, [R1+0x6f0] ;  /* 0x0006f00001767983 */ /* 0x002ea80000300a00 */
[----:B------:R-:W2:Y:S04]  /*1d940*/  LDL.LU R122, [R1+0x6ec] ;  /* 0x0006ec00017a7983 */ /* 0x000ea80000300800 */
[----:B------:R-:W4:Y:S02]  /*1d950*/  LDL.LU R124, [R1+0x6e8] ;  /* 0x0006e800017c7983 */ /* 0x000f240000300800 */
[----:B----4-:R-:W-:Y:S01]  /*1d960*/  PRMT R124, R125, 0x7610, R124 ;  /* 0x000076107d7c7816 */ /* 0x010fe2000000007c */
[----:B------:R-:W-:-:S04]  /*1d970*/  VIADD R125, R2, 0x1a ;  /* 0x0000001a027d7836 */ /* 0x000fc80000000000 */
[----:B------:R1:W-:Y:S01]  /*1d980*/  @P1 STG.E.U16 desc[UR20][R120.64], R124 ;  /* 0x0000007c78001986 */ /* 0x0003e2000c101514 */
[----:B0-----:R-:W-:Y:S01]  /*1d990*/  ISETP.LT.AND P1, PT, R125, UR4, !P0 ;  /* 0x000000047d007c0c */ /* 0x001fe2000c721270 */
[----:B------:R-:W0:Y:S02]  /*1d9a0*/  LDCU UR4, c[0x0][0x39c] ;  /* 0x00007380ff0477ac */ /* 0x000e240008000800 */
[----:B-1----:R-:W4:Y:S04]  /*1d9b0*/  LDL.LU.64 R120, [R1+0x6e0] ;  /* 0x0006e00001787983 */ /* 0x002f280000300a00 */
[----:B------:R-:W3:Y:S04]  /*1d9c0*/  LDL.LU R124, [R1+0x6dc] ;  /* 0x0006dc00017c7983 */ /* 0x000ee80000300800 */
[----:B------:R-:W3:Y:S01]  /*1d9d0*/  LDL.LU R125, [R1+0x6d8] ;  /* 0x0006d800017d7983 */ /* 0x000ee20000300800 */
[----:B--2---:R-:W-:Y:S01]  /*1d9e0*/  PRMT R122, R123, 0x7610, R122 ;  /* 0x000076107b7a7816 */ /* 0x004fe2000000007a */
[----:B------:R-:W-:-:S04]  /*1d9f0*/  VIADD R123, R2, 0x1b ;  /* 0x0000001b027b7836 */ /* 0x000fc80000000000 */
[----:B---3--:R1:W-:Y:S01]  /*1da00*/  @P4 STG.E.U16 desc[UR20][R124.64], R122 ;  /* 0x0000007a7c004986 */ /* 0x0083e2000c101514 */
[----:B0-----:R-:W-:Y:S01]  /*1da10*/  ISETP.LT.AND P4, PT, R123, UR4, !P0 ;  /* 0x000000047b007c0c */ /* 0x001fe2000c781270 */
[----:B------:R-:W0:Y:S02]  /*1da20*/  LDCU UR4, c[0x0][0x39c] ;  /* 0x00007380ff0477ac */ /* 0x000e240008000800 */
[----:B-1----:R-:W2:Y:S04]  /*1da30*/  LDL.LU R122, [R1+0x6d4] ;  /* 0x0006d400017a7983 */ /* 0x002ea80000300800 */
[----:B------:R-:W3:Y:S04]  /*1da40*/  LDL.S16 R124, [R1+0xf0] ;  /* 0x0000f000017c7983 */ /* 0x000ee80000100600 */
[----:B------:R-:W2:Y:S01]  /*1da50*/  LDL.LU R123, [R1+0x6d0] ;  /* 0x0006d000017b7983 */ /* 0x000ea20000300800 */
[----:B---3--:R-:W-:-:S05]  /*1da60*/  PRMT R125, R124, 0x7610, R125 ;  /* 0x000076107c7d7816 */ /* 0x008fca000000007d */
[----:B--2---:R1:W-:Y:S04]  /*1da70*/  @P5 STG.E.U16 desc[UR20][R122.64], R125 ;  /* 0x0000007d7a005986 */ /* 0x0043e8000c101514 */
[----:B-1----:R-:W2:Y:S01]  /*1da80*/  LDL.LU.S16 R122, [R1+0xf2] ;  /* 0x0000f200017a7983 */ /* 0x002ea20000300600 */
[----:B------:R-:W-:-:S03]  /*1da90*/  VIADD R124, R2, 0x1c ;  /* 0x0000001c027c7836 */ /* 0x000fc60000000000 */
[----:B------:R-:W3:Y:S02]  /*1daa0*/  LDL.S16 R125, [R1+0x12e] ;  /* 0x00012e00017d7983 */ /* 0x000ee40000100600 */
[----:B0-----:R-:W-:Y:S01]  /*1dab0*/  ISETP.LT.AND P5, PT, R124, UR4, !P0 ;  /* 0x000000047c007c0c */ /* 0x001fe2000c7a1270 */
[----:B------:R-:W0:Y:S01]  /*1dac0*/  LDCU UR4, c[0x0][0x39c] ;  /* 0x00007380ff0477ac */ /* 0x000e220008000800 */
[----:B------:R-:W3:Y:S01]  /*1dad0*/  LDL.S16 R124, [R1+0x122] ;  /* 0x00012200017c7983 */ /* 0x000ee20000100600 */
[----:B--2---:R-:W-:-:S05]  /*1dae0*/  PRMT R123, R122, 0x7610, R123 ;  /* 0x000076107a7b7816 */ /* 0x004fca000000007b */
[----:B----4-:R1:W-:Y:S04]  /*1daf0*/  @P6 STG.E.U16 desc[UR20][R120.64], R123 ;  /* 0x0000007b78006986 */ /* 0x0103e8000c101514 */
[----:B-1----:R-:W2:Y:S01]  /*1db00*/  LDL.LU.S16 R120, [R1+0x120] ;  /* 0x0001200001787983 */ /* 0x002ea20000300600 */
[----:B------:R-:W-:-:S03]  /*1db10*/  VIADD R122, R2, 0x1d ;  /* 0x0000001d027a7836 */ /* 0x000fc60000000000 */
[----:B------:R-:W4:Y:S02]  /*1db20*/  LDL.LU.S16 R123, [R1+0x12c] ;  /* 0x00012c00017b7983 */ /* 0x000f240000300600 */
[----:B0-----:R-:W-:Y:S01]  /*1db30*/  ISETP.LT.AND P6, PT, R122, UR4, !P0 ;  /* 0x000000047a007c0c */ /* 0x001fe2000c7c1270 */
[----:B------:R-:W0:Y:S01]  /*1db40*/  LDCU UR4, c[0x0][0x39c] ;  /* 0x00007380ff0477ac */ /* 0x000e220008000800 */
[----:B------:R-:W3:Y:S01]  /*1db50*/  LDL.S16 R122, [R1+0x126] ;  /* 0x00012600017a7983 */ /* 0x000ee20000100600 */
[----:B--2---:R-:W-:-:S05]  /*1db60*/  PRMT R121, R120, 0x7610, R121 ;  /* 0x0000761078797816 */ /* 0x004fca0000000079 */
[----:B------:R1:W-:Y:S04]  /*1db70*/  @P2 STG.E.U16 desc[UR20][R118.64], R121 ;  /* 0x0000007976002986 */ /* 0x0003e8000c101514 */
[----:B-1----:R-:W2:Y:S01]  /*1db80*/  LDL.LU.S16 R121, [R1+0x124] ;  /* 0x0001240001797983 */ /* 0x002ea20000300600 */
[----:B------:R-:W-:-:S05]  /*1db90*/  VIADD R120, R2, 0x1e ;  /* 0x0000001e02787836 */ /* 0x000fca0000000000 */
[----:B0-----:R-:W-:Y:S01]  /*1dba0*/  ISETP.LT.AND P2, PT, R120, UR4, !P0 ;  /* 0x0000000478007c0c */ /* 0x001fe2000c741270 */
[----:B------:R-:W0:Y:S01]  /*1dbb0*/  LDCU UR4, c[0x0][0x39c] ;  /* 0x00007380ff0477ac */ /* 0x000e220008000800 */
[----:B---3--:R-:W-:Y:S01]  /*1dbc0*/  PRMT R119, R124, 0x7610, R119 ;  /* 0x000076107c777816 */ /* 0x008fe20000000077 */
[----:B------:R-:W-:Y:S01]  /*1dbd0*/  VIADD R118, R2, 0x1f ;  /* 0x0000001f02767836 */ /* 0x000fe20000000000 */
[----:B------:R-:W3:Y:S04]  /*1dbe0*/  LDL.S16 R124, [R1+0x136] ;  /* 0x00013600017c7983 */ /* 0x000ee80000100600 */
[----:B------:R1:W-:Y:S01]  /*1dbf0*/  @P3 STG.E.U16 desc[UR20][R116.64], R119 ;  /* 0x0000007774003986 */ /* 0x0003e2000c101514 */
[----:B0-----:R-:W-:-:S03]  /*1dc00*/  ISETP.LT.AND P3, PT, R118, UR4, !P0 ;  /* 0x0000000476007c0c */ /* 0x001fc6000c761270 */
[----:B-1----:R-:W3:Y:S01]  /*1dc10*/  LDL.S16 R119, [R1+0x138] ;  /* 0x0001380001777983 */ /* 0x002ee20000100600 */
[----:B------:R-:W0:Y:S03]  /*1dc20*/  LDCU UR4, c[0x0][0x39c] ;  /* 0x00007380ff0477ac */ /* 0x000e260008000800 */
[----:B------:R-:W3:Y:S01]  /*1dc30*/  LDL.LU.S16 R118, [R1+0x134] ;  /* 0x0001340001767983 */ /* 0x000ee20000300600 */
[----:B--2---:R-:W-:-:S03]  /*1dc40*/  PRMT R117, R121, 0x7610, R117 ;  /* 0x0000761079757816 */ /* 0x004fc60000000075 */
[----:B------:R-:W2:Y:S04]  /*1dc50*/  LDL.LU.S16 R121, [R1+0x13a] ;  /* 0x00013a0001797983 */ /* 0x000ea80000300600 */
[----:B------:R1:W-:Y:S04]  /*1dc60*/  @P1 STG.E.U16 desc[UR20][R114.64], R117 ;  /* 0x0000007572001986 */ /* 0x0003e8000c101514 */
[----:B------:R-:W2:Y:S01]  /*1dc70*/  LDL.S16 R120, [R1+0x140] ;  /* 0x0001400001787983 */ /* 0x000ea20000100600 */
[----:B-1----:R-:W-:-:S03]  /*1dc80*/  PRMT R115, R122, 0x7610, R115 ;  /* 0x000076107a737816 */ /* 0x002fc60000000073 */
[----:B------:R-:W2:Y:S04]  /*1dc90*/  LDL.LU R122, [R1+0x8] ;  /* 0x00000800017a7983 */ /* 0x000ea80000300800 */
[----:B------:R4:W-:Y:S02]  /*1dca0*/  @P4 STG.E.U16 desc[UR20][R112.64], R115 ;  /* 0x0000007370004986 */ /* 0x0009e4000c101514 */
[----:B----4-:R-:W-:-:S05]  /*1dcb0*/  PRMT R113, R123, 0x7610, R113 ;  /* 0x000076107b717816 */ /* 0x010fca0000000071 */
[----:B------:R1:W-:Y:S02]  /*1dcc0*/  @P5 STG.E.U16 desc[UR20][R110.64], R113 ;  /* 0x000000716e005986 */ /* 0x0003e4000c101514 */
[----:B-1----:R-:W-:Y:S02]  /*1dcd0*/  PRMT R111, R125, 0x7610, R111 ;  /* 0x000076107d6f7816 */ /* 0x002fe4000000006f */
[----:B------:R-:W4:Y:S01]  /*1dce0*/  LDL.LU.S16 R125, [R1+0x142] ;  /* 0x00014200017d7983 */ /* 0x000f220000300600 */
[----:B------:R-:W-:-:S03]  /*1dcf0*/  VIADD R116, R2, 0x20 ;  /* 0x0000002002747836 */ /* 0x000fc60000000000 */
[----:B------:R-:W4:Y:S02]  /*1dd00*/  LDL.S16 R123, [R1+0x148] ;  /* 0x00014800017b7983 */ /* 0x000f240000100600 */
[----:B0-----:R-:W-:Y:S01]  /*1dd10*/  ISETP.LT.AND P1, PT, R116, UR4, !P0 ;  /* 0x0000000474007c0c */ /* 0x001fe2000c721270 */
[----:B------:R-:W0:Y:S01]  /*1dd20*/  LDCU UR4, c[0x0][0x39c] ;  /* 0x00007380ff0477ac */ /* 0x000e220008000800 */
[----:B-----5:R3:W-:Y:S02]  /*1dd30*/  @P6 STG.E.U16 desc[UR20][R108.64], R111 ;  /* 0x0000006f6c006986 */ /* 0x0207e4000c101514 */
[----:B---3--:R-:W-:-:S05]  /*1dd40*/  PRMT R109, R118, 0x7610, R109 ;  /* 0x00007610766d7816 */ /* 0x008fca000000006d */
[----:B------:R1:W-:Y:S02]  /*1dd50*/  @P2 STG.E.U16 desc[UR20][R106.64], R109 ;  /* 0x0000006d6a002986 */ /* 0x0003e4000c101514 */
[----:B-1----:R-:W-:Y:S02]  /*1dd60*/  PRMT R109, R124, 0x7610, R109 ;  /* 0x000076107c6d7816 */ /* 0x002fe4000000006d */
[----:B------:R-:W3:Y:S01]  /*1dd70*/  LDL.LU.S16 R124, [R1+0x14a] ;  /* 0x00014a00017c7983 */ /* 0x000ee20000300600 */
[----:B------:R-:W-:-:S03]  /*1dd80*/  PRMT R107, R119, 0x7610, R107 ;  /* 0x00007610776b7816 */ /* 0x000fc6000000006b */
[----:B------:R-:W-:Y:S04]  /*1dd90*/  @P3 STG.E.U16 desc[UR20][R104.64], R109 ;  /* 0x0000006d68003986 */ /* 0x000fe8000c101514 */
[----:B------:R1:W-:Y:S02]  /*1dda0*/  @P1 STG.E.U16 desc[UR20][R102.64], R107 ;  /* 0x0000006b66001986 */ /* 0x0003e4000c101514 */
[----:B-1----:R-:W-:-:S05]  /*1ddb0*/  VIADD R102, R2, 0x26 ;  /* 0x0000002602667836 */ /* 0x002fca0000000000 */
[----:B------:R-:W-:Y:S02]  /*1ddc0*/  ISETP.LT.AND P1, PT, R102, UR7, !P0 ;  /* 0x0000000766007c0c */ /* 0x000fe4000c721270 */
[----:B--2---:R-:W-:Y:S01]  /*1ddd0*/  PRMT R104, R121, 0x7610, R104 ;  /* 0x0000761079687816 */ /* 0x004fe20000000068 */
[C---:B------:R-:W-:Y:S01]  /*1dde0*/  VIADD R114, R2.reuse, 0x21 ;  /* 0x0000002102727836 */ /* 0x040fe20000000000 */
[----:B------:R-:W2:Y:S01]  /*1ddf0*/  LDL.S16 R121, [R1+0x150] ;  /* 0x0001500001797983 */ /* 0x000ea20000100600 */
[----:B------:R-:W-:Y:S01]  /*1de00*/  VIADD R112, R2, 0x22 ;  /* 0x0000002202707836 */ /* 0x000fe20000000000 */
[----:B------:R-:W1:Y:S01]  /*1de10*/  LDCU UR7, c[0x0][0x39c] ;  /* 0x00007380ff0777ac */ /* 0x000e620008000800 */
[----:B----4-:R-:W-:Y:S02]  /*1de20*/  PRMT R102, R125, 0x7610, R102 ;  /* 0x000076107d667816 */ /* 0x010fe40000000066 */
[----:B------:R-:W4:Y:S01]  /*1de30*/  LDL.LU.S16 R125, [R1+0x152] ;  /* 0x00015200017d7983 */ /* 0x000f220000300600 */
[----:B0-----:R-:W-:Y:S01]  /*1de40*/  ISETP.LT.AND P4, PT, R114, UR4, !P0 ;  /* 0x0000000472007c0c */ /* 0x001fe2000c781270 */
[----:B------:R-:W0:Y:S01]  /*1de50*/  LDCU UR4, c[0x0][0x39c] ;  /* 0x00007380ff0477ac */ /* 0x000e220008000800 */
[----:B------:R-:W-:Y:S01]  /*1de60*/  VIADD R110, R2, 0x23 ;  /* 0x00000023026e7836 */ /* 0x000fe20000000000 */
[----:B0-----:R-:W-:Y:S01]  /*1de70*/  ISETP.LT.AND P5, PT, R112, UR4, !P0 ;  /* 0x0000000470007c0c */ /* 0x001fe2000c7a1270 */
[----:B------:R-:W0:Y:S01]  /*1de80*/  LDCU UR4, c[0x0][0x39c] ;  /* 0x00007380ff0477ac */ /* 0x000e220008000800 */
[----:B------:R-:W-:-:S02]  /*1de90*/  VIADD R108, R2, 0x24 ;  /* 0x00000024026c7836 */ /* 0x000fc40000000000 */
[----:B0-----:R-:W-:Y:S01]  /*1dea0*/  ISETP.LT.AND P6, PT, R110, UR4, !P0 ;  /* 0x000000046e007c0c */ /* 0x001fe2000c7c1270 */
[----:B------:R-:W0:Y:S01]  /*1deb0*/  LDCU UR4, c[0x0][0x39c] ;  /* 0x00007380ff0477ac */ /* 0x000e220008000800 */
[----:B------:R-:W-:-:S04]  /*1dec0*/  VIADD R106, R2, 0x25 ;  /* 0x00000025026a7836 */ /* 0x000fc80000000000 */
[----:B------:R5:W-:Y:S01]  /*1ded0*/  @P4 STG.E.U16 desc[UR20][R100.64], R104 ;  /* 0x0000006864004986 */ /* 0x000be2000c101514 */
[----:B------:R-:W-:Y:S01]  /*1dee0*/  ISETP.LT.AND P3, PT, R106, UR6, !P0 ;  /* 0x000000066a007c0c */ /* 0x000fe2000c761270 */
[----:B------:R-:W1:Y:S01]  /*1def0*/  LDCU UR6, c[0x0][0x39c] ;  /* 0x00007380ff0677ac */ /* 0x000e620008000800 */
[----:B-----5:R-:W-:Y:S02]  /*1df00*/  PRMT R101, R120, 0x7610, R101 ;  /* 0x0000761078657816 */ /* 0x020fe40000000065 */
[----:B0-----:R-:W-:Y:S01]  /*1df10*/  ISETP.LT.AND P2, PT, R108, UR4, !P0 ;  /* 0x000000046c007c0c */ /* 0x001fe2000c741270 */
[----:B------:R-:W0:Y:S01]  /*1df20*/  LDCU UR4, c[0x0][0x39c] ;  /* 0x00007380ff0477ac */ /* 0x000e220008000800 */
[----:B------:R-:W-:Y:S01]  /*1df30*/  VIADD R100, R122, UR5 ;  /* 0x000000057a647c36 */ /* 0x000fe20008000000 */
[----:B------:R5:W-:Y:S04]  /*1df40*/  @P5 STG.E.U16 desc[UR20][R98.64], R101 ;  /* 0x0000006562005986 */ /* 0x000be8000c101514 */
[----:B------:R0:W-:Y:S04]  /*1df50*/  @P6 STG.E.U16 desc[UR20][R96.64], R102 ;  /* 0x0000006660006986 */ /* 0x0001e8000c101514 */
[----:B------:R-:W4:Y:S01]  /*1df60*/  LDL.S16 R122, [R1+0x158] ;  /* 0x00015800017a7983 */ /* 0x000f220000100600 */
[----:B-----5:R-:W-:Y:S01]  /*1df70*/  LEA R98, P5, R100, R0, 0x1 ;  /* 0x0000000064627211 */ /* 0x020fe200078a08ff */
[----:B0-----:R-:W-:-:S03]  /*1df80*/  VIADD R96, R2, 0x28 ;  /* 0x0000002802607836 */ /* 0x001fc60000000000 */
[CC--:B------:R-:W-:Y:S01]  /*1df90*/  LEA.HI.X.SX32 R99, R100.reuse, R3.reuse, 0x1, P5 ;  /* 0x0000000364637211 */ /* 0x0c0fe200028f0eff */
[----:B------:R-:W-:Y:S01]  /*1dfa0*/  VIADD R97, R100, UR5 ;  /* 0x0000000564617c36 */ /* 0x000fe20008000000 */
[----:B------:R-:W-:Y:S02]  /*1dfb0*/  PRMT R100, R123, 0x7610, R100 ;  /* 0x000076107b647816 */ /* 0x000fe40000000064 */
[----:B------:R-:W-:Y:S01]  /*1dfc0*/  ISETP.LT.AND P5, PT, R96, UR4, !P0 ;  /* 0x0000000460007c0c */ /* 0x000fe2000c7a1270 */
[----:B------:R-:W0:Y:S01]  /*1dfd0*/  LDCU UR4, c[0x0][0x39c] ;  /* 0x00007380ff0477ac */ /* 0x000e220008000800 */
[C---:B------:R-:W-:Y:S01]  /*1dfe0*/  LEA R96, P6, R97.reuse, R0, 0x1 ;  /* 0x0000000061607211 */ /* 0x040fe200078c08ff */
[----:B------:R5:W-:Y:S02]  /*1dff0*/  @P2 STG.E.U16 desc[UR20][R98.64], R100 ;  /* 0x0000006462002986 */ /* 0x000be4000c101514 */
[----:B-----5:R-:W-:Y:S02]  /*1e000*/  VIADD R98, R2, 0x29 ;  /* 0x0000002902627836 */ /* 0x020fe40000000000 */
[C---:B------:R-:W-:Y:S01]  /*1e010*/  VIADD R99, R97.reuse, UR5 ;  /* 0x0000000561637c36 */ /* 0x040fe20008000000 */
[----:B------:R-:W-:-:S02]  /*1e020*/  LEA.HI.X.SX32 R97, R97, R3, 0x1, P6 ;  /* 0x0000000361617211 */ /* 0x000fc400030f0eff */
[----:B---3--:R-:W-:Y:S02]  /*1e030*/  PRMT R100, R124, 0x7610, R100 ;  /* 0x000076107c647816 */ /* 0x008fe40000000064 */
[----:B------:R-:W3:Y:S01]  /*1e040*/  LDL.LU.S16 R124, [R1+0x15a] ;  /* 0x00015a00017c7983 */ /* 0x000ee20000300600 */
[----:B-1----:R-:W-:Y:S01]  /*1e050*/  ISETP.LT.AND P2, PT, R98, UR6, !P0 ;  /* 0x0000000662007c0c */ /* 0x002fe2000c741270 */
[----:B------:R-:W1:Y:S01]  /*1e060*/  LDCU UR6, c[0x0][0x39c] ;  /* 0x00007380ff0677ac */ /* 0x000e620008000800 */
[C---:B------:R-:W-:Y:S01]  /*1e070*/  LEA R98, P6, R99.reuse, R0, 0x1 ;  /* 0x0000000063627211 */ /* 0x040fe200078c08ff */
[----:B------:R5:W-:Y:S04]  /*1e080*/  @P3 STG.E.U16 desc[UR20][R96.64], R100 ;  /* 0x0000006460003986 */ /* 0x000be8000c101514 */
[----:B------:R-:W3:Y:S01]  /*1e090*/  LDL.S16 R123, [R1+0x160] ;  /* 0x00016000017b7983 */ /* 0x000ee20000100600 */
[C---:B-----5:R-:W-:Y:S01]  /*1e0a0*/  VIADD R97, R99.reuse, UR5 ;  /* 0x0000000563617c36 */ /* 0x060fe20008000000 */
[----:B------:R-:W-:-:S02]  /*1e0b0*/  LEA.HI.X.SX32 R99, R99, R3, 0x1, P6 ;  /* 0x0000000363637211 */ /* 0x000fc400030f0eff */
[----:B--2---:R-:W-:-:S05]  /*1e0c0*/  PRMT R100, R121, 0x7610, R100 ;  /* 0x0000761079647816 */ /* 0x004fca0000000064 */
[----:B------:R4:W-:Y:S02]  /*1e0d0*/  @P1 STG.E.U16 desc[UR20][R98.64], R100 ;  /* 0x0000006462001986 */ /* 0x0009e4000c101514 */
[----:B----4-:R-:W-:Y:S02]  /*1e0e0*/  PRMT R100, R125, 0x7610, R100 ;  /* 0x000076107d647816 */ /* 0x010fe40000000064 */
[----:B------:R-:W2:Y:S01]  /*1e0f0*/  LDL.LU.S16 R125, [R1+0x162] ;  /* 0x00016200017d7983 */ /* 0x000ea20000300600 */
[C---:B------:R-:W-:Y:S02]  /*1e100*/  VIADD R103, R2.reuse, 0x27 ;  /* 0x0000002702677836 */ /* 0x040fe40000000000 */
[----:B------:R-:W-:Y:S01]  /*1e110*/  VIADD R96, R2, 0x2a ;  /* 0x0000002a02607836 */ /* 0x000fe20000000000 */
[----:B------:R-:W4:Y:S02]  /*1e120*/  LDL.S16 R121, [R1+0x168] ;  /* 0x0001680001797983 */ /* 0x000f240000100600 */
[----:B------:R-:W-:-:S02]  /*1e130*/  ISETP.LT.AND P4, PT, R103, UR9, !P0 ;  /* 0x0000000967007c0c */ /* 0x000fc4000c781270 */
[----:B0-----:R-:W-:Y:S01]  /*1e140*/  ISETP.LT.AND P3, PT, R96, UR4, !P0 ;  /* 0x0000000460007c0c */ /* 0x001fe2000c761270 */
[----:B------:R-:W-:Y:S01]  /*1e150*/  VIADD R98, R2, 0x2b ;  /* 0x0000002b02627836 */ /* 0x000fe20000000000 */
[CC--:B------:R-:W-:Y:S01]  /*1e160*/  LEA R96, P6, R97.reuse, R0.reuse, 0x1 ;  /* 0x0000000061607211 */ /* 0x0c0fe200078c08ff */
[C---:B------:R-:W-:Y:S01]  /*1e170*/  VIADD R99, R97.reuse, UR5 ;  /* 0x0000000561637c36 */ /* 0x040fe20008000000 */
[----:B------:R-:W0:Y:S02]  /*1e180*/  LDCU UR4, c[0x0][0x39c] ;  /* 0x00007380ff0477ac */ /* 0x000e240008000800 */
[----:B------:R-:W-:Y:S02]  /*1e190*/  LEA.HI.X.SX32 R97, R97, R3, 0x1, P6 ;  /* 0x0000000361617211 */ /* 0x000fe400030f0eff */
[----:B-1----:R-:W-:Y:S01]  /*1e1a0*/  ISETP.LT.AND P1, PT, R98, UR6, !P0 ;  /* 0x0000000662007c0c */ /* 0x002fe2000c721270 */
[----:B------:R-:W1:Y:S01]  /*1e1b0*/  LDCU UR6, c[0x0][0x39c] ;  /* 0x00007380ff0677ac */ /* 0x000e620008000800 */
[----:B------:R-:W-:Y:S01]  /*1e1c0*/  LEA R98, P6, R99, R0, 0x1 ;  /* 0x0000000063627211 */ /* 0x000fe200078c08ff */
[----:B------:R5:W-:Y:S02]  /*1e1d0*/  @P4 STG.E.U16 desc[UR20][R96.64], R100 ;  /* 0x0000006460004986 */ /* 0x000be4000c101514 */
[----:B-----5:R-:W-:-:S02]  /*1e1e0*/  VIADD R96, R2, 0x2c ;  /* 0x0000002c02607836 */ /* 0x020fc40000000000 */
[C---:B------:R-:W-:Y:S01]  /*1e1f0*/  VIADD R97, R99.reuse, UR5 ;  /* 0x0000000563617c36 */ /* 0x040fe20008000000 */
[----:B------:R-:W-:Y:S02]  /*1e200*/  LEA.HI.X.SX32 R99, R99, R3, 0x1, P6 ;  /* 0x0000000363637211 */ /* 0x000fe400030f0eff */
[----:B------:R-:W-:Y:S01]  /*1e210*/  ISETP.LT.AND P4, PT, R96, UR7, !P0 ;  /* 0x0000000760007c0c */ /* 0x000fe2000c781270 */
[----:B------:R-:W5:Y:S01]  /*1e220*/  LDCU UR7, c[0x0][0x39c] ;  /* 0x00007380ff0777ac */ /* 0x000f620008000800 */
[----:B------:R-:W-:Y:S02]  /*1e230*/  LEA R96, P6, R97, R0, 0x1 ;  /* 0x0000000061607211 */ /* 0x000fe400078c08ff */
[----:B------:R-:W-:-:S05]  /*1e240*/  PRMT R100, R122, 0x7610, R100 ;  /* 0x000076107a647816 */ /* 0x000fca0000000064 */
[----:B------:R0:W-:Y:S02]  /*1e250*/  @P5 STG.E.U16 desc[UR20][R98.64], R100 ;  /* 0x0000006462005986 */ /* 0x0001e4000c101514 */
[----:B0-----:R-:W-:Y:S02]  /*1e260*/  VIADD R98, R2, 0x2d ;  /* 0x0000002d02627836 */ /* 0x001fe40000000000 */
[C---:B------:R-:W-:Y:S01]  /*1e270*/  VIADD R99, R97.reuse, UR5 ;  /* 0x0000000561637c36 */ /* 0x040fe20008000000 */
[----:B------:R-:W-:Y:S02]  /*1e280*/  LEA.HI.X.SX32 R97, R97, R3, 0x1, P6 ;  /* 0x0000000361617211 */ /* 0x000fe400030f0eff */
[----:B------:R-:W-:Y:S01]  /*1e290*/  ISETP.LT.AND P5, PT, R98, UR4, !P0 ;  /* 0x0000000462007c0c */ /* 0x000fe2000c7a1270 */
[----:B------:R-:W0:Y:S01]  /*1e2a0*/  LDCU UR4, c[0x0][0x39c] ;  /* 0x00007380ff0477ac */ /* 0x000e220008000800 */
[----:B------:R-:W-:Y:S02]  /*1e2b0*/  LEA R98, P6, R99, R0, 0x1 ;  /* 0x0000000063627211 */ /* 0x000fe400078c08ff */
[----:B---3--:R-:W-:-:S02]  /*1e2c0*/  PRMT R100, R124, 0x7610, R100 ;  /* 0x000076107c647816 */ /* 0x008fc40000000064 */
[----:B------:R-:W3:Y:S04]  /*1e2d0*/  LDL.LU.S16 R124, [R1+0x16a] ;  /* 0x00016a00017c7983 */ /* 0x000ee80000300600 */
[----:B------:R0:W-:Y:S04]  /*1e2e0*/  @P2 STG.E.U16 desc[UR20][R96.64], R100 ;  /* 0x0000006460002986 */ /* 0x0001e8000c101514 */
[----:B------:R-:W3:Y:S01]  /*1e2f0*/  LDL.S16 R122, [R1+0x16c] ;  /* 0x00016c00017a7983 */ /* 0x000ee20000100600 */
[C---:B0-----:R-:W-:Y:S01]  /*1e300*/  VIADD R97, R99.reuse, UR5 ;  /* 0x0000000563617c36 */ /* 0x041fe20008000000 */
[----:B------:R-:W-:-:S02]  /*1e310*/  LEA.HI.X.SX32 R99, R99, R3, 0x1, P6 ;  /* 0x0000000363637211 */ /* 0x000fc400030f0eff */
[----:B------:R-:W-:-:S05]  /*1e320*/  PRMT R100, R123, 0x7610, R100 ;  /* 0x000076107b647816 */ /* 0x000fca0000000064 */
[----:B------:R2:W-:Y:S02]  /*1e330*/  @P3 STG.E.U16 desc[UR20][R98.64], R100 ;  /* 0x0000006462003986 */ /* 0x0005e4000c101514 */
[----:B--2---:R-:W-:Y:S02]  /*1e340*/  PRMT R100, R125, 0x7610, R100 ;  /* 0x000076107d647816 */ /* 0x004fe40000000064 */
[----:B------:R-:W2:Y:S01]  /*1e350*/  LDL.LU.S16 R125, [R1+0x16e] ;  /* 0x00016e00017d7983 */ /* 0x000ea20000300600 */
[C---:B------:R-:W-:Y:S02]  /*1e360*/  VIADD R96, R2.reuse, 0x2e ;  /* 0x0000002e02607836 */ /* 0x040fe40000000000 */
[----:B------:R-:W-:Y:S01]  /*1e370*/  VIADD R98, R2, 0x2f ;  /* 0x0000002f02627836 */ /* 0x000fe20000000000 */
[----:B------:R-:W2:Y:S02]  /*1e380*/  LDL.S16 R123, [R1+0x170] ;  /* 0x00017000017b7983 */ /* 0x000ea40000100600 */
[----:B-1----:R-:W-:Y:S01]  /*1e390*/  ISETP.LT.AND P2, PT, R96, UR6, !P0 ;  /* 0x0000000660007c0c */ /* 0x002fe2000c741270 */
[C---:B------:R-:W-:Y:S01]  /*1e3a0*/  VIADD R99, R97.reuse, UR5 ;  /* 0x0000000561637c36 */ /* 0x040fe20008000000 */
[----:B------:R-:W-:Y:S01]  /*1e3b0*/  LEA R96, P6, R97, R0, 0x1 ;  /* 0x0000000061607211 */ /* 0x000fe200078c08ff */
[----:B------:R-:W0:Y:S01]  /*1e3c0*/  LDCU UR6, c[0x0][0x39c] ;  /* 0x00007380ff0677ac */ /* 0x000e220008000800 */
[----:B------:R-:W-:-:S02]  /*1e3d0*/  ISETP.LT.AND P3, PT, R98, UR4, !P0 ;  /* 0x0000000462007c0c */ /* 0x000fc4000c761270 */
[----:B------:R-:W-:Y:S01]  /*1e3e0*/  LEA.HI.X.SX32 R97, R97, R3, 0x1, P6 ;  /* 0x0000000361617211 */ /* 0x000fe200030f0eff */
[----:B------:R-:W1:Y:S01]  /*1e3f0*/  LDCU UR4, c[0x0][0x39c] ;  /* 0x00007380ff0477ac */ /* 0x000e620008000800 */
[----:B------:R-:W-:-:S03]  /*1e400*/  LEA R98, P6, R99, R0, 0x1 ;  /* 0x0000000063627211 */ /* 0x000fc600078c08ff */
[----:B------:R0:W-:Y:S02]  /*1e410*/  @P1 STG.E.U16 desc[UR20][R96.64], R100 ;  /* 0x0000006460001986 */ /* 0x0001e4000c101514 */
[----:B0-----:R-:W-:Y:S01]  /*1e420*/  VIADD R96, R2, 0x30 ;  /* 0x0000003002607836 */ /* 0x001fe20000000000 */
[----:B----4-:R-:W-:Y:S01]  /*1e430*/  PRMT R100, R121, 0x7610, R100 ;  /* 0x0000761079647816 */ /* 0x010fe20000000064 */
[C---:B------:R-:W-:Y:S01]  /*1e440*/  VIADD R97, R99.reuse, UR5 ;  /* 0x0000000563617c36 */ /* 0x040fe20008000000 */
[----:B------:R-:W-:Y:S02]  /*1e450*/  LEA.HI.X.SX32 R99, R99, R3, 0x1, P6 ;  /* 0x0000000363637211 */ /* 0x000fe400030f0eff */
[----:B-----5:R-:W-:Y:S01]  /*1e460*/  ISETP.LT.AND P1, PT, R96, UR7, !P0 ;  /* 0x0000000760007c0c */ /* 0x020fe2000c721270 */
[----:B------:R-:W0:Y:S01]  /*1e470*/  LDCU UR7, c[0x0][0x39c] ;  /* 0x00007380ff0777ac */ /* 0x000e220008000800 */
[----:B------:R-:W-:Y:S01]  /*1e480*/  LEA R96, P6, R97, R0, 0x1 ;  /* 0x0000000061607211 */ /* 0x000fe200078c08ff */
[----:B------:R4:W-:Y:S02]  /*1e490*/  @P4 STG.E.U16 desc[UR20][R98.64], R100 ;  /* 0x0000006462004986 */ /* 0x0009e4000c101514 */
[----:B----4-:R-:W-:-:S02]  /*1e4a0*/  VIADD R98, R2, 0x31 ;  /* 0x0000003102627836 */ /* 0x010fc40000000000 */
[C---:B------:R-:W-:Y:S01]  /*1e4b0*/  VIADD R99, R97.reuse, UR5 ;  /* 0x0000000561637c36 */ /* 0x040fe20008000000 */
[-C--:B------:R-:W-:Y:S02]  /*1e4c0*/  LEA.HI.X.SX32 R97, R97, R3.reuse, 0x1, P6 ;  /* 0x0000000361617211 */ /* 0x080fe400030f0eff */
[----:B------:R-:W-:Y:S01]  /*1e4d0*/  ISETP.LT.AND P4, PT, R98, UR6, !P0 ;  /* 0x0000000662007c0c */ /* 0x000fe2000c781270 */
[----:B------:R-:W4:Y:S01]  /*1e4e0*/  LDCU UR6, c[0x0][0x39c] ;  /* 0x00007380ff0677ac */ /* 0x000f220008000800 */
[C---:B------:R-:W-:Y:S02]  /*1e4f0*/  LEA R98, P6, R99.reuse, R0, 0x1 ;  /* 0x0000000063627211 */ /* 0x040fe400078c08ff */
[----:B---3--:R-:W-:Y:S02]  /*1e500*/  PRMT R100, R124, 0x7610, R100 ;  /* 0x000076107c647816 */ /* 0x008fe40000000064 */
[----:B------:R-:W3:Y:S04]  /*1e510*/  LDL.LU.S16 R124, [R1+0x172] ;  /* 0x00017200017c7983 */ /* 0x000ee80000300600 */
[----:B------:R5:W-:Y:S04]  /*1e520*/  @P5 STG.E.U16 desc[UR20][R96.64], R100 ;  /* 0x0000006460005986 */ /* 0x000be8000c101514 */
[----:B------:R-:W3:Y:S01]  /*1e530*/  LDL.S16 R121, [R1+0x174] ;  /* 0x0001740001797983 */ /* 0x000ee20000100600 */
[C---:B-----5:R-:W-:Y:S01]  /*1e540*/  VIADD R97, R99.reuse, UR5 ;  /* 0x0000000563617c36 */ /* 0x060fe20008000000 */
[----:B------:R-:W-:-:S02]  /*1e550*/  LEA.HI.X.SX32 R99, R99, R3, 0x1, P6 ;  /* 0x0000000363637211 */ /* 0x000fc400030f0eff */
[----:B------:R-:W-:-:S05]  /*1e560*/  PRMT R100, R122, 0x7610, R100 ;  /* 0x000076107a647816 */ /* 0x000fca0000000064 */
[----:B------:R2:W-:Y:S02]  /*1e570*/  @P2 STG.E.U16 desc[UR20][R98.64], R100 ;  /* 0x0000006462002986 */ /* 0x0005e4000c101514 */
[----:B--2---:R-:W-:Y:S02]  /*1e580*/  PRMT R100, R125, 0x7610, R100 ;  /* 0x000076107d647816 */ /* 0x004fe40000000064 */
[----:B------:R-:W2:Y:S01]  /*1e590*/  LDL.LU.S16 R125, [R1+0x176] ;  /* 0x00017600017d7983 */ /* 0x000ea20000300600 */
[C---:B------:R-:W-:Y:S02]  /*1e5a0*/  VIADD R96, R2.reuse, 0x32 ;  /* 0x0000003202607836 */ /* 0x040fe40000000000 */
[----:B------:R-:W-:Y:S01]  /*1e5b0*/  VIADD R98, R2, 0x33 ;  /* 0x0000003302627836 */ /* 0x000fe20000000000 */
[----:B------:R-:W5:Y:S02]  /*1e5c0*/  LDL.S16 R122, [R1+0x178] ;  /* 0x00017800017a7983 */ /* 0x000f640000100600 */
[----:B-1----:R-:W-:Y:S01]  /*1e5d0*/  ISETP.LT.AND P5, PT, R96, UR4, !P0 ;  /* 0x0000000460007c0c */ /* 0x002fe2000c7a1270 */
[C---:B------:R-:W-:Y:S01]  /*1e5e0*/  VIADD R99, R97.reuse, UR5 ;  /* 0x0000000561637c36 */ /* 0x040fe20008000000 */
[----:B------:R-:W-:Y:S01]  /*1e5f0*/  LEA R96, P6, R97, R0, 0x1 ;  /* 0x0000000061607211 */ /* 0x000fe200078c08ff */
[----:B------:R-:W1:Y:S01]  /*1e600*/  LDCU UR4, c[0x0][0x39c] ;  /* 0x00007380ff0477ac */ /* 0x000e620008000800 */
[----:B----4-:R-:W-:-:S02]  /*1e610*/  ISETP.LT.AND P2, PT, R98, UR6, !P0 ;  /* 0x0000000662007c0c */ /* 0x010fc4000c741270 */
[----:B------:R-:W-:Y:S01]  /*1e620*/  LEA.HI.X.SX32 R97, R97, R3, 0x1, P6 ;  /* 0x0000000361617211 */ /* 0x000fe200030f0eff */
[----:B------:R-:W4:Y:S01]  /*1e630*/  LDCU UR6, c[0x0][0x39c] ;  /* 0x00007380ff0677ac */ /* 0x000f220008000800 */
[----:B------:R-:W-:-:S03]  /*1e640*/  LEA R98, P6, R99, R0, 0x1 ;  /* 0x0000000063627211 */ /* 0x000fc600078c08ff */
[----:B------:R0:W-:Y:S02]  /*1e650*/  @P3 STG.E.U16 desc[UR20][R96.64], R100 ;  /* 0x0000006460003986 */ /* 0x0001e4000c101514 */
[----:B0-----:R-:W-:Y:S01]  /*1e660*/  VIADD R96, R2, 0x34 ;  /* 0x0000003402607836 */ /* 0x001fe20000000000 */
[----:B------:R-:W-:Y:S01]  /*1e670*/  PRMT R100, R123, 0x7610, R100 ;  /* 0x000076107b647816 */ /* 0x000fe20000000064 */
[C---:B------:R-:W-:Y:S01]  /*1e680*/  VIADD R97, R99.reuse, UR5 ;  /* 0x0000000563617c36 */ /* 0x040fe20008000000 */
[----:B------:R-:W-:Y:S02]  /*1e690*/  LEA.HI.X.SX32 R99, R99, R3, 0x1, P6 ;  /* 0x0000000363637211 */ /* 0x000fe400030f0eff */
[----:B------:R-:W-:Y:S01]  /*1e6a0*/  ISETP.LT.AND P3, PT, R96, UR7, !P0 ;  /* 0x0000000760007c0c */ /* 0x000fe2000c761270 */
[----:B------:R-:W0:Y:S01]  /*1e6b0*/  LDCU UR7, c[0x0][0x39c] ;  /* 0x00007380ff0777ac */ /* 0x000e220008000800 */
[----:B------:R-:W-:Y:S01]  /*1e6c0*/  LEA R96, P6, R97, R0, 0x1 ;  /* 0x0000000061607211 */ /* 0x000fe200078c08ff */
[----:B------:R1:W-:Y:S02]  /*1e6d0*/  @P1 STG.E.U16 desc[UR20][R98.64], R100 ;  /* 0x0000006462001986 */ /* 0x0003e4000c101514 */
[----:B-1----:R-:W-:-:S02]  /*1e6e0*/  VIADD R98, R2, 0x35 ;  /* 0x0000003502627836 */ /* 0x002fc40000000000 */
[C---:B------:R-:W-:Y:S01]  /*1e6f0*/  VIADD R99, R97.reuse, UR5 ;  /* 0x0000000561637c36 */ /* 0x040fe20008000000 */
[-C--:B------:R-:W-:Y:S02]  /*1e700*/  LEA.HI.X.SX32 R97, R97, R3.reuse, 0x1, P6 ;  /* 0x0000000361617211 */ /* 0x080fe400030f0eff */
[----:B------:R-:W-:Y:S01]  /*1e710*/  ISETP.LT.AND P1, PT, R98, UR4, !P0 ;  /* 0x0000000462007c0c */ /* 0x000fe2000c721270 */
[----:B------:R-:W1:Y:S01]  /*1e720*/  LDCU UR4, c[0x0][0x39c] ;  /* 0x00007380ff0477ac */ /* 0x000e620008000800 */
[C---:B------:R-:W-:Y:S02]  /*1e730*/  LEA R98, P6, R99.reuse, R0, 0x1 ;  /* 0x0000000063627211 */ /* 0x040fe400078c08ff */
[----:B---3--:R-:W-:Y:S02]  /*1e740*/  PRMT R100, R124, 0x7610, R100 ;  /* 0x000076107c647816 */ /* 0x008fe40000000064 */
        /* <DEDUP_REMOVED lines=12> */
[----:B----4-:R-:W-:Y:S01]  /*1e810*/  ISETP.LT.AND P4, PT, R96, UR6, !P0 ;  /* 0x0000000660007c0c */ /* 0x010fe2000c781270 */
[C---:B------:R-:W-:Y:S01]  /*1e820*/  VIADD R99, R97.reuse, UR5 ;  /* 0x0000000561637c36 */ /* 0x040fe20008000000 */
[----:B------:R-:W-:Y:S01]  /*1e830*/  LEA R96, P6, R97, R0, 0x1 ;  /* 0x0000000061607211 */ /* 0x000fe200078c08ff */
[----:B------:R-:W0:Y:S01]  /*1e840*/  LDCU UR6, c[0x0][0x39c] ;  /* 0x00007380ff0677ac */ /* 0x000e220008000800 */
[----:B-1----:R-:W-:-:S02]  /*1e850*/  ISETP.LT.AND P5, PT, R98, UR4, !P0 ;  /* 0x0000000462007c0c */ /* 0x002fc4000c7a1270 */
[----:B------:R-:W-:Y:S01]  /*1e860*/  LEA.HI.X.SX32 R97, R97, R3, 0x1, P6 ;  /* 0x0000000361617211 */ /* 0x000fe200030f0eff */
[----:B------:R-:W1:Y:S01]  /*1e870*/  LDCU UR4, c[0x0][0x39c] ;  /* 0x00007380ff0477ac */ /* 0x000e620008000800 */
[----:B------:R-:W-:-:S03]  /*1e880*/  LEA R98, P6, R99, R0, 0x1 ;  /* 0x0000000063627211 */ /* 0x000fc600078c08ff */
[----:B------:R4:W-:Y:S02]  /*1e890*/  @P2 STG.E.U16 desc[UR20][R96.64], R100 ;  /* 0x0000006460002986 */ /* 0x0009e4000c101514 */
[----:B----4-:R-:W-:Y:S01]  /*1e8a0*/  VIADD R96, R2, 0x38 ;  /* 0x0000003802607836 */ /* 0x010fe20000000000 */
[----:B-----5:R-:W-:Y:S01]  /*1e8b0*/  PRMT R100, R122, 0x7610, R100 ;  /* 0x000076107a647816 */ /* 0x020fe20000000064 */
[C---:B------:R-:W-:Y:S01]  /*1e8c0*/  VIADD R97, R99.reuse, UR5 ;  /* 0x0000000563617c36 */ /* 0x040fe20008000000 */
[----:B------:R-:W-:Y:S02]  /*1e8d0*/  LEA.HI.X.SX32 R99, R99, R3, 0x1, P6 ;  /* 0x0000000363637211 */ /* 0x000fe400030f0eff */
[----:B------:R-:W-:Y:S01]  /*1e8e0*/  ISETP.LT.AND P2, PT, R96, UR7, !P0 ;  /* 0x0000000760007c0c */ /* 0x000fe2000c741270 */
[----:B------:R-:W4:Y:S01]  /*1e8f0*/  LDCU UR7, c[0x0][0x39c] ;  /* 0x00007380ff0777ac */ /* 0x000f220008000800 */
[----:B------:R-:W-:Y:S01]  /*1e900*/  LEA R96, P6, R97, R0, 0x1 ;  /* 0x0000000061607211 */ /* 0x000fe200078c08ff */
[----:B------:R5:W-:Y:S02]  /*1e910*/  @P3 STG.E.U16 desc[UR20][R98.64], R100 ;  /* 0x0000006462003986 */ /* 0x000be4000c101514 */
[----:B-----5:R-:W-:-:S02]  /*1e920*/  VIADD R98, R2, 0x39 ;  /* 0x0000003902627836 */ /* 0x020fc40000000000 */
[C---:B------:R-:W-:Y:S01]  /*1e930*/  VIADD R99, R97.reuse, UR5 ;  /* 0x0000000561637c36 */ /* 0x040fe20008000000 */
[-C--:B------:R-:W-:Y:S02]  /*1e940*/  LEA.HI.X.SX32 R97, R97, R3.reuse, 0x1, P6 ;  /* 0x0000000361617211 */ /* 0x080fe400030f0eff */
[----:B0-----:R-:W-:Y:S01]  /*1e950*/  ISETP.LT.AND P3, PT, R98, UR6, !P0 ;  /* 0x0000000662007c0c */ /* 0x001fe2000c761270 */
[----:B------:R-:W0:Y:S01]  /*1e960*/  LDCU UR6, c[0x0][0x39c] ;  /* 0x00007380ff0677ac */ /* 0x000e220008000800 */
        /* <DEDUP_REMOVED lines=18> */
[----:B0-----:R-:W-:-:S02]  /*1ea90*/  ISETP.LT.AND P4, PT, R98, UR6, !P0 ;  /* 0x0000000662007c0c */ /* 0x001fc4000c781270 */
[----:B------:R-:W-:Y:S01]  /*1eaa0*/  LEA.HI.X.SX32 R97, R97, R3, 0x1, P6 ;  /* 0x0000000361617211 */ /* 0x000fe200030f0eff */
[----:B------:R-:W0:Y:S01]  /*1eab0*/  LDCU UR6, c[0x0][0x39c] ;  /* 0x00007380ff0677ac */ /* 0x000e220008000800 */
[----:B------:R-:W-:-:S03]  /*1eac0*/  LEA R98, P6, R99, R0, 0x1 ;  /* 0x0000000063627211 */ /* 0x000fc600078c08ff */
[----:B------:R1:W-:Y:S02]  /*1ead0*/  @P5 STG.E.U16 desc[UR20][R96.64], R100 ;  /* 0x0000006460005986 */ /* 0x0003e4000c101514 */
[----:B-1----:R-:W-:Y:S01]  /*1eae0*/  VIADD R96, R2, 0x3c ;  /* 0x0000003c02607836 */ /* 0x002fe20000000000 */
[----:B------:R-:W-:Y:S01]  /*1eaf0*/  PRMT R100, R121, 0x7610, R100 ;  /* 0x0000761079647816 */ /* 0x000fe20000000064 */
[C---:B------:R-:W-:Y:S01]  /*1eb00*/  VIADD R97, R99.reuse, UR5 ;  /* 0x0000000563617c36 */ /* 0x040fe20008000000 */
[----:B------:R-:W-:Y:S02]  /*1eb10*/  LEA.HI.X.SX32 R99, R99, R3, 0x1, P6 ;  /* 0x0000000363637211 */ /* 0x000fe400030f0eff */
[----:B----4-:R-:W-:Y:S01]  /*1eb20*/  ISETP.LT.AND P5, PT, R96, UR7, !P0 ;  /* 0x0000000760007c0c */ /* 0x010fe2000c7a1270 */
[----:B------:R-:W1:Y:S01]  /*1eb30*/  LDCU UR7, c[0x0][0x39c] ;  /* 0x00007380ff0777ac */ /* 0x000e620008000800 */
        /* <DEDUP_REMOVED lines=21> */
[----:B------:R-:W-:Y:S01]  /*1ec90*/  ISETP.LT.AND P3, PT, R96, UR6, !P0 ;  /* 0x0000000660007c0c */ /* 0x000fe2000c761270 */
[C---:B------:R-:W-:Y:S01]  /*1eca0*/  VIADD R99, R97.reuse, UR5 ;  /* 0x0000000561637c36 */ /* 0x040fe20008000000 */
[----:B------:R-:W-:Y:S01]  /*1ecb0*/  LEA R96, P6, R97, R0, 0x1 ;  /* 0x0000000061607211 */ /* 0x000fe200078c08ff */
[----:B------:R-:W0:Y:S01]  /*1ecc0*/  LDCU UR6, c[0x0][0x39c] ;  /* 0x00007380ff0677ac */ /* 0x000e220008000800 */
[----:B----4-:R-:W-:-:S02]  /*1ecd0*/  ISETP.LT.AND P1, PT, R98, UR4, !P0 ;  /* 0x0000000462007c0c */ /* 0x010fc4000c721270 */
[----:B------:R-:W-:Y:S01]  /*1ece0*/  LEA.HI.X.SX32 R97, R97, R3, 0x1, P6 ;  /* 0x0000000361617211 */ /* 0x000fe200030f0eff */
[----:B------:R-:W4:Y:S01]  /*1ecf0*/  LDCU UR4, c[0x0][0x39c] ;  /* 0x00007380ff0477ac */ /* 0x000f220008000800 */
[----:B------:R-:W-:-:S03]  /*1ed00*/  LEA R98, P6, R99, R0, 0x1 ;  /* 0x0000000063627211 */ /* 0x000fc600078c08ff */
[----:B------:R0:W-:Y:S02]  /*1ed10*/  @P4 STG.E.U16 desc[UR20][R96.64], R100 ;  /* 0x0000006460004986 */ /* 0x0001e4000c101514 */
[----:B0-----:R-:W-:Y:S01]  /*1ed20*/  VIADD R96, R2, 0x40 ;  /* 0x0000004002607836 */ /* 0x001fe20000000000 */
[----:B-----5:R-:W-:Y:S01]  /*1ed30*/  PRMT R100, R123, 0x7610, R100 ;  /* 0x000076107b647816 */ /* 0x020fe20000000064 */
[C---:B------:R-:W-:Y:S01]  /*1ed40*/  VIADD R97, R99.reuse, UR5 ;  /* 0x0000000563617c36 */ /* 0x040fe20008000000 */
[----:B------:R-:W-:Y:S02]  /*1ed50*/  LEA.HI.X.SX32 R99, R99, R3, 0x1, P6 ;  /* 0x0000000363637211 */ /* 0x000fe400030f0eff */
[----:B-1----:R-:W-:Y:S01]  /*1ed60*/  ISETP.LT.AND P4, PT, R96, UR7, !P0 ;  /* 0x0000000760007c0c */ /* 0x002fe2000c781270 */
        /* <DEDUP_REMOVED lines=22> */
[----:B----4-:R-:W-:Y:S01]  /*1eed0*/  ISETP.LT.AND P2, PT, R96, UR4, !P0 ;  /* 0x0000000460007c0c */ /* 0x010fe2000c741270 */
[C---:B------:R-:W-:Y:S01]  /*1eee0*/  VIADD R99, R97.reuse, UR5 ;  /* 0x0000000561637c36 */ /* 0x040fe20008000000 */
[----:B------:R-:W-:Y:S01]  /*1eef0*/  LEA R96, P6, R97, R0, 0x1 ;  /* 0x0000000061607211 */ /* 0x000fe200078c08ff */
[----:B------:R-:W4:Y:S01]  /*1ef00*/  LDCU UR4, c[0x0][0x39c] ;  /* 0x00007380ff0477ac */ /* 0x000f220008000800 */
[----:B-1----:R-:W-:-:S02]  /*1ef10*/  ISETP.LT.AND P3, PT, R98, UR6, !P0 ;  /* 0x0000000662007c0c */ /* 0x002fc4000c761270 */
[----:B------:R-:W-:Y:S01]  /*1ef20*/  LEA.HI.X.SX32 R97, R97, R3, 0x1, P6 ;  /* 0x0000000361617211 */ /* 0x000fe200030f0eff */
[----:B------:R-:W1:Y:S01]  /*1ef30*/  LDCU UR6, c[0x0][0x39c] ;  /* 0x00007380ff0677ac */ /* 0x000e620008000800 */
        /* <DEDUP_REMOVED lines=13> */
[----:B----4-:R-:W-:Y:S01]  /*1f010*/  ISETP.LT.AND P4, PT, R98, UR4, !P0 ;  /* 0x0000000462007c0c */ /* 0x010fe2000c781270 */
[----:B------:R-:W1:Y:S01]  /*1f020*/  LDCU UR4, c[0x0][0x39c] ;  /* 0x00007380ff0477ac */ /* 0x000e620008000800 */
[C---:B------:R-:W-:Y:S02]  /*1f030*/  LEA R98, P6, R99.reuse, R0, 0x1 ;  /* 0x0000000063627211 */ /* 0x040fe400078c08ff */
[----:B---3--:R-:W-:Y:S02]  /*1f040*/  PRMT R100, R124, 0x7610, R100 ;  /* 0x000076107c647816 */ /* 0x008fe40000000064 */
[----:B------:R-:W3:Y:S04]  /*1f050*/  LDL.LU.S16 R124, [R1+0xc2] ;  /* 0x0000c200017c7983 */ /* 0x000ee80000300600 */
[----:B------:R4:W-:Y:S04]  /*1f060*/  @P5 STG.E.U16 desc[UR20][R96.64], R100 ;  /* 0x0000006460005986 */ /* 0x0009e8000c101514 */
[----:B------:R-:W3:Y:S01]  /*1f070*/  LDL.S16 R122, [R1+0xd0] ;  /* 0x0000d000017a7983 */ /* 0x000ee20000100600 */
[C---:B----4-:R-:W-:Y:S01]  /*1f080*/  VIADD R97, R99.reuse, UR5 ;  /* 0x0000000563617c36 */ /* 0x050fe20008000000 */
[----:B------:R-:W-:-:S02]  /*1f090*/  LEA.HI.X.SX32 R99, R99, R3, 0x1, P6 ;  /* 0x0000000363637211 */ /* 0x000fc400030f0eff */
[----:B------:R-:W-:-:S05]  /*1f0a0*/  PRMT R100, R123, 0x7610, R100 ;  /* 0x000076107b647816 */ /* 0x000fca0000000064 */
[----:B------:R2:W-:Y:S02]  /*1f0b0*/  @P2 STG.E.U16 desc[UR20][R98.64], R100 ;  /* 0x0000006462002986 */ /* 0x0005e4000c101514 */
[----:B--2---:R-:W-:Y:S02]  /*1f0c0*/  PRMT R100, R125, 0x7610, R100 ;  /* 0x000076107d647816 */ /* 0x004fe40000000064 */
[----:B------:R-:W2:Y:S01]  /*1f0d0*/  LDL.LU.S16 R125, [R1+0xd2] ;  /* 0x0000d200017d7983 */ /* 0x000ea20000300600 */
[C---:B------:R-:W-:Y:S02]  /*1f0e0*/  VIADD R96, R2.reuse, 0x46 ;  /* 0x0000004602607836 */ /* 0x040fe40000000000 */
[----:B------:R-:W-:Y:S01]  /*1f0f0*/  VIADD R98, R2, 0x47 ;  /* 0x0000004702627836 */ /* 0x000fe20000000000 */
[----:B------:R-:W4:Y:S02]  /*1f100*/  LDL.S16 R123, [R1+0xe0] ;  /* 0x0000e000017b7983 */ /* 0x000f240000100600 */
[----:B------:R-:W-:Y:S01]  /*1f110*/  ISETP.LT.AND P5, PT, R96, UR6, !P0 ;  /* 0x0000000660007c0c */ /* 0x000fe2000c7a1270 */
        /* <DEDUP_REMOVED lines=8> */
[----:B0-----:R-:W-:Y:S01]  /*1f1a0*/  VIADD R96, R2, 0x48 ;  /* 0x0000004802607836 */ /* 0x001fe20000000000 */
[----:B-----5:R-:W-:Y:S01]  /*1f1b0*/  PRMT R100, R121, 0x7610, R100 ;  /* 0x0000761079647816 */ /* 0x020fe20000000064 */
[C---:B------:R-:W-:Y:S01]  /*1f1c0*/  VIADD R97, R99.reuse, UR5 ;  /* 0x0000000563617c36 */ /* 0x040fe20008000000 */
[----:B------:R-:W-:Y:S02]  /*1f1d0*/  LEA.HI.X.SX32 R99, R99, R3, 0x1, P6 ;  /* 0x0000000363637211 */ /* 0x000fe400030f0eff */
[----:B------:R-:W-:Y:S01]  /*1f1e0*/  ISETP.LT.AND P3, PT, R96, UR7, !P0 ;  /* 0x0000000760007c0c */ /* 0x000fe2000c761270 */
[----:B------:R-:W0:Y:S01]  /*1f1f0*/  LDCU UR7, c[0x0][0x39c] ;  /* 0x00007380ff0777ac */ /* 0x000e220008000800 */
[----:B------:R-:W-:Y:S01]  /*1f200*/  LEA R96, P6, R97, R0, 0x1 ;  /* 0x0000000061607211 */ /* 0x000fe200078c08ff */
[----:B------:R5:W-:Y:S02]  /*1f210*/  @P1 STG.E.U16 desc[UR20][R98.64], R100 ;  /* 0x0000006462001986 */ /* 0x000be4000c101514 */
[----:B-----5:R-:W-:-:S02]  /*1f220*/  VIADD R98, R2, 0x49 ;  /* 0x0000004902627836 */ /* 0x020fc40000000000 */
[C---:B------:R-:W-:Y:S01]  /*1f230*/  VIADD R99, R97.reuse, UR5 ;  /* 0x0000000561637c36 */ /* 0x040fe20008000000 */
[-C--:B------:R-:W-:Y:S02]  /*1f240*/  LEA.HI.X.SX32 R97, R97, R3.reuse, 0x1, P6 ;  /* 0x0000000361617211 */ /* 0x080fe400030f0eff */
[----:B------:R-:W-:Y:S01]  /*1f250*/  ISETP.LT.AND P1, PT, R98, UR6, !P0 ;  /* 0x0000000662007c0c */ /* 0x000fe2000c721270 */
[----:B------:R-:W5:Y:S01]  /*1f260*/  LDCU UR6, c[0x0][0x39c] ;  /* 0x00007380ff0677ac */ /* 0x000f620008000800 */
        /* <DEDUP_REMOVED lines=18> */
[----:B-----5:R-:W-:-:S02]  /*1f390*/  ISETP.LT.AND P5, PT, R98, UR6, !P0 ;  /* 0x0000000662007c0c */ /* 0x020fc4000c7a1270 */
[----:B------:R-:W-:Y:S01]  /*1f3a0*/  LEA.HI.X.SX32 R97, R97, R3, 0x1, P6 ;  /* 0x0000000361617211 */ /* 0x000fe200030f0eff */
[----:B------:R-:W1:Y:S01]  /*1f3b0*/  LDCU UR6, c[0x0][0x39c] ;  /* 0x00007380ff0677ac */ /* 0x000e620008000800 */
[----:B------:R-:W-:-:S03]  /*1f3c0*/  LEA R98, P6, R99, R0, 0x1 ;  /* 0x0000000063627211 */ /* 0x000fc600078c08ff */
[----:B------:R5:W-:Y:S02]  /*1f3d0*/  @P2 STG.E.U16 desc[UR20][R96.64], R100 ;  /* 0x0000006460002986 */ /* 0x000be4000c101514 */
[----:B-----5:R-:W-:Y:S01]  /*1f3e0*/  VIADD R96, R2, 0x4c ;  /* 0x0000004c02607836 */ /* 0x020fe20000000000 */
[----:B----4-:R-:W-:Y:S01]  /*1f3f0*/  PRMT R100, R123, 0x7610, R100 ;  /* 0x000076107b647816 */ /* 0x010fe20000000064 */
        /* <DEDUP_REMOVED lines=358> */
[C---:B-----5:R-:W-:Y:S01]  /*20a60*/  VIADD R97, R99.reuse, UR5 ;  /* 0x0000000563617c36 */ /* 0x060fe20008000000 */
[----:B------:R-:W-:Y:S01]  /*20a70*/  LEA.HI.X.SX32 R99, R99, R3, 0x1, P6 ;  /* 0x0000000363637211 */ /* 0x000fe200030f0eff */
[----:B------:R-:W-:Y:S01]  /*20a80*/  VIADD R96, R2, 0x74 ;  /* 0x0000007402607836 */ /* 0x000fe20000000000 */
[----:B----4-:R-:W-:-:S04]  /*20a90*/  PRMT R100, R122, 0x7610, R100 ;  /* 0x000076107a647816 */ /* 0x010fc80000000064 */
[----:B------:R-:W-:Y:S01]  /*20aa0*/  ISETP.LT.AND P2, PT, R96, UR7, !P0 ;  /* 0x0000000760007c0c */ /* 0x000fe2000c741270 */
[----:B------:R4:W-:Y:S01]  /*20ab0*/  @P3 STG.E.U16 desc[UR20][R98.64], R100 ;  /* 0x0000006462003986 */ /* 0x0009e2000c101514 */
[CC--:B------:R-:W-:Y:S01]  /*20ac0*/  LEA R96, P6, R97.reuse, R0.reuse, 0x1 ;  /* 0x0000000061607211 */ /* 0x0c0fe200078c08ff */
[----:B------:R-:W5:Y:S01]  /*20ad0*/  LDCU UR7, c[0x0][0x39c] ;  /* 0x00007380ff0777ac */ /* 0x000f620008000800 */
[----:B----4-:R-:W-:Y:S02]  /*20ae0*/  VIADD R98, R2, 0x75 ;  /* 0x0000007502627836 */ /* 0x010fe40000000000 */
[C---:B------:R-:W-:Y:S01]  /*20af0*/  VIADD R99, R97.reuse, UR5 ;  /* 0x0000000561637c36 */ /* 0x040fe20008000000 */
[-C--:B------:R-:W-:Y:S02]  /*20b00*/  LEA.HI.X.SX32 R97, R97, R3.reuse, 0x1, P6 ;  /* 0x0000000361617211 */ /* 0x080fe400030f0eff */
[----:B0-----:R-:W-:Y:S01]  /*20b10*/  ISETP.LT.AND P3, PT, R98, UR4, !P0 ;  /* 0x0000000462007c0c */ /* 0x001fe2000c761270 */
[C---:B------:R-:W-:Y:S01]  /*20b20*/  VIADD R101, R99.reuse, UR5 ;  /* 0x0000000563657c36 */ /* 0x040fe20008000000 */
[C---:B------:R-:W-:Y:S01]  /*20b30*/  LEA R98, P6, R99.reuse, R0, 0x1 ;  /* 0x0000000063627211 */ /* 0x040fe200078c08ff */
[----:B------:R-:W-:Y:S01]  /*20b40*/  VIADD R102, R2, 0x76 ;  /* 0x0000007602667836 */ /* 0x000fe20000000000 */
[----:B------:R-:W0:Y:S02]  /*20b50*/  LDCU UR4, c[0x0][0x39c] ;  /* 0x00007380ff0477ac */ /* 0x000e240008000800 */
[----:B------:R-:W-:-:S02]  /*20b60*/  LEA.HI.X.SX32 R99, R99, R3, 0x1, P6 ;  /* 0x0000000363637211 */ /* 0x000fc400030f0eff */
[----:B---3--:R-:W-:Y:S02]  /*20b70*/  PRMT R100, R124, 0x7610, R100 ;  /* 0x000076107c647816 */ /* 0x008fe40000000064 */
[----:B------:R-:W3:Y:S04]  /*20b80*/  LDL.LU.S16 R124, [R1+0x1de] ;  /* 0x0001de00017c7983 */ /* 0x000ee80000300600 */
[----:B------:R4:W-:Y:S04]  /*20b90*/  @P1 STG.E.U16 desc[UR20][R96.64], R100 ;  /* 0x0000006460001986 */ /* 0x0009e8000c101514 */
[----:B------:R-:W3:Y:S01]  /*20ba0*/  LDL.S16 R122, [R1+0x1e0] ;  /* 0x0001e000017a7983 */ /* 0x000ee20000100600 */
[----:B----4-:R-:W-:-:S05]  /*20bb0*/  PRMT R97, R123, 0x7610, R97 ;  /* 0x000076107b617816 */ /* 0x010fca0000000061 */
[----:B------:R2:W-:Y:S02]  /*20bc0*/  @P4 STG.E.U16 desc[UR20][R98.64], R97 ;  /* 0x0000006162004986 */ /* 0x0005e4000c101514 */
[----:B--2---:R-:W-:Y:S02]  /*20bd0*/  PRMT R99, R125, 0x7610, R99 ;  /* 0x000076107d637816 */ /* 0x004fe40000000063 */
[----:B------:R-:W2:Y:S01]  /*20be0*/  LDL.LU.S16 R125, [R1+0x1e2] ;  /* 0x0001e200017d7983 */ /* 0x000ea20000300600 */
[----:B-1----:R-:W-:Y:S01]  /*20bf0*/  ISETP.LT.AND P1, PT, R102, UR6, !P0 ;  /* 0x0000000666007c0c */ /* 0x002fe2000c721270 */
[C---:B------:R-:W-:Y:S01]  /*20c00*/  VIADD R102, R101.reuse, UR5 ;  /* 0x0000000565667c36 */ /* 0x040fe20008000000 */
[CC--:B------:R-:W-:Y:S01]  /*20c10*/  LEA R96, P6, R101.reuse, R0.reuse, 0x1 ;  /* 0x0000000065607211 */ /* 0x0c0fe200078c08ff */
[C---:B------:R-:W-:Y:S01]  /*20c20*/  VIADD R100, R2.reuse, 0x78 ;  /* 0x0000007802647836 */ /* 0x040fe20000000000 */
[----:B------:R-:W4:Y:S01]  /*20c30*/  LDL.S16 R123, [R1+0x1e4] ;  /* 0x0001e400017b7983 */ /* 0x000f220000100600 */
[----:B------:R-:W-:Y:S01]  /*20c40*/  VIADD R103, R2, 0x77 ;  /* 0x0000007702677836 */ /* 0x000fe20000000000 */
[-C--:B------:R-:W-:Y:S01]  /*20c50*/  LEA.HI.X.SX32 R97, R101, R3.reuse, 0x1, P6 ;  /* 0x0000000365617211 */ /* 0x080fe200030f0eff */
[C---:B------:R-:W-:Y:S01]  /*20c60*/  VIADD R101, R102.reuse, UR5 ;  /* 0x0000000566657c36 */ /* 0x040fe20008000000 */
[----:B------:R-:W-:Y:S01]  /*20c70*/  LEA R98, P6, R102, R0, 0x1 ;  /* 0x0000000066627211 */ /* 0x000fe200078c08ff */
[----:B------:R-:W1:Y:S02]  /*20c80*/  LDCU UR6, c[0x0][0x39c] ;  /* 0x00007380ff0677ac */ /* 0x000e640008000800 */
[----:B------:R1:W-:Y:S01]  /*20c90*/  @P5 STG.E.U16 desc[UR20][R96.64], R99 ;  /* 0x0000006360005986 */ /* 0x0003e2000c101514 */
[----:B-----5:R-:W-:Y:S01]  /*20ca0*/  ISETP.LT.AND P5, PT, R100, UR7, !P0 ;  /* 0x0000000764007c0c */ /* 0x020fe2000c7a1270 */
[----:B------:R-:W-:Y:S01]  /*20cb0*/  VIADD R100, R101, UR5 ;  /* 0x0000000565647c36 */ /* 0x000fe20008000000 */
[----:B0-----:R-:W-:Y:S01]  /*20cc0*/  ISETP.LT.AND P4, PT, R103, UR4, !P0 ;  /* 0x0000000467007c0c */ /* 0x001fe2000c781270 */
[----:B------:R-:W0:Y:S01]  /*20cd0*/  LDCU UR4, c[0x0][0x39c] ;  /* 0x00007380ff0477ac */ /* 0x000e220008000800 */
[----:B------:R-:W5:Y:S01]  /*20ce0*/  LDCU UR7, c[0x0][0x39c] ;  /* 0x00007380ff0777ac */ /* 0x000f620008000800 */
[----:B-1----:R-:W-:-:S02]  /*20cf0*/  LEA.HI.X.SX32 R99, R102, R3, 0x1, P6 ;  /* 0x0000000366637211 */ /* 0x002fc400030f0eff */
[----:B------:R-:W-:Y:S02]  /*20d00*/  PRMT R97, R121, 0x7610, R97 ;  /* 0x0000761079617816 */ /* 0x000fe40000000061 */
[----:B------:R-:W-:-:S03]  /*20d10*/  LEA R96, P6, R101, R0, 0x1 ;  /* 0x0000000065607211 */ /* 0x000fc600078c08ff */
[----:B------:R1:W-:Y:S02]  /*20d20*/  @P2 STG.E.U16 desc[UR20][R98.64], R97 ;  /* 0x0000006162002986 */ /* 0x0003e4000c101514 */
[-C--:B-1----:R-:W-:Y:S02]  /*20d30*/  LEA.HI.X.SX32 R97, R101, R3.reuse, 0x1, P6 ;  /* 0x0000000365617211 */ /* 0x082fe400030f0eff */
[----:B------:R-:W-:Y:S02]  /*20d40*/  LEA R98, P6, R100, R0, 0x1 ;  /* 0x0000000064627211 */ /* 0x000fe400078c08ff */
[----:B---3--:R-:W-:Y:S02]  /*20d50*/  PRMT R99, R124, 0x7610, R99 ;  /* 0x000076107c637816 */ /* 0x008fe40000000063 */
[----:B------:R-:W3:Y:S04]  /*20d60*/  LDL.LU.S16 R124, [R1+0x1e6] ;  /* 0x0001e600017c7983 */ /* 0x000ee80000300600 */
[----:B------:R1:W-:Y:S04]  /*20d70*/  @P3 STG.E.U16 desc[UR20][R96.64], R99 ;  /* 0x0000006360003986 */ /* 0x0003e8000c101514 */
[----:B------:R-:W5:Y:S01]  /*20d80*/  LDL.S16 R121, [R1+0x1e8] ;  /* 0x0001e80001797983 */ /* 0x000f620000100600 */
[----:B-1----:R-:W-:-:S02]  /*20d90*/  LEA.HI.X.SX32 R99, R100, R3, 0x1, P6 ;  /* 0x0000000364637211 */ /* 0x002fc400030f0eff */
[----:B------:R-:W-:-:S05]  /*20da0*/  PRMT R97, R122, 0x7610, R97 ;  /* 0x000076107a617816 */ /* 0x000fca0000000061 */
[----:B------:R2:W-:Y:S02]  /*20db0*/  @P1 STG.E.U16 desc[UR20][R98.64], R97 ;  /* 0x0000006162001986 */ /* 0x0005e4000c101514 */
[----:B--2---:R-:W-:Y:S02]  /*20dc0*/  PRMT R99, R125, 0x7610, R99 ;  /* 0x000076107d637816 */ /* 0x004fe40000000063 */
[----:B------:R-:W2:Y:S01]  /*20dd0*/  LDL.LU.S16 R125, [R1+0x1ea] ;  /* 0x0001ea00017d7983 */ /* 0x000ea20000300600 */
[----:B------:R-:W-:Y:S02]  /*20de0*/  VIADD R101, R100, UR5 ;  /* 0x0000000564657c36 */ /* 0x000fe40008000000 */
[----:B------:R-:W-:Y:S01]  /*20df0*/  VIADD R102, R2, 0x79 ;  /* 0x0000007902667836 */ /* 0x000fe20000000000 */
[----:B------:R-:W2:Y:S01]  /*20e00*/  LDL.S16 R122, [R1+0x1ec] ;  /* 0x0001ec00017a7983 */ /* 0x000ea20000100600 */
[C---:B------:R-:W-:Y:S01]  /*20e10*/  VIADD R100, R101.reuse, UR5 ;  /* 0x0000000565647c36 */ /* 0x040fe20008000000 */
[----:B------:R-:W-:-:S04]  /*20e20*/  LEA R96, P6, R101, R0, 0x1 ;  /* 0x0000000065607211 */ /* 0x000fc800078c08ff */
[-C--:B------:R-:W-:Y:S01]  /*20e30*/  LEA.HI.X.SX32 R97, R101, R3.reuse, 0x1, P6 ;  /* 0x0000000365617211 */ /* 0x080fe200030f0eff */
[C---:B------:R-:W-:Y:S01]  /*20e40*/  VIADD R101, R100.reuse, UR5 ;  /* 0x0000000564657c36 */ /* 0x040fe20008000000 */
[----:B------:R-:W-:Y:S02]  /*20e50*/  LEA R98, P6, R100, R0, 0x1 ;  /* 0x0000000064627211 */ /* 0x000fe400078c08ff */
[----:B------:R-:W-:Y:S01]  /*20e60*/  ISETP.LT.AND P2, PT, R102, UR6, !P0 ;  /* 0x0000000666007c0c */ /* 0x000fe2000c741270 */
[----:B------:R-:W-:Y:S01]  /*20e70*/  VIADD R102, R2, 0x7a ;  /* 0x0000007a02667836 */ /* 0x000fe20000000000 */
[----:B------:R1:W-:Y:S01]  /*20e80*/  @P4 STG.E.U16 desc[UR20][R96.64], R99 ;  /* 0x0000006360004986 */ /* 0x0003e2000c101514 */
[----:B------:R-:W2:Y:S03]  /*20e90*/  LDCU UR6, c[0x0][0x39c] ;  /* 0x00007380ff0677ac */ /* 0x000ea60008000800 */
[----:B0-----:R-:W-:Y:S01]  /*20ea0*/  ISETP.LT.AND P3, PT, R102, UR4, !P0 ;  /* 0x0000000466007c0c */ /* 0x001fe2000c761270 */
[----:B------:R-:W0:Y:S01]  /*20eb0*/  LDCU UR4, c[0x0][0x39c] ;  /* 0x00007380ff0477ac */ /* 0x000e220008000800 */
[----:B-1----:R-:W-:-:S02]  /*20ec0*/  LEA.HI.X.SX32 R99, R100, R3, 0x1, P6 ;  /* 0x0000000364637211 */ /* 0x002fc400030f0eff */
[----:B----4-:R-:W-:Y:S01]  /*20ed0*/  PRMT R97, R123, 0x7610, R97 ;  /* 0x000076107b617816 */ /* 0x010fe20000000061 */
[C---:B------:R-:W-:Y:S01]  /*20ee0*/  VIADD R100, R101.reuse, UR5 ;  /* 0x0000000565647c36 */ /* 0x040fe20008000000 */
[CC--:B------:R-:W-:Y:S01]  /*20ef0*/  LEA R96, P6, R101.reuse, R0.reuse, 0x1 ;  /* 0x0000000065607211 */ /* 0x0c0fe200078c08ff */
[----:B------:R-:W4:Y:S04]  /*20f00*/  LDL.LU.S16 R123, [R1+0x1ee] ;  /* 0x0001ee00017b7983 */ /* 0x000f280000300600 */
[----:B------:R1:W-:Y:S02]  /*20f10*/  @P5 STG.E.U16 desc[UR20][R98.64], R97 ;  /* 0x0000006162005986 */ /* 0x0003e4000c101514 */
[----:B-1----:R-:W-:Y:S02]  /*20f20*/  LEA.HI.X.SX32 R97, R101, R3, 0x1, P6 ;  /* 0x0000000365617211 */ /* 0x002fe400030f0eff */
[----:B------:R-:W-:-:S02]  /*20f30*/  LEA R98, P6, R100, R0, 0x1 ;  /* 0x0000000064627211 */ /* 0x000fc400078c08ff */
[----:B---3--:R-:W-:Y:S02]  /*20f40*/  PRMT R99, R124, 0x7610, R99 ;  /* 0x000076107c637816 */ /* 0x008fe40000000063 */
[----:B------:R-:W3:Y:S04]  /*20f50*/  LDL.S16 R124, [R1+0x1f0] ;  /* 0x0001f000017c7983 */ /* 0x000ee80000100600 */
[----:B------:R1:W-:Y:S02]  /*20f60*/  @P2 STG.E.U16 desc[UR20][R96.64], R99 ;  /* 0x0000006360002986 */ /* 0x0003e4000c101514 */
[----:B-1----:R-:W-:Y:S02]  /*20f70*/  LEA.HI.X.SX32 R99, R100, R3, 0x1, P6 ;  /* 0x0000000364637211 */ /* 0x002fe400030f0eff */
[----:B-----5:R-:W-:-:S05]  /*20f80*/  PRMT R97, R121, 0x7610, R97 ;  /* 0x0000761079617816 */ /* 0x020fca0000000061 */
[----:B------:R2:W-:Y:S02]  /*20f90*/  @P3 STG.E.U16 desc[UR20][R98.64], R97 ;  /* 0x0000006162003986 */ /* 0x0005e4000c101514 */
[----:B--2---:R-:W-:Y:S02]  /*20fa0*/  PRMT R99, R125, 0x7610, R99 ;  /* 0x000076107d637816 */ /* 0x004fe40000000063 */
[----:B------:R-:W2:Y:S01]  /*20fb0*/  LDL.LU.S16 R125, [R1+0x1f2] ;  /* 0x0001f200017d7983 */ /* 0x000ea20000300600 */
[----:B------:R-:W-:-:S05]  /*20fc0*/  VIADD R102, R2, 0x7b ;  /* 0x0000007b02667836 */ /* 0x000fca0000000000 */
[----:B------:R-:W-:Y:S01]  /*20fd0*/  ISETP.LT.AND P1, PT, R102, UR6, !P0 ;  /* 0x0000000666007c0c */ /* 0x000fe2000c721270 */
[----:B------:R-:W-:Y:S01]  /*20fe0*/  VIADD R102, R2, 0x7c ;  /* 0x0000007c02667836 */ /* 0x000fe20000000000 */
[----:B------:R-:W1:Y:S04]  /*20ff0*/  LDCU UR6, c[0x0][0x39c] ;  /* 0x00007380ff0677ac */ /* 0x000e680008000800 */
[----:B------:R-:W-:Y:S01]  /*21000*/  ISETP.LT.AND P4, PT, R102, UR7, !P0 ;  /* 0x0000000766007c0c */ /* 0x000fe2000c781270 */
[----:B------:R-:W-:Y:S01]  /*21010*/  VIADD R102, R2, 0x7d ;  /* 0x0000007d02667836 */ /* 0x000fe20000000000 */
[----:B------:R-:W5:Y:S04]  /*21020*/  LDCU UR7, c[0x0][0x39c] ;  /* 0x00007380ff0777ac */ /* 0x000f680008000800 */
[----:B0-----:R-:W-:Y:S01]  /*21030*/  ISETP.LT.AND P5, PT, R102, UR4, !P0 ;  /* 0x0000000466007c0c */ /* 0x001fe2000c7a1270 */
[----:B------:R-:W0:Y:S01]  /*21040*/  LDCU UR4, c[0x0][0x39c] ;  /* 0x00007380ff0477ac */ /* 0x000e220008000800 */
[----:B------:R-:W-:-:S02]  /*21050*/  VIADD R102, R2, 0x7e ;  /* 0x0000007e02667836 */ /* 0x000fc40000000000 */
[----:B------:R-:W-:-:S03]  /*21060*/  VIADD R101, R100, UR5 ;  /* 0x0000000564657c36 */ /* 0x000fc60008000000 */
[----:B-1----:R-:W-:Y:S01]  /*21070*/  ISETP.LT.AND P2, PT, R102, UR6, !P0 ;  /* 0x0000000666007c0c */ /* 0x002fe2000c741270 */
[----:B------:R-:W1:Y:S01]  /*21080*/  LDCU UR6, c[0x0][0x39c] ;  /* 0x00007380ff0677ac */ /* 0x000e620008000800 */
[----:B------:R-:W-:Y:S01]  /*21090*/  VIADD R102, R2, 0x7f ;  /* 0x0000007f02667836 */ /* 0x000fe20000000000 */
[C---:B------:R-:W-:Y:S01]  /*210a0*/  LEA R96, P6, R101.reuse, R0, 0x1 ;  /* 0x0000000065607211 */ /* 0x040fe200078c08ff */
[----:B------:R-:W-:-:S03]  /*210b0*/  VIADD R100, R101, UR5 ;  /* 0x0000000565647c36 */ /* 0x000fc60008000000 */
[-C--:B------:R-:W-:Y:S02]  /*210c0*/  LEA.HI.X.SX32 R97, R101, R3.reuse, 0x1, P6 ;  /* 0x0000000365617211 */ /* 0x080fe400030f0eff */
[----:B------:R-:W-:Y:S02]  /*210d0*/  LEA R98, P6, R100, R0, 0x1 ;  /* 0x0000000064627211 */ /* 0x000fe400078c08ff */
[----:B0-----:R-:W-:Y:S01]  /*210e0*/  ISETP.LT.AND P3, PT, R102, UR4, !P0 ;  /* 0x0000000466007c0c */ /* 0x001fe2000c761270 */
[----:B------:R-:W-:Y:S01]  /*210f0*/  VIADD R102, R2, 0x80 ;  /* 0x0000008002667836 */ /* 0x000fe20000000000 */
[----:B------:R0:W-:Y:S01]  /*21100*/  @P1 STG.E.U16 desc[UR20][R96.64], R99 ;  /* 0x0000006360001986 */ /* 0x0001e2000c101514 */
[----:B------:R-:W1:Y:S03]  /*21110*/  LDCU UR4, c[0x0][0x39c] ;  /* 0x00007380ff0477ac */ /* 0x000e660008000800 */
[----:B-----5:R-:W-:Y:S01]  /*21120*/  ISETP.LT.AND P1, PT, R102, UR7, !P0 ;  /* 0x0000000766007c0c */ /* 0x020fe2000c721270 */
[----:B------:R-:W-:Y:S01]  /*21130*/  VIADD R102, R2, 0x81 ;  /* 0x0000008102667836 */ /* 0x000fe20000000000 */
[----:B------:R-:W5:Y:S01]  /*21140*/  LDCU UR7, c[0x0][0x39c] ;  /* 0x00007380ff0777ac */ /* 0x000f620008000800 */
[C---:B------:R-:W-:Y:S01]  /*21150*/  VIADD R101, R100.reuse, UR5 ;  /* 0x0000000564657c36 */ /* 0x040fe20008000000 */
[----:B0-----:R-:W-:-:S02]  /*21160*/  LEA.HI.X.SX32 R99, R100, R3, 0x1, P6 ;  /* 0x0000000364637211 */ /* 0x001fc400030f0eff */
[----:B------:R-:W-:Y:S02]  /*21170*/  PRMT R97, R122, 0x7610, R97 ;  /* 0x000076107a617816 */ /* 0x000fe40000000061 */
[----:B------:R-:W-:-:S03]  /*21180*/  LEA R96, P6, R101, R0, 0x1 ;  /* 0x0000000065607211 */ /* 0x000fc600078c08ff */
[----:B------:R0:W-:Y:S01]  /*21190*/  @P4 STG.E.U16 desc[UR20][R98.64], R97 ;  /* 0x0000006162004986 */ /* 0x0001e2000c101514 */
[----:B-1----:R-:W-:Y:S01]  /*211a0*/  ISETP.LT.AND P4, PT, R102, UR6, !P0 ;  /* 0x0000000666007c0c */ /* 0x002fe2000c781270 */
[----:B------:R-:W1:Y:S01]  /*211b0*/  LDCU UR6, c[0x0][0x39c] ;  /* 0x00007380ff0677ac */ /* 0x000e620008000800 */
[C---:B------:R-:W-:Y:S02]  /*211c0*/  VIADD R100, R101.reuse, UR5 ;  /* 0x0000000565647c36 */ /* 0x040fe40008000000 */
[----:B------:R-:W-:Y:S01]  /*211d0*/  VIADD R102, R2, 0x82 ;  /* 0x0000008202667836 */ /* 0x000fe20000000000 */
[----:B0-----:R-:W-:Y:S02]  /*211e0*/  LEA.HI.X.SX32 R97, R101, R3, 0x1, P6 ;  /* 0x0000000365617211 */ /* 0x001fe400030f0eff */
[----:B----4-:R-:W-:Y:S01]  /*211f0*/  PRMT R99, R123, 0x7610, R99 ;  /* 0x000076107b637816 */ /* 0x010fe20000000063 */
[C---:B------:R-:W-:Y:S01]  /*21200*/  VIADD R101, R100.reuse, UR5 ;  /* 0x0000000564657c36 */ /* 0x040fe20008000000 */
[----:B------:R-:W-:-:S03]  /*21210*/  LEA R98, P6, R100, R0, 0x1 ;  /* 0x0000000064627211 */ /* 0x000fc600078c08ff */
[----:B------:R0:W-:Y:S01]  /*21220*/  @P5 STG.E.U16 desc[UR20][R96.64], R99 ;  /* 0x0000006360005986 */ /* 0x0001e2000c101514 */
[----:B------:R-:W-:Y:S01]  /*21230*/  ISETP.LT.AND P5, PT, R102, UR4, !P0 ;  /* 0x0000000466007c0c */ /* 0x000fe2000c7a1270 */
[----:B------:R-:W4:Y:S01]  /*21240*/  LDCU UR4, c[0x0][0x39c] ;  /* 0x00007380ff0477ac */ /* 0x000f220008000800 */
[----:B------:R-:W-:Y:S01]  /*21250*/  VIADD R102, R2, 0x83 ;  /* 0x0000008302667836 */ /* 0x000fe20000000000 */
[----:B0-----:R-:W-:Y:S01]  /*21260*/  LEA.HI.X.SX32 R99, R100, R3, 0x1, P6 ;  /* 0x0000000364637211 */ /* 0x001fe200030f0eff */
[C---:B------:R-:W-:Y:S01]  /*21270*/  VIADD R100, R101.reuse, UR5 ;  /* 0x0000000565647c36 */ /* 0x040fe20008000000 */
[----:B------:R-:W-:Y:S02]  /*21280*/  LEA R96, P6, R101, R0, 0x1 ;  /* 0x0000000065607211 */ /* 0x000fe400078c08ff */
[----:B---3--:R-:W-:-:S05]  /*21290*/  PRMT R97, R124, 0x7610, R97 ;  /* 0x000076107c617816 */ /* 0x008fca0000000061 */
[----:B------:R0:W-:Y:S01]  /*212a0*/  @P2 STG.E.U16 desc[UR20][R98.64], R97 ;  /* 0x0000006162002986 */ /* 0x0001e2000c101514 */
[----:B-1----:R-:W-:Y:S01]  /*212b0*/  ISETP.LT.AND P2, PT, R102, UR6, !P0 ;  /* 0x0000000666007c0c */ /* 0x002fe2000c741270 */
[----:B------:R-:W-:Y:S01]  /*212c0*/  VIADD R102, R2, 0x84 ;  /* 0x0000008402667836 */ /* 0x000fe20000000000 */
[----:B------:R-:W1:Y:S01]  /*212d0*/  LDCU UR6, c[0x0][0x39c] ;  /* 0x00007380ff0677ac */ /* 0x000e620008000800 */
[----:B0-----:R-:W-:Y:S02]  /*212e0*/  LEA.HI.X.SX32 R97, R101, R3, 0x1, P6 ;  /* 0x0000000365617211 */ /* 0x001fe400030f0eff */
[C---:B------:R-:W-:Y:S01]  /*212f0*/  LEA R98, P6, R100.reuse, R0, 0x1 ;  /* 0x0000000064627211 */ /* 0x040fe200078c08ff */
[----:B------:R-:W-:Y:S01]  /*21300*/  VIADD R101, R100, UR5 ;  /* 0x0000000564657c36 */ /* 0x000fe20008000000 */
[----:B------:R-:W-:Y:S02]  /*21310*/  PRMT R103, R69, 0x7632, R103 ;  /* 0x0000763245677816 */ /* 0x000fe40000000067 */
[----:B--2---:R-:W-:-:S05]  /*21320*/  PRMT R99, R125, 0x7610, R99 ;  /* 0x000076107d637816 */ /* 0x004fca0000000063 */
[----:B------:R0:W-:Y:S01]  /*21330*/  @P3 STG.E.U16 desc[UR20][R96.64], R99 ;  /* 0x0000006360003986 */ /* 0x0001e2000c101514 */
[----:B-----5:R-:W-:Y:S01]  /*21340*/  ISETP.LT.AND P3, PT, R102, UR7, !P0 ;  /* 0x0000000766007c0c */ /* 0x020fe2000c761270 */
[----:B------:R-:W-:Y:S01]  /*21350*/  VIADD R102, R2, 0x85 ;  /* 0x0000008502667836 */ /* 0x000fe20000000000 */
[----:B------:R-:W2:Y:S01]  /*21360*/  LDCU UR7, c[0x0][0x39c] ;  /* 0x00007380ff0777ac */ /* 0x000ea20008000800 */
[----:B0-----:R-:W-:Y:S02]  /*21370*/  LEA.HI.X.SX32 R99, R100, R3, 0x1, P6 ;  /* 0x0000000364637211 */ /* 0x001fe400030f0eff */
[----:B------:R-:W-:Y:S01]  /*21380*/  PRMT R97, R68, 0x7610, R97 ;  /* 0x0000761044617816 */ /* 0x000fe20000000061 */
[C---:B------:R-:W-:Y:S01]  /*21390*/  VIADD R100, R101.reuse, UR5 ;  /* 0x0000000565647c36 */ /* 0x040fe20008000000 */
[----:B------:R-:W-:-:S03]  /*213a0*/  LEA R96, P6, R101, R0, 0x1 ;  /* 0x0000000065607211 */ /* 0x000fc600078c08ff */
[----:B------:R0:W-:Y:S01]  /*213b0*/  @P1 STG.E.U16 desc[UR20][R98.64], R97 ;  /* 0x0000006162001986 */ /* 0x0001e2000c101514 */
[----:B----4-:R-:W-:Y:S01]  /*213c0*/  ISETP.LT.AND P1, PT, R102, UR4, !P0 ;  /* 0x0000000466007c0c */ /* 0x010fe2000c721270 */
[----:B------:R-:W3:Y:S01]  /*213d0*/  LDCU UR4, c[0x0][0x39c] ;  /* 0x00007380ff0477ac */ /* 0x000ee20008000800 */
[-C--:B0-----:R-:W-:Y:S02]  /*213e0*/  LEA.HI.X.SX32 R97, R101, R3.reuse, 0x1, P6 ;  /* 0x0000000365617211 */ /* 0x081fe400030f0eff */
[----:B------:R-:W-:Y:S01]  /*213f0*/  PRMT R99, R68, 0x7632, R99 ;  /* 0x0000763244637816 */ /* 0x000fe20000000063 */
[C---:B------:R-:W-:Y:S01]  /*21400*/  VIADD R68, R100.reuse, UR5 ;  /* 0x0000000564447c36 */ /* 0x040fe20008000000 */
[-C--:B------:R-:W-:Y:S01]  /*21410*/  LEA R98, P6, R100, R0.reuse, 0x1 ;  /* 0x0000000064627211 */ /* 0x080fe200078c08ff */
[C---:B------:R-:W-:Y:S02]  /*21420*/  VIADD R101, R2.reuse, 0x86 ;  /* 0x0000008602657836 */ /* 0x040fe40000000000 */
[----:B------:R0:W-:Y:S03]  /*21430*/  @P4 STG.E.U16 desc[UR20][R96.64], R99 ;  /* 0x0000006360004986 */ /* 0x0001e6000c101514 */
[----:B-1----:R-:W-:Y:S01]  /*21440*/  ISETP.LT.AND P4, PT, R101, UR6, !P0 ;  /* 0x0000000665007c0c */ /* 0x002fe2000c781270 */
[----:B------:R-:W-:Y:S01]  /*21450*/  VIADD R101, R2, 0x87 ;  /* 0x0000008702657836 */ /* 0x000fe20000000000 */
[----:B------:R-:W1:Y:S01]  /*21460*/  LDCU UR6, c[0x0][0x39c] ;  /* 0x00007380ff0677ac */ /* 0x000e620008000800 */
[----:B0-----:R-:W-:Y:S01]  /*21470*/  LEA.HI.X.SX32 R99, R100, R3, 0x1, P6 ;  /* 0x0000000364637211 */ /* 0x001fe200030f0eff */
[C---:B------:R-:W-:Y:S01]  /*21480*/  VIADD R100, R68.reuse, UR5 ;  /* 0x0000000544647c36 */ /* 0x040fe20008000000 */
[----:B------:R-:W-:-:S04]  /*21490*/  LEA R96, P6, R68, R0, 0x1 ;  /* 0x0000000044607211 */ /* 0x000fc800078c08ff */
[-C--:B------:R-:W-:Y:S02]  /*214a0*/  LEA.HI.X.SX32 R97, R68, R3.reuse, 0x1, P6 ;  /* 0x0000000344617211 */ /* 0x080fe400030f0eff */
[CC--:B------:R-:W-:Y:S01]  /*214b0*/  LEA R68, P6, R100.reuse, R0.reuse, 0x1 ;  /* 0x0000000064447211 */ /* 0x0c0fe200078c08ff */
[----:B------:R0:W-:Y:S01]  /*214c0*/  @P5 STG.E.U16 desc[UR20][R98.64], R69 ;  /* 0x0000004562005986 */ /* 0x0001e2000c101514 */
[----:B---3--:R-:W-:Y:S01]  /*214d0*/  ISETP.LT.AND P5, PT, R101, UR4, !P0 ;  /* 0x0000000465007c0c */ /* 0x008fe2000c7a1270 */
[C---:B------:R-:W-:Y:S01]  /*214e0*/  VIADD R101, R100.reuse, UR5 ;  /* 0x0000000564657c36 */ /* 0x040fe20008000000 */
[----:B------:R-:W3:Y:S01]  /*214f0*/  LDCU UR4, c[0x0][0x39c] ;  /* 0x00007380ff0477ac */ /* 0x000ee20008000800 */
[----:B------:R4:W-:Y:S01]  /*21500*/  @P2 STG.E.U16 desc[UR20][R96.64], R103 ;  /* 0x0000006760002986 */ /* 0x0009e2000c101514 */
[----:B0-----:R-:W-:Y:S02]  /*21510*/  LEA.HI.X.SX32 R69, R100, R3, 0x1, P6 ;  /* 0x0000000364457211 */ /* 0x001fe400030f0eff */
[----:B----4-:R-:W-:Y:S01]  /*21520*/  PRMT R97, R89, 0x7610, R97 ;  /* 0x0000761059617816 */ /* 0x010fe20000000061 */
[C---:B------:R-:W-:Y:S01]  /*21530*/  VIADD R98, R101.reuse, UR5 ;  /* 0x0000000565627c36 */ /* 0x040fe20008000000 */
[----:B------:R-:W4:Y:S01]  /*21540*/  LDL.LU R89, [R1+0x6cc] ;  /* 0x0006cc0001597983 */ /* 0x000f220000300800 */
[----:B------:R-:W-:-:S03]  /*21550*/  LEA R96, P6, R101, R0, 0x1 ;  /* 0x0000000065607211 */ /* 0x000fc600078c08ff */
[----:B------:R0:W-:Y:S01]  /*21560*/  @P3 STG.E.U16 desc[UR20][R68.64], R97 ;  /* 0x0000006144003986 */ /* 0x0001e2000c101514 */
[----:B------:R-:W-:Y:S01]  /*21570*/  VIADD R99, R2, 0x89 ;  /* 0x0000008902637836 */ /* 0x000fe20000000000 */
[----:B0-----:R-:W-:Y:S02]  /*21580*/  PRMT R69, R88, 0x7610, R69 ;  /* 0x0000761058457816 */ /* 0x001fe40000000045 */
[----:B------:R-:W5:Y:S01]  /*21590*/  LDL.LU R88, [R1+0x6c8] ;  /* 0x0006c80001587983 */ /* 0x000f620000300800 */
[-C--:B------:R-:W-:Y:S02]  /*215a0*/  LEA.HI.X.SX32 R97, R101, R3.reuse, 0x1, P6 ;  /* 0x0000000365617211 */ /* 0x080fe400030f0eff */
[C---:B------:R-:W-:Y:S02]  /*215b0*/  LEA R68, P6, R98.reuse, R0, 0x1 ;  /* 0x0000000062447211 */ /* 0x040fe400078c08ff */
[----:B-1----:R-:W-:Y:S01]  /*215c0*/  ISETP.LT.AND P3, PT, R99, UR6, !P0 ;  /* 0x0000000663007c0c */ /* 0x002fe2000c761270 */
[----:B------:R0:W-:Y:S01]  /*215d0*/  @P1 STG.E.U16 desc[UR20][R96.64], R69 ;  /* 0x0000004560001986 */ /* 0x0001e2000c101514 */
[----:B------:R-:W-:Y:S01]  /*215e0*/  VIADD R99, R98, UR5 ;  /* 0x0000000562637c36 */ /* 0x000fe20008000000 */
[----:B------:R-:W1:Y:S01]  /*215f0*/  LDCU UR6, c[0x0][0x39c] ;  /* 0x00007380ff0677ac */ /* 0x000e620008000800 */
[----:B------:R-:W-:Y:S01]  /*21600*/  VIADD R102, R2, 0x88 ;  /* 0x0000008802667836 */ /* 0x000fe20000000000 */
[----:B0-----:R-:W-:-:S02]  /*21610*/  LEA.HI.X.SX32 R69, R98, R3, 0x1, P6 ;  /* 0x0000000362457211 */ /* 0x001fc400030f0eff */
[----:B------:R-:W-:Y:S01]  /*21620*/  PRMT R97, R91, 0x7610, R97 ;  /* 0x000076105b617816 */ /* 0x000fe20000000061 */
[C---:B------:R-:W-:Y:S01]  /*21630*/  VIADD R98, R99.reuse, UR5 ;  /* 0x0000000563627c36 */ /* 0x040fe20008000000 */
[C---:B------:R-:W-:Y:S01]  /*21640*/  LEA R96, P6, R99.reuse, R0, 0x1 ;  /* 0x0000000063607211 */ /* 0x040fe200078c08ff */
[----:B------:R-:W4:Y:S01]  /*21650*/  LDL.LU R91, [R1+0x6c4] ;  /* 0x0006c400015b7983 */ /* 0x000f220000300800 */
[----:B--2---:R-:W-:Y:S01]  /*21660*/  ISETP.LT.AND P2, PT, R102, UR7, !P0 ;  /* 0x0000000766007c0c */ /* 0x004fe2000c741270 */
[----:B------:R-:W-:Y:S01]  /*21670*/  VIADD R100, R2, 0x8a ;  /* 0x0000008a02647836 */ /* 0x000fe20000000000 */
[----:B------:R-:W0:Y:S01]  /*21680*/  LDCU UR7, c[0x0][0x39c] ;  /* 0x00007380ff0777ac */ /* 0x000e220008000800 */
[----:B------:R2:W-:Y:S02]  /*21690*/  @P4 STG.E.U16 desc[UR20][R68.64], R97 ;  /* 0x0000006144004986 */ /* 0x0005e4000c101514 */
[----:B--2---:R-:W-:Y:S02]  /*216a0*/  PRMT R69, R90, 0x7610, R69 ;  /* 0x000076105a457816 */ /* 0x004fe40000000045 */
[----:B------:R-:W2:Y:S01]  /*216b0*/  LDL.LU R90, [R1+0x6c0] ;  /* 0x0006c000015a7983 */ /* 0x000ea20000300800 */
[----:B------:R-:W-:-:S02]  /*216c0*/  LEA.HI.X.SX32 R97, R99, R3, 0x1, P6 ;  /* 0x0000000363617211 */ /* 0x000fc400030f0eff */
[----:B------:R-:W-:-:S03]  /*216d0*/  LEA R68, P6, R98, R0, 0x1 ;  /* 0x0000000062447211 */ /* 0x000fc600078c08ff */
[----:B------:R0:W-:Y:S01]  /*216e0*/  @P5 STG.E.U16 desc[UR20][R96.64], R69 ;  /* 0x0000004560005986 */ /* 0x0001e2000c101514 */
[----:B------:R-:W-:Y:S01]  /*216f0*/  VIADD R99, R98, UR5 ;  /* 0x0000000562637c36 */ /* 0x000fe20008000000 */
[----:B---3--:R-:W-:Y:S01]  /*21700*/  ISETP.LT.AND P1, PT, R100, UR4, !P0 ;  /* 0x0000000464007c0c */ /* 0x008fe2000c721270 */
[----:B------:R-:W3:Y:S01]  /*21710*/  LDCU UR4, c[0x0][0x39c] ;  /* 0x00007380ff0477ac */ /* 0x000ee20008000800 */
[----:B0-----:R-:W-:Y:S02]  /*21720*/  LEA.HI.X.SX32 R69, R98, R3, 0x1, P6 ;  /* 0x0000000362457211 */ /* 0x001fe400030f0eff */
[----:B------:R-:W-:Y:S02]  /*21730*/  PRMT R97, R93, 0x7610, R97 ;  /* 0x000076105d617816 */ /* 0x000fe40000000061 */
[----:B------:R-:W2:Y:S01]  /*21740*/  LDL.LU R93, [R1+0x6bc] ;  /* 0x0006bc00015d7983 */ /* 0x000ea20000300800 */
[----:B------:R-:W-:-:S03]  /*21750*/  LEA R96, P6, R99, R0, 0x1 ;  /* 0x0000000063607211 */ /* 0x000fc600078c08ff */
[----:B------:R0:W-:Y:S01]  /*21760*/  @P2 STG.E.U16 desc[UR20][R68.64], R97 ;  /* 0x0000006144002986 */ /* 0x0001e2000c101514 */
[C---:B------:R-:W-:Y:S01]  /*21770*/  VIADD R98, R99.reuse, UR5 ;  /* 0x0000000563627c36 */ /* 0x040fe20008000000 */
[----:B0-----:R-:W-:Y:S02]  /*21780*/  PRMT R69, R92, 0x7610, R69 ;  /* 0x000076105c457816 */ /* 0x001fe40000000045 */
[----:B------:R-:W2:Y:S01]  /*21790*/  LDL.LU R92, [R1+0x6b8] ;  /* 0x0006b800015c7983 */ /* 0x000ea20000300800 */
[----:B------:R-:W-:Y:S02]  /*217a0*/  LEA.HI.X.SX32 R97, R99, R3, 0x1, P6 ;  /* 0x0000000363617211 */ /* 0x000fe400030f0eff */
[----:B------:R-:W-:-:S03]  /*217b0*/  LEA R68, P6, R98, R0, 0x1 ;  /* 0x0000000062447211 */ /* 0x000fc600078c08ff */
[----:B------:R0:W-:Y:S02]  /*217c0*/  @P3 STG.E.U16 desc[UR20][R96.64], R69 ;  /* 0x0000004560003986 */ /* 0x0001e4000c101514 */
[----:B0-----:R-:W-:Y:S02]  /*217d0*/  LEA.HI.X.SX32 R69, R98, R3, 0x1, P6 ;  /* 0x0000000362457211 */ /* 0x001fe400030f0eff */
[----:B------:R-:W-:Y:S02]  /*217e0*/  PRMT R97, R95, 0x7610, R97 ;  /* 0x000076105f617816 */ /* 0x000fe40000000061 */
[----:B------:R-:W2:Y:S04]  /*217f0*/  LDL.LU R95, [R1+0x6b4] ;  /* 0x0006b400015f7983 */ /* 0x000ea80000300800 */
[----:B------:R0:W-:Y:S02]  /*21800*/  @P1 STG.E.U16 desc[UR20][R68.64], R97 ;  /* 0x0000006144001986 */ /* 0x0001e4000c101514 */
[----:B0-----:R-:W-:-:S02]  /*21810*/  PRMT R69, R94, 0x7610, R69 ;  /* 0x000076105e457816 */ /* 0x001fc40000000045 */
[----:B------:R-:W2:Y:S01]  /*21820*/  LDL.LU R94, [R1+0x6b0] ;  /* 0x0006b000015e7983 */ /* 0x000ea20000300800 */
[----:B------:R-:W-:-:S05]  /*21830*/  VIADD R100, R2, 0x8b ;  /* 0x0000008b02647836 */ /* 0x000fca0000000000 */
[----:B-1----:R-:W-:Y:S01]  /*21840*/  ISETP.LT.AND P4, PT, R100, UR6, !P0 ;  /* 0x0000000664007c0c */ /* 0x002fe2000c781270 */
[----:B------:R-:W-:Y:S01]  /*21850*/  VIADD R100, R2, 0x8c ;  /* 0x0000008c02647836 */ /* 0x000fe20000000000 */
[----:B------:R-:W0:Y:S04]  /*21860*/  LDCU UR6, c[0x0][0x39c] ;  /* 0x00007380ff0677ac */ /* 0x000e280008000800 */
[----:B------:R-:W-:Y:S01]  /*21870*/  ISETP.LT.AND P5, PT, R100, UR7, !P0 ;  /* 0x0000000764007c0c */ /* 0x000fe2000c7a1270 */
[----:B------:R-:W-:Y:S01]  /*21880*/  VIADD R100, R2, 0x8d ;  /* 0x0000008d02647836 */ /* 0x000fe20000000000 */
[----:B------:R-:W1:Y:S04]  /*21890*/  LDCU UR7, c[0x0][0x39c] ;  /* 0x00007380ff0777ac */ /* 0x000e680008000800 */
[----:B---3--:R-:W-:Y:S01]  /*218a0*/  ISETP.LT.AND P2, PT, R100, UR4, !P0 ;  /* 0x0000000464007c0c */ /* 0x008fe2000c741270 */
[----:B------:R-:W3:Y:S01]  /*218b0*/  LDCU UR4, c[0x0][0x39c] ;  /* 0x00007380ff0477ac */ /* 0x000ee20008000800 */
[----:B------:R-:W-:-:S02]  /*218c0*/  VIADD R99, R98, UR5 ;  /* 0x0000000562637c36 */ /* 0x000fc40008000000 */
[----:B------:R-:W-:Y:S02]  /*218d0*/  VIADD R100, R2, 0x8e ;  /* 0x0000008e02647836 */ /* 0x000fe40000000000 */
[C---:B------:R-:W-:Y:S01]  /*218e0*/  VIADD R98, R99.reuse, UR5 ;  /* 0x0000000563627c36 */ /* 0x040fe20008000000 */
[CC--:B------:R-:W-:Y:S02]  /*218f0*/  LEA R96, P6, R99.reuse, R0.reuse, 0x1 ;  /* 0x0000000063607211 */ /* 0x0c0fe400078c08ff */
[----:B0-----:R-:W-:Y:S01]  /*21900*/  ISETP.LT.AND P3, PT, R100, UR6, !P0 ;  /* 0x0000000664007c0c */ /* 0x001fe2000c761270 */
[----:B------:R-:W0:Y:S01]  /*21910*/  LDCU UR6, c[0x0][0x39c] ;  /* 0x00007380ff0677ac */ /* 0x000e220008000800 */
[----:B------:R-:W-:Y:S01]  /*21920*/  LEA.HI.X.SX32 R97, R99, R3, 0x1, P6 ;  /* 0x0000000363617211 */ /* 0x000fe200030f0eff */
[----:B------:R-:W-:Y:S01]  /*21930*/  VIADD R100, R2, 0x8f ;  /* 0x0000008f02647836 */ /* 0x000fe20000000000 */
[C---:B------:R-:W-:Y:S01]  /*21940*/  LEA R68, P6, R98.reuse, R0, 0x1 ;  /* 0x0000000062447211 */ /* 0x040fe200078c08ff */
[----:B------:R-:W-:-:S02]  /*21950*/  VIADD R99, R98, UR5 ;  /* 0x0000000562637c36 */ /* 0x000fc40008000000 */
[----:B------:R0:W-:Y:S01]  /*21960*/  @P4 STG.E.U16 desc[UR20][R96.64], R69 ;  /* 0x0000004560004986 */ /* 0x0001e2000c101514 */
[----:B---3--:R-:W-:Y:S01]  /*21970*/  ISETP.LT.AND P1, PT, R100, UR4, !P0 ;  /* 0x0000000464007c0c */ /* 0x008fe2000c721270 */
[----:B------:R-:W-:Y:S01]  /*21980*/  VIADD R100, R2, 0x90 ;  /* 0x0000009002647836 */ /* 0x000fe20000000000 */
[----:B------:R-:W3:Y:S01]  /*21990*/  LDCU UR4, c[0x0][0x39c] ;  /* 0x00007380ff0477ac */ /* 0x000ee20008000800 */
[----:B0-----:R-:W-:Y:S02]  /*219a0*/  LEA.HI.X.SX32 R69, R98, R3, 0x1, P6 ;  /* 0x0000000362457211 */ /* 0x001fe400030f0eff */
[----:B------:R-:W-:Y:S01]  /*219b0*/  PRMT R97, R70, 0x7610, R97 ;  /* 0x0000761046617816 */ /* 0x000fe20000000061 */
[----:B------:R-:W-:Y:S01]  /*219c0*/  VIADD R98, R2, 0x91 ;  /* 0x0000009102627836 */ /* 0x000fe20000000000 */
[----:B------:R-:W2:Y:S01]  /*219d0*/  LDL.LU R70, [R1+0x6ac] ;  /* 0x0006ac0001467983 */ /* 0x000ea20000300800 */
[----:B-1----:R-:W-:Y:S01]  /*219e0*/  ISETP.LT.AND P4, PT, R100, UR7, !P0 ;  /* 0x0000000764007c0c */ /* 0x002fe2000c781270 */
[C---:B------:R-:W-:Y:S01]  /*219f0*/  VIADD R100, R99.reuse, UR5 ;  /* 0x0000000563647c36 */ /* 0x040fe20008000000 */
[----:B------:R-:W-:Y:S01]  /*21a00*/  LEA R96, P6, R99, R0, 0x1 ;  /* 0x0000000063607211 */ /* 0x000fe200078c08ff */
[----:B------:R0:W-:Y:S01]  /*21a10*/  @P5 STG.E.U16 desc[UR20][R68.64], R97 ;  /* 0x0000006144005986 */ /* 0x0001e2000c101514 */
[----:B------:R-:W-:Y:S01]  /*21a20*/  ISETP.LT.AND P5, PT, R98, UR6, !P0 ;  /* 0x0000000662007c0c */ /* 0x000fe2000c7a1270 */
[----:B------:R-:W-:Y:S01]  /*21a30*/  VIADD R101, R100, UR5 ;  /* 0x0000000564657c36 */ /* 0x000fe20008000000 */
[----:B------:R-:W1:Y:S01]  /*21a40*/  LDCU UR6, c[0x0][0x39c] ;  /* 0x00007380ff0677ac */ /* 0x000e620008000800 */
[----:B------:R-:W-:Y:S01]  /*21a50*/  VIADD R102, R2, 0x92 ;  /* 0x0000009202667836 */ /* 0x000fe20000000000 */
[----:B------:R-:W1:Y:S01]  /*21a60*/  LDCU UR7, c[0x0][0x39c] ;  /* 0x00007380ff0777ac */ /* 0x000e620008000800 */
[----:B0-----:R-:W-:-:S02]  /*21a70*/  PRMT R69, R71, 0x7610, R69 ;  /* 0x0000761047457816 */ /* 0x001fc40000000045 */
[----:B------:R-:W2:Y:S01]  /*21a80*/  LDL.LU R71, [R1+0x6a8] ;  /* 0x0006a80001477983 */ /* 0x000ea20000300800 */
[----:B------:R-:W-:Y:S02]  /*21a90*/  LEA.HI.X.SX32 R97, R99, R3, 0x1, P6 ;  /* 0x0000000363617211 */ /* 0x000fe400030f0eff */
[----:B------:R-:W-:-:S03]  /*21aa0*/  LEA R98, P6, R100, R0, 0x1 ;  /* 0x0000000064627211 */ /* 0x000fc600078c08ff */
[----:B------:R0:W-:Y:S01]  /*21ab0*/  @P2 STG.E.U16 desc[UR20][R96.64], R69 ;  /* 0x0000004560002986 */ /* 0x0001e2000c101514 */
[----:B------:R-:W-:Y:S02]  /*21ac0*/  LEA.HI.X.SX32 R99, R100, R3, 0x1, P6 ;  /* 0x0000000364637211 */ /* 0x000fe400030f0eff */
[----:B0-----:R-:W-:Y:S02]  /*21ad0*/  PRMT R97, R72, 0x7610, R97 ;  /* 0x0000761048617816 */ /* 0x001fe40000000061 */
[----:B------:R-:W2:Y:S04]  /*21ae0*/  LDL.LU R72, [R1+0x6a4] ;  /* 0x0006a40001487983 */ /* 0x000ea80000300800 */
[----:B------:R0:W-:Y:S01]  /*21af0*/  @P3 STG.E.U16 desc[UR20][R98.64], R97 ;  /* 0x0000006162003986 */ /* 0x0001e2000c101514 */
[C---:B------:R-:W-:Y:S01]  /*21b00*/  LEA R68, P6, R101.reuse, R0, 0x1 ;  /* 0x0000000065447211 */ /* 0x040fe200078c08ff */
[----:B------:R-:W-:Y:S01]  /*21b10*/  VIADD R100, R101, UR5 ;  /* 0x0000000565647c36 */ /* 0x000fe20008000000 */
[----:B0-----:R-:W-:-:S02]  /*21b20*/  PRMT R99, R73, 0x7610, R99 ;  /* 0x0000761049637816 */ /* 0x001fc40000000063 */
[----:B------:R-:W2:Y:S01]  /*21b30*/  LDL.LU R73, [R1+0x6a0] ;  /* 0x0006a00001497983 */ /* 0x000ea20000300800 */
[-C--:B------:R-:W-:Y:S02]  /*21b40*/  LEA.HI.X.SX32 R69, R101, R3.reuse, 0x1, P6 ;  /* 0x0000000365457211 */ /* 0x080fe400030f0eff */
[CC--:B------:R-:W-:Y:S01]  /*21b50*/  LEA R96, P6, R100.reuse, R0.reuse, 0x1 ;  /* 0x0000000064607211 */ /* 0x0c0fe200078c08ff */
[C---:B------:R-:W-:Y:S02]  /*21b60*/  VIADD R101, R100.reuse, UR5 ;  /* 0x0000000564657c36 */ /* 0x040fe40008000000 */
[----:B------:R0:W-:Y:S01]  /*21b70*/  @P1 STG.E.U16 desc[UR20][R68.64], R99 ;  /* 0x0000006344001986 */ /* 0x0001e2000c101514 */
[----:B------:R-:W-:Y:S02]  /*21b80*/  LEA.HI.X.SX32 R97, R100, R3, 0x1, P6 ;  /* 0x0000000364617211 */ /* 0x000fe400030f0eff */
[----:B---3--:R-:W-:Y:S01]  /*21b90*/  ISETP.LT.AND P2, PT, R102, UR4, !P0 ;  /* 0x0000000466007c0c */ /* 0x008fe2000c741270 */
[----:B------:R-:W3:Y:S01]  /*21ba0*/  LDCU UR4, c[0x0][0x39c] ;  /* 0x00007380ff0477ac */ /* 0x000ee20008000800 */
[----:B------:R-:W-:Y:S01]  /*21bb0*/  VIADD R102, R2, 0x93 ;  /* 0x0000009302667836 */ /* 0x000fe20000000000 */
[----:B------:R-:W-:-:S02]  /*21bc0*/  LEA R98, P6, R101, R0, 0x1 ;  /* 0x0000000065627211 */ /* 0x000fc400078c08ff */
[----:B0-----:R-:W-:Y:S01]  /*21bd0*/  PRMT R69, R74, 0x7610, R69 ;  /* 0x000076104a457816 */ /* 0x001fe20000000045 */
[----:B------:R-:W-:Y:S01]  /*21be0*/  VIADD R100, R101, UR5 ;  /* 0x0000000565647c36 */ /* 0x000fe20008000000 */
[----:B------:R-:W2:Y:S01]  /*21bf0*/  LDL.LU R74, [R1+0x69c] ;  /* 0x00069c00014a7983 */ /* 0x000ea20000300800 */
[----:B-1----:R-:W-:-:S03]  /*21c00*/  ISETP.LT.AND P3, PT, R102, UR6, !P0 ;  /* 0x0000000666007c0c */ /* 0x002fc6000c761270 */
[----:B------:R0:W-:Y:S01]  /*21c10*/  @P4 STG.E.U16 desc[UR20][R96.64], R69 ;  /* 0x0000004560004986 */ /* 0x0001e2000c101514 */
[----:B------:R-:W-:Y:S01]  /*21c20*/  VIADD R102, R2, 0x94 ;  /* 0x0000009402667836 */ /* 0x000fe20000000000 */
[-C--:B------:R-:W-:Y:S01]  /*21c30*/  LEA.HI.X.SX32 R99, R101, R3.reuse, 0x1, P6 ;  /* 0x0000000365637211 */ /* 0x080fe200030f0eff */
[----:B------:R-:W1:Y:S01]  /*21c40*/  LDCU UR6, c[0x0][0x39c] ;  /* 0x00007380ff0677ac */ /* 0x000e620008000800 */
[----:B------:R-:W-:Y:S02]  /*21c50*/  LEA R68, P6, R100, R0, 0x1 ;  /* 0x0000000064447211 */ /* 0x000fe400078c08ff */
[----:B0-----:R-:W-:Y:S02]  /*21c60*/  PRMT R97, R75, 0x7610, R97 ;  /* 0x000076104b617816 */ /* 0x001fe40000000061 */
[----:B------:R-:W2:Y:S01]  /*21c70*/  LDL.LU R75, [R1+0x698] ;  /* 0x00069800014b7983 */ /* 0x000ea20000300800 */
[----:B------:R-:W-:Y:S01]  /*21c80*/  ISETP.LT.AND P1, PT, R102, UR7, !P0 ;  /* 0x0000000766007c0c */ /* 0x000fe2000c721270 */
[----:B------:R-:W-:Y:S01]  /*21c90*/  VIADD R102, R2, 0x95 ;  /* 0x0000009502667836 */ /* 0x000fe20000000000 */
[C---:B------:R-:W-:Y:S01]  /*21ca0*/  LEA.HI.X.SX32 R69, R100.reuse, R3, 0x1, P6 ;  /* 0x0000000364457211 */ /* 0x040fe200030f0eff */
[----:B------:R0:W-:Y:S01]  /*21cb0*/  @P5 STG.E.U16 desc[UR20][R98.64], R97 ;  /* 0x0000006162005986 */ /* 0x0001e2000c101514 */
[----:B------:R-:W-:Y:S01]  /*21cc0*/  VIADD R101, R100, UR5 ;  /* 0x0000000564657c36 */ /* 0x000fe20008000000 */
[----:B------:R-:W1:Y:S01]  /*21cd0*/  LDCU UR7, c[0x0][0x39c] ;  /* 0x00007380ff0777ac */ /* 0x000e620008000800 */
[----:B---3--:R-:W-:Y:S01]  /*21ce0*/  ISETP.LT.AND P4, PT, R102, UR4, !P0 ;  /* 0x0000000466007c0c */ /* 0x008fe2000c781270 */
[----:B------:R-:W3:Y:S01]  /*21cf0*/  LDCU UR4, c[0x0][0x39c] ;  /* 0x00007380ff0477ac */ /* 0x000ee20008000800 */
[----:B0-----:R-:W-:-:S02]  /*21d00*/  PRMT R99, R76, 0x7610, R99 ;  /* 0x000076104c637816 */ /* 0x001fc40000000063 */
[----:B------:R-:W2:Y:S01]  /*21d10*/  LDL.LU R76, [R1+0x694] ;  /* 0x00069400014c7983 */ /* 0x000ea20000300800 */
[----:B------:R-:W-:-:S03]  /*21d20*/  LEA R96, P6, R101, R0, 0x1 ;  /* 0x0000000065607211 */ /* 0x000fc600078c08ff */
[----:B------:R0:W-:Y:S01]  /*21d30*/  @P2 STG.E.U16 desc[UR20][R68.64], R99 ;  /* 0x0000006344002986 */ /* 0x0001e2000c101514 */
[C---:B------:R-:W-:Y:S01]  /*21d40*/  VIADD R100, R101.reuse, UR5 ;  /* 0x0000000565647c36 */ /* 0x040fe20008000000 */
[-C--:B------:R-:W-:Y:S01]  /*21d50*/  LEA.HI.X.SX32 R97, R101, R3.reuse, 0x1, P6 ;  /* 0x0000000365617211 */ /* 0x080fe200030f0eff */
[----:B------:R-:W-:Y:S01]  /*21d60*/  VIADD R102, R2, 0x96 ;  /* 0x0000009602667836 */ /* 0x000fe20000000000 */
[----:B0-----:R-:W-:Y:S02]  /*21d70*/  PRMT R69, R77, 0x7610, R69 ;  /* 0x000076104d457816 */ /* 0x001fe40000000045 */
[----:B------:R-:W2:Y:S01]  /*21d80*/  LDL.LU R77, [R1+0x690] ;  /* 0x00069000014d7983 */ /* 0x000ea20000300800 */
[----:B------:R-:W-:Y:S02]  /*21d90*/  LEA R98, P6, R100, R0, 0x1 ;  /* 0x0000000064627211 */ /* 0x000fe400078c08ff */
[----:B-1----:R-:W-:Y:S01]  /*21da0*/  ISETP.LT.AND P5, PT, R102, UR6, !P0 ;  /* 0x0000000666007c0c */ /* 0x002fe2000c7a1270 */
[----:B------:R0:W-:Y:S01]  /*21db0*/  @P3 STG.E.U16 desc[UR20][R96.64], R69 ;  /* 0x0000004560003986 */ /* 0x0001e2000c101514 */
[----:B------:R-:W-:Y:S01]  /*21dc0*/  LEA.HI.X.SX32 R99, R100, R3, 0x1, P6 ;  /* 0x0000000364637211 */ /* 0x000fe200030f0eff */
[----:B------:R-:W1:Y:S01]  /*21dd0*/  LDCU UR6, c[0x0][0x39c] ;  /* 0x00007380ff0677ac */ /* 0x000e620008000800 */
[----:B------:R-:W-:-:S02]  /*21de0*/  VIADD R102, R2, 0x97 ;  /* 0x0000009702667836 */ /* 0x000fc40000000000 */
[----:B------:R-:W-:Y:S01]  /*21df0*/  VIADD R101, R100, UR5 ;  /* 0x0000000564657c36 */ /* 0x000fe20008000000 */
[----:B0-----:R-:W-:Y:S02]  /*21e00*/  PRMT R97, R78, 0x7610, R97 ;  /* 0x000076104e617816 */ /* 0x001fe40000000061 */
[----:B------:R-:W2:Y:S01]  /*21e10*/  LDL.LU R78, [R1+0x68c] ;  /* 0x00068c00014e7983 */ /* 0x000ea20000300800 */
[----:B---3--:R-:W-:-:S03]  /*21e20*/  ISETP.LT.AND P2, PT, R102, UR4, !P0 ;  /* 0x0000000466007c0c */ /* 0x008fc6000c741270 */
[----:B------:R0:W-:Y:S01]  /*21e30*/  @P1 STG.E.U16 desc[UR20][R98.64], R97 ;  /* 0x0000006162001986 */ /* 0x0001e2000c101514 */
[----:B------:R-:W-:Y:S01]  /*21e40*/  VIADD R102, R2, 0x98 ;  /* 0x0000009802667836 */ /* 0x000fe20000000000 */
[CC--:B------:R-:W-:Y:S01]  /*21e50*/  LEA R68, P6, R101.reuse, R0.reuse, 0x1 ;  /* 0x0000000065447211 */ /* 0x0c0fe200078c08ff */
[C---:B------:R-:W-:Y:S01]  /*21e60*/  VIADD R100, R101.reuse, UR5 ;  /* 0x0000000565647c36 */ /* 0x040fe20008000000 */
[----:B------:R-:W3:Y:S02]  /*21e70*/  LDCU UR4, c[0x0][0x39c] ;  /* 0x00007380ff0477ac */ /* 0x000ee40008000800 */
[-C--:B------:R-:W-:Y:S02]  /*21e80*/  LEA.HI.X.SX32 R69, R101, R3.reuse, 0x1, P6 ;  /* 0x0000000365457211 */ /* 0x080fe400030f0eff */
[----:B0-----:R-:W-:Y:S02]  /*21e90*/  PRMT R99, R79, 0x7610, R99 ;  /* 0x000076104f637816 */ /* 0x001fe40000000063 */
[----:B------:R-:W2:Y:S01]  /*21ea0*/  LDL.LU R79, [R1+0x688] ;  /* 0x00068800014f7983 */ /* 0x000ea20000300800 */
[----:B------:R-:W-:Y:S01]  /*21eb0*/  ISETP.LT.AND P3, PT, R102, UR7, !P0 ;  /* 0x0000000766007c0c */ /* 0x000fe2000c761270 */
[----:B------:R-:W-:Y:S01]  /*21ec0*/  VIADD R102, R2, 0x99 ;  /* 0x0000009902667836 */ /* 0x000fe20000000000 */
[C---:B------:R-:W-:Y:S01]  /*21ed0*/  LEA R96, P6, R100.reuse, R0, 0x1 ;  /* 0x0000000064607211 */ /* 0x040fe200078c08ff */
[----:B------:R0:W-:Y:S01]  /*21ee0*/  @P4 STG.E.U16 desc[UR20][R68.64], R99 ;  /* 0x0000006344004986 */ /* 0x0001e2000c101514 */
[C---:B------:R-:W-:Y:S01]  /*21ef0*/  VIADD R101, R100.reuse, UR5 ;  /* 0x0000000564657c36 */ /* 0x040fe20008000000 */
[----:B------:R-:W3:Y:S01]  /*21f00*/  LDCU UR7, c[0x0][0x39c] ;  /* 0x00007380ff0777ac */ /* 0x000ee20008000800 */
[----:B------:R-:W-:-:S02]  /*21f10*/  LEA.HI.X.SX32 R97, R100, R3, 0x1, P6 ;  /* 0x0000000364617211 */ /* 0x000fc400030f0eff */
[----:B-1----:R-:W-:Y:S01]  /*21f20*/  ISETP.LT.AND P1, PT, R102, UR6, !P0 ;  /* 0x0000000666007c0c */ /* 0x002fe2000c721270 */
[----:B------:R-:W1:Y:S01]  /*21f30*/  LDCU UR6, c[0x0][0x39c] ;  /* 0x00007380ff0677ac */ /* 0x000e620008000800 */
[C---:B------:R-:W-:Y:S02]  /*21f40*/  LEA R98, P6, R101.reuse, R0, 0x1 ;  /* 0x0000000065627211 */ /* 0x040fe400078c08ff */
[----:B0-----:R-:W-:Y:S01]  /*21f50*/  PRMT R69, R80, 0x7610, R69 ;  /* 0x0000761050457816 */ /* 0x001fe20000000045 */
[----:B------:R-:W-:Y:S01]  /*21f60*/  VIADD R100, R101, UR5 ;  /* 0x0000000565647c36 */ /* 0x000fe20008000000 */
[----:B------:R-:W2:Y:S01]  /*21f70*/  LDL.LU R80, [R1+0x684] ;  /* 0x0006840001507983 */ /* 0x000ea20000300800 */
[----:B------:R-:W-:-:S03]  /*21f80*/  VIADD R102, R2, 0x9a ;  /* 0x0000009a02667836 */ /* 0x000fc60000000000 */
[----:B------:R0:W-:Y:S01]  /*21f90*/  @P5 STG.E.U16 desc[UR20][R96.64], R69 ;  /* 0x0000004560005986 */ /* 0x0001e2000c101514 */
[-C--:B------:R-:W-:Y:S02]  /*21fa0*/  LEA.HI.X.SX32 R99, R101, R3.reuse, 0x1, P6 ;  /* 0x0000000365637211 */ /* 0x080fe400030f0eff */
[----:B------:R-:W-:Y:S02]  /*21fb0*/  LEA R68, P6, R100, R0, 0x1 ;  /* 0x0000000064447211 */ /* 0x000fe400078c08ff */
[----:B---3--:R-:W-:Y:S01]  /*21fc0*/  ISETP.LT.AND P4, PT, R102, UR4, !P0 ;  /* 0x0000000466007c0c */ /* 0x008fe2000c781270 */
[----:B------:R-:W3:Y:S01]  /*21fd0*/  LDCU UR4, c[0x0][0x39c] ;  /* 0x00007380ff0477ac */ /* 0x000ee20008000800 */
[----:B0-----:R-:W-:Y:S02]  /*21fe0*/  PRMT R97, R81, 0x7610, R97 ;  /* 0x0000761051617816 */ /* 0x001fe40000000061 */
[----:B------:R-:W2:Y:S01]  /*21ff0*/  LDL.LU R81, [R1+0x680] ;  /* 0x0006800001517983 */ /* 0x000ea20000300800 */
[----:B------:R-:W-:Y:S01]  /*22000*/  LEA.HI.X.SX32 R69, R100, R3, 0x1, P6 ;  /* 0x0000000364457211 */ /* 0x000fe200030f0eff */
[----:B------:R-:W-:-:S02]  /*22010*/  VIADD R102, R2, 0x9b ;  /* 0x0000009b02667836 */ /* 0x000fc40000000000 */
[----:B------:R0:W-:Y:S01]  /*22020*/  @P2 STG.E.U16 desc[UR20][R98.64], R97 ;  /* 0x0000006162002986 */ /* 0x0001e2000c101514 */
[----:B------:R-:W-:Y:S02]  /*22030*/  VIADD R101, R100, UR5 ;  /* 0x0000000564657c36 */ /* 0x000fe40008000000 */
[----:B-1----:R-:W-:Y:S01]  /*22040*/  ISETP.LT.AND P5, PT, R102, UR6, !P0 ;  /* 0x0000000666007c0c */ /* 0x002fe2000c7a1270 */
[----:B------:R-:W-:Y:S01]  /*22050*/  VIADD R102, R2, 0x9c ;  /* 0x0000009c02667836 */ /* 0x000fe20000000000 */
[----:B------:R-:W1:Y:S01]  /*22060*/  LDCU UR6, c[0x0][0x39c] ;  /* 0x00007380ff0677ac */ /* 0x000e620008000800 */
[----:B0-----:R-:W-:Y:S02]  /*22070*/  PRMT R99, R82, 0x7610, R99 ;  /* 0x0000761052637816 */ /* 0x001fe40000000063 */
[----:B------:R-:W2:Y:S01]  /*22080*/  LDL.LU R82, [R1+0x67c] ;  /* 0x00067c0001527983 */ /* 0x000ea20000300800 */
[----:B------:R-:W-:-:S03]  /*22090*/  LEA R96, P6, R101, R0, 0x1 ;  /* 0x0000000065607211 */ /* 0x000fc600078c08ff */
[----:B------:R0:W-:Y:S01]  /*220a0*/  @P3 STG.E.U16 desc[UR20][R68.64], R99 ;  /* 0x0000006344003986 */ /* 0x0001e2000c101514 */
[C---:B------:R-:W-:Y:S01]  /*220b0*/  VIADD R100, R101.reuse, UR5 ;  /* 0x0000000565647c36 */ /* 0x040fe20008000000 */
[----:B------:R-:W-:Y:S01]  /*220c0*/  ISETP.LT.AND P2, PT, R102, UR7, !P0 ;  /* 0x0000000766007c0c */ /* 0x000fe2000c741270 */
[----:B------:R-:W-:Y:S01]  /*220d0*/  VIADD R102, R2, 0x9d ;  /* 0x0000009d02667836 */ /* 0x000fe20000000000 */
[-C--:B------:R-:W-:Y:S01]  /*220e0*/  LEA.HI.X.SX32 R97, R101, R3.reuse, 0x1, P6 ;  /* 0x0000000365617211 */ /* 0x080fe200030f0eff */
[----:B------:R-:W1:Y:S01]  /*220f0*/  LDCU UR7, c[0x0][0x39c] ;  /* 0x00007380ff0777ac */ /* 0x000e620008000800 */
[----:B0-----:R-:W-:Y:S02]  /*22100*/  PRMT R69, R83, 0x7610, R69 ;  /* 0x0000761053457816 */ /* 0x001fe40000000045 */
[----:B------:R-:W2:Y:S01]  /*22110*/  LDL.LU R83, [R1+0x678] ;  /* 0x0006780001537983 */ /* 0x000ea20000300800 */
[CC--:B------:R-:W-:Y:S01]  /*22120*/  LEA R98, P6, R100.reuse, R0.reuse, 0x1 ;  /* 0x0000000064627211 */ /* 0x0c0fe200078c08ff */
[----:B------:R-:W-:Y:S01]  /*22130*/  VIADD R101, R100, UR5 ;  /* 0x0000000564657c36 */ /* 0x000fe20008000000 */
[----:B---3--:R-:W-:Y:S01]  /*22140*/  ISETP.LT.AND P3, PT, R102, UR4, !P0 ;  /* 0x0000000466007c0c */ /* 0x008fe2000c761270 */
[----:B------:R0:W-:Y:S01]  /*22150*/  @P1 STG.E.U16 desc[UR20][R96.64], R69 ;  /* 0x0000004560001986 */ /* 0x0001e2000c101514 */
[----:B------:R-:W-:Y:S01]  /*22160*/  LEA.HI.X.SX32 R99, R100, R3, 0x1, P6 ;  /* 0x0000000364637211 */ /* 0x000fe200030f0eff */
[----:B------:R-:W3:Y:S01]  /*22170*/  LDCU UR4, c[0x0][0x39c] ;  /* 0x00007380ff0477ac */ /* 0x000ee20008000800 */
[C---:B------:R-:W-:Y:S01]  /*22180*/  LEA R68, P6, R101.reuse, R0, 0x1 ;  /* 0x0000000065447211 */ /* 0x040fe200078c08ff */
[----:B------:R-:W-:Y:S01]  /*22190*/  VIADD R100, R101, UR5 ;  /* 0x0000000565647c36 */ /* 0x000fe20008000000 */
[----:B0-----:R-:W-:-:S02]  /*221a0*/  PRMT R97, R84, 0x7610, R97 ;  /* 0x0000761054617816 */ /* 0x001fc40000000061 */
[----:B------:R-:W2:Y:S01]  /*221b0*/  LDL.LU R84, [R1+0x674] ;  /* 0x0006740001547983 */ /* 0x000ea20000300800 */
[----:B------:R-:W-:-:S03]  /*221c0*/  VIADD R102, R2, 0x9e ;  /* 0x0000009e02667836 */ /* 0x000fc60000000000 */
[----:B------:R0:W-:Y:S01]  /*221d0*/  @P4 STG.E.U16 desc[UR20][R98.64], R97 ;  /* 0x0000006162004986 */ /* 0x0001e2000c101514 */
[-C--:B------:R-:W-:Y:S02]  /*221e0*/  LEA.HI.X.SX32 R69, R101, R3.reuse, 0x1, P6 ;  /* 0x0000000365457211 */ /* 0x080fe400030f0eff */
[----:B------:R-:W-:Y:S02]  /*221f0*/  LEA R96, P6, R100, R0, 0x1 ;  /* 0x0000000064607211 */ /* 0x000fe400078c08ff */
[----:B-1----:R-:W-:Y:S02]  /*22200*/  ISETP.LT.AND P1, PT, R102, UR6, !P0 ;  /* 0x0000000666007c0c */ /* 0x002fe4000c721270 */
[----:B0-----:R-:W-:Y:S01]  /*22210*/  PRMT R99, R85, 0x7610, R99 ;  /* 0x0000761055637816 */ /* 0x001fe20000000063 */
[----:B------:R-:W-:Y:S01]  /*22220*/  VIADD R102, R2, 0x9f ;  /* 0x0000009f02667836 */ /* 0x000fe20000000000 */
[----:B------:R-:W2:Y:S01]  /*22230*/  LDL.LU R85, [R1+0x670] ;  /* 0x0006700001557983 */ /* 0x000ea20000300800 */
[C---:B------:R-:W-:Y:S01]  /*22240*/  LEA.HI.X.SX32 R97, R100.reuse, R3, 0x1, P6 ;  /* 0x0000000364617211 */ /* 0x040fe200030f0eff */
[----:B------:R-:W0:Y:S02]  /*22250*/  LDCU UR6, c[0x0][0x39c] ;  /* 0x00007380ff0677ac */ /* 0x000e240008000800 */
[----:B------:R1:W-:Y:S01]  /*22260*/  @P5 STG.E.U16 desc[UR20][R68.64], R99 ;  /* 0x0000006344005986 */ /* 0x0003e2000c101514 */
[----:B------:R-:W-:Y:S01]  /*22270*/  VIADD R101, R100, UR5 ;  /* 0x0000000564657c36 */ /* 0x000fe20008000000 */
[----:B---3--:R-:W-:Y:S01]  /*22280*/  ISETP.LT.AND P4, PT, R102, UR4, !P0 ;  /* 0x0000000466007c0c */ /* 0x008fe2000c781270 */
[----:B------:R-:W3:Y:S01]  /*22290*/  LDCU UR4, c[0x0][0x39c] ;  /* 0x00007380ff0477ac */ /* 0x000ee20008000800 */
[----:B------:R-:W-:Y:S01]  /*222a0*/  VIADD R102, R2, 0xa0 ;  /* 0x000000a002667836 */ /* 0x000fe20000000000 */
[----:B-1----:R-:W-:-:S02]  /*222b0*/  PRMT R69, R86, 0x7610, R69 ;  /* 0x0000761056457816 */ /* 0x002fc40000000045 */
[----:B------:R-:W2:Y:S04]  /*222c0*/  LDL.LU R86, [R1+0x66c] ;  /* 0x00066c0001567983 */ /* 0x000ea80000300800 */
[----:B------:R1:W-:Y:S01]  /*222d0*/  @P2 STG.E.U16 desc[UR20][R96.64], R69 ;  /* 0x0000004560002986 */ /* 0x0003e2000c101514 */
[C---:B------:R-:W-:Y:S01]  /*222e0*/  LEA R98, P6, R101.reuse, R0, 0x1 ;  /* 0x0000000065627211 */ /* 0x040fe200078c08ff */
[C---:B------:R-:W-:Y:S01]  /*222f0*/  VIADD R100, R101.reuse, UR5 ;  /* 0x0000000565647c36 */ /* 0x040fe20008000000 */
[----:B------:R-:W-:Y:S01]  /*22300*/  ISETP.LT.AND P5, PT, R102, UR7, !P0 ;  /* 0x0000000766007c0c */ /* 0x000fe2000c7a1270 */
[----:B------:R-:W-:Y:S01]  /*22310*/  VIADD R102, R2, 0xa1 ;  /* 0x000000a102667836 */ /* 0x000fe20000000000 */
[----:B------:R-:W-:Y:S01]  /*22320*/  LEA.HI.X.SX32 R99, R101, R3, 0x1, P6 ;  /* 0x0000000365637211 */ /* 0x000fe200030f0eff */
[----:B------:R-:W3:Y:S01]  /*22330*/  LDCU UR7, c[0x0][0x39c] ;  /* 0x00007380ff0777ac */ /* 0x000ee20008000800 */
[----:B-1----:R-:W-:-:S02]  /*22340*/  PRMT R97, R87, 0x7610, R97 ;  /* 0x0000761057617816 */ /* 0x002fc40000000061 */
[----:B------:R-:W2:Y:S01]  /*22350*/  LDL.LU R87, [R1+0x668] ;  /* 0x0006680001577983 */ /* 0x000ea20000300800 */
[----:B------:R-:W-:Y:S01]  /*22360*/  LEA R68, P6, R100, R0, 0x1 ;  /* 0x0000000064447211 */ /* 0x000fe200078c08ff */
[----:B------:R-:W-:Y:S01]  /*22370*/  VIADD R101, R2, 0xa2 ;  /* 0x000000a202657836 */ /* 0x000fe20000000000 */
[----:B0-----:R-:W-:Y:S01]  /*22380*/  ISETP.LT.AND P2, PT, R102, UR6, !P0 ;  /* 0x0000000666007c0c */ /* 0x001fe2000c741270 */
[----:B------:R5:W-:Y:S01]  /*22390*/  @P3 STG.E.U16 desc[UR20][R98.64], R97 ;  /* 0x0000006162003986 */ /* 0x000be2000c101514 */
[C---:B------:R-:W-:Y:S01]  /*223a0*/  LEA.HI.X.SX32 R69, R100.reuse, R3, 0x1, P6 ;  /* 0x0000000364457211 */ /* 0x040fe200030f0eff */
[----:B------:R-:W0:Y:S01]  /*223b0*/  LDCU UR6, c[0x0][0x39c] ;  /* 0x00007380ff0677ac */ /* 0x000e220008000800 */
[----:B------:R-:W-:Y:S01]  /*223c0*/  VIADD R100, R100, UR5 ;  /* 0x0000000564647c36 */ /* 0x000fe20008000000 */
[----:B----4-:R-:W-:Y:S02]  /*223d0*/  PRMT R103, R89, 0x7610, R103 ;  /* 0x0000761059677816 */ /* 0x010fe40000000067 */
[----:B---3--:R-:W-:Y:S01]  /*223e0*/  ISETP.LT.AND P3, PT, R101, UR4, !P0 ;  /* 0x0000000465007c0c */ /* 0x008fe2000c761270 */
[----:B------:R-:W1:Y:S01]  /*223f0*/  LDCU UR4, c[0x0][0x39c] ;  /* 0x00007380ff0477ac */ /* 0x000e620008000800 */
[----:B-----5:R-:W-:-:S02]  /*22400*/  PRMT R99, R88, 0x7610, R99 ;  /* 0x0000761058637816 */ /* 0x020fc40000000063 */
[----:B------:R-:W3:Y:S01]  /*22410*/  LDL.LU R88, [R1+0x664] ;  /* 0x0006640001587983 */ /* 0x000ee20000300800 */
[----:B------:R-:W-:-:S03]  /*22420*/  VIADD R101, R100, UR5 ;  /* 0x0000000564657c36 */ /* 0x000fc60008000000 */
[----:B------:R4:W-:Y:S01]  /*22430*/  @P1 STG.E.U16 desc[UR20][R68.64], R99 ;  /* 0x0000006344001986 */ /* 0x0009e2000c101514 */
[----:B------:R-:W-:-:S03]  /*22440*/  LEA R96, P1, R100, R0, 0x1 ;  /* 0x0000000064607211 */ /* 0x000fc600078208ff */
[----:B------:R-:W3:Y:S01]  /*22450*/  LDL.LU R89, [R1+0x660] ;  /* 0x0006600001597983 */ /* 0x000ee20000300800 */
[-C--:B------:R-:W-:Y:S02]  /*22460*/  LEA.HI.X.SX32 R97, R100, R3.reuse, 0x1, P1 ;  /* 0x0000000364617211 */ /* 0x080fe400008f0eff */
[CC--:B------:R-:W-:Y:S01]  /*22470*/  LEA R98, P6, R101.reuse, R0.reuse, 0x1 ;  /* 0x0000000065627211 */ /* 0x0c0fe200078c08ff */
[C---:B------:R-:W-:Y:S02]  /*22480*/  VIADD R102, R2.reuse, 0xa3 ;  /* 0x000000a302667836 */ /* 0x040fe40000000000 */
[----:B------:R-:W-:Y:S01]  /*22490*/  VIADD R100, R2, 0xa4 ;  /* 0x000000a402647836 */ /* 0x000fe20000000000 */
[----:B------:R2:W-:Y:S01]  /*224a0*/  @P4 STG.E.U16 desc[UR20][R96.64], R103 ;  /* 0x0000006760004986 */ /* 0x0005e2000c101514 */
[C---:B----4-:R-:W-:Y:S01]  /*224b0*/  LEA.HI.X.SX32 R99, R101.reuse, R3, 0x1, P6 ;  /* 0x0000000365637211 */ /* 0x050fe200030f0eff */
[----:B------:R-:W-:Y:S01]  /*224c0*/  VIADD R101, R101, UR5 ;  /* 0x0000000565657c36 */ /* 0x000fe20008000000 */
[----:B0-----:R-:W-:Y:S01]  /*224d0*/  ISETP.LT.AND P1, PT, R102, UR6, !P0 ;  /* 0x0000000666007c0c */ /* 0x001fe2000c721270 */
[----:B------:R-:W-:Y:S01]  /*224e0*/  VIADD R69, R2, 0xa5 ;  /* 0x000000a502457836 */ /* 0x000fe20000000000 */
[----:B------:R-:W-:Y:S01]  /*224f0*/  ISETP.LT.AND P4, PT, R100, UR7, !P0 ;  /* 0x0000000764007c0c */ /* 0x000fe2000c781270 */
[----:B------:R-:W0:Y:S01]  /*22500*/  LDCU UR6, c[0x0][0x39c] ;  /* 0x00007380ff0677ac */ /* 0x000e220008000800 */
[----:B------:R-:W-:-:S02]  /*22510*/  LEA R68, P6, R101, R0, 0x1 ;  /* 0x0000000065447211 */ /* 0x000fc400078c08ff */
[----:B--2---:R-:W-:Y:S01]  /*22520*/  PRMT R97, R90, 0x7610, R97 ;  /* 0x000076105a617816 */ /* 0x004fe20000000061 */
[----:B------:R-:W-:Y:S01]  /*22530*/  VIADD R100, R101, UR5 ;  /* 0x0000000565647c36 */ /* 0x000fe20008000000 */
[----:B------:R-:W2:Y:S01]  /*22540*/  LDL.LU R90, [R1+0x65c] ;  /* 0x00065c00015a7983 */ /* 0x000ea20000300800 */
[----:B------:R-:W-:Y:S01]  /*22550*/  PRMT R103, R92, 0x7610, R103 ;  /* 0x000076105c677816 */ /* 0x000fe20000000067 */
[----:B------:R-:W4:Y:S02]  /*22560*/  LDCU UR7, c[0x0][0x39c] ;  /* 0x00007380ff0777ac */ /* 0x000f240008000800 */
[----:B------:R5:W-:Y:S01]  /*22570*/  @P5 STG.E.U16 desc[UR20][R98.64], R97 ;  /* 0x0000006162005986 */ /* 0x000be2000c101514 */
[----:B-1----:R-:W-:Y:S01]  /*22580*/  ISETP.LT.AND P5, PT, R69, UR4, !P0 ;  /* 0x0000000445007c0c */ /* 0x002fe2000c7a1270 */
[----:B------:R-:W1:Y:S01]  /*22590*/  LDCU UR4, c[0x0][0x39c] ;  /* 0x00007380ff0477ac */ /* 0x000e620008000800 */
[----:B------:R-:W-:Y:S02]  /*225a0*/  LEA.HI.X.SX32 R69, R101, R3, 0x1, P6 ;  /* 0x0000000365457211 */ /* 0x000fe400030f0eff */
[----:B------:R-:W-:-:S02]  /*225b0*/  LEA R96, P6, R100, R0, 0x1 ;  /* 0x0000000064607211 */ /* 0x000fc400078c08ff */
[----:B-----5:R-:W-:Y:S02]  /*225c0*/  PRMT R99, R91, 0x7610, R99 ;  /* 0x000076105b637816 */ /* 0x020fe40000000063 */
[----:B------:R-:W2:Y:S01]  /*225d0*/  LDL.LU R91, [R1+0x658] ;  /* 0x00065800015b7983 */ /* 0x000ea20000300800 */
[C---:B------:R-:W-:Y:S01]  /*225e0*/  LEA.HI.X.SX32 R97, R100.reuse, R3, 0x1, P6 ;  /* 0x0000000364617211 */ /* 0x040fe200030f0eff */
[----:B------:R-:W-:Y:S02]  /*225f0*/  VIADD R100, R100, UR5 ;  /* 0x0000000564647c36 */ /* 0x000fe40008000000 */
[----:B------:R-:W-:Y:S01]  /*22600*/  VIADD R101, R2, 0xa6 ;  /* 0x000000a602657836 */ /* 0x000fe20000000000 */
[----:B------:R-:W-:Y:S04]  /*22610*/  @P2 STG.E.U16 desc[UR20][R68.64], R99 ;  /* 0x0000006344002986 */ /* 0x000fe8000c101514 */
[----:B------:R5:W-:Y:S01]  /*22620*/  @P3 STG.E.U16 desc[UR20][R96.64], R103 ;  /* 0x0000006760003986 */ /* 0x000be2000c101514 */
[----:B------:R-:W-:-:S03]  /*22630*/  LEA R98, P3, R100, R0, 0x1 ;  /* 0x0000000064627211 */ /* 0x000fc600078608ff */
[----:B------:R-:W2:Y:S01]  /*22640*/  LDL.LU R92, [R1+0x654] ;  /* 0x00065400015c7983 */ /* 0x000ea20000300800 */
[----:B0-----:R-:W-:Y:S01]  /*22650*/  ISETP.LT.AND P2, PT, R101, UR6, !P0 ;  /* 0x0000000665007c0c */ /* 0x001fe2000c741270 */
[C---:B------:R-:W-:Y:S01]  /*22660*/  VIADD R101, R100.reuse, UR5 ;  /* 0x0000000564657c36 */ /* 0x040fe20008000000 */
[----:B------:R-:W0:Y:S01]  /*22670*/  LDCU UR6, c[0x0][0x39c] ;  /* 0x00007380ff0677ac */ /* 0x000e220008000800 */
[----:B-----5:R-:W-:Y:S02]  /*22680*/  PRMT R97, R93, 0x7610, R97 ;  /* 0x000076105d617816 */ /* 0x020fe40000000061 */
[----:B------:R-:W5:Y:S01]  /*22690*/  LDL.LU R93, [R1+0x650] ;  /* 0x00065000015d7983 */ /* 0x000f620000300800 */
[----:B------:R-:W-:Y:S01]  /*226a0*/  LEA.HI.X.SX32 R99, R100, R3, 0x1, P3 ;  /* 0x0000000364637211 */ /* 0x000fe200018f0eff */
[----:B------:R-:W-:Y:S01]  /*226b0*/  VIADD R69, R2, 0xa8 ;  /* 0x000000a802457836 */ /* 0x000fe20000000000 */
[----:B------:R-:W-:-:S03]  /*226c0*/  LEA R68, P6, R101, R0, 0x1 ;  /* 0x0000000065447211 */ /* 0x000fc600078c08ff */
[----:B------:R0:W-:Y:S01]  /*226d0*/  @P1 STG.E.U16 desc[UR20][R98.64], R97 ;  /* 0x0000006162001986 */ /* 0x0001e2000c101514 */
[----:B-1----:R-:W-:Y:S01]  /*226e0*/  ISETP.LT.AND P1, PT, R69, UR4, !P0 ;  /* 0x0000000445007c0c */ /* 0x002fe2000c721270 */
[C---:B------:R-:W-:Y:S01]  /*226f0*/  VIADD R100, R101.reuse, UR5 ;  /* 0x0000000565647c36 */ /* 0x040fe20008000000 */
[----:B------:R-:W-:Y:S01]  /*22700*/  LEA.HI.X.SX32 R69, R101, R3, 0x1, P6 ;  /* 0x0000000365457211 */ /* 0x000fe200030f0eff */
[----:B------:R-:W1:Y:S01]  /*22710*/  LDCU UR4, c[0x0][0x39c] ;  /* 0x00007380ff0477ac */ /* 0x000e620008000800 */
[----:B0-----:R-:W-:Y:S02]  /*22720*/  PRMT R99, R94, 0x7610, R99 ;  /* 0x000076105e637816 */ /* 0x001fe40000000063 */
[----:B------:R-:W5:Y:S04]  /*22730*/  LDL.LU R94, [R1+0x64c] ;  /* 0x00064c00015e7983 */ /* 0x000f680000300800 */
[----:B------:R0:W-:Y:S02]  /*22740*/  @P4 STG.E.U16 desc[UR20][R68.64], R99 ;  /* 0x0000006344004986 */ /* 0x0001e4000c101514 */
[----:B0-----:R-:W-:-:S02]  /*22750*/  PRMT R69, R95, 0x7610, R69 ;  /* 0x000076105f457816 */ /* 0x001fc40000000045 */
[----:B------:R-:W5:Y:S01]  /*22760*/  LDL.LU R95, [R1+0x648] ;  /* 0x00064800015f7983 */ /* 0x000f620000300800 */
[----:B------:R-:W-:Y:S01]  /*22770*/  VIADD R101, R2, 0xa9 ;  /* 0x000000a902657836 */ /* 0x000fe20000000000 */
[----:B------:R-:W-:Y:S01]  /*22780*/  LEA R96, P6, R100, R0, 0x1 ;  /* 0x0000000064607211 */ /* 0x000fe200078c08ff */
[----:B------:R-:W-:-:S03]  /*22790*/  VIADD R102, R2, 0xa7 ;  /* 0x000000a702667836 */ /* 0x000fc60000000000 */
[C---:B------:R-:W-:Y:S01]  /*227a0*/  LEA.HI.X.SX32 R97, R100.reuse, R3, 0x1, P6 ;  /* 0x0000000364617211 */ /* 0x040fe200030f0eff */
[----:B------:R-:W-:Y:S01]  /*227b0*/  VIADD R100, R100, UR5 ;  /* 0x0000000564647c36 */ /* 0x000fe20008000000 */
[----:B------:R-:W-:Y:S01]  /*227c0*/  ISETP.LT.AND P4, PT, R101, UR6, !P0 ;  /* 0x0000000665007c0c */ /* 0x000fe2000c781270 */
[----:B------:R-:W0:Y:S01]  /*227d0*/  LDCU UR6, c[0x0][0x39c] ;  /* 0x00007380ff0677ac */ /* 0x000e220008000800 */
[----:B------:R-:W-:Y:S01]  /*227e0*/  VIADD R101, R2, 0xaa ;  /* 0x000000aa02657836 */ /* 0x000fe20000000000 */
[----:B------:R0:W-:Y:S01]  /*227f0*/  @P5 STG.E.U16 desc[UR20][R96.64], R69 ;  /* 0x0000004560005986 */ /* 0x0001e2000c101514 */
[C---:B------:R-:W-:Y:S02]  /*22800*/  LEA R98, P5, R100.reuse, R0, 0x1 ;  /* 0x0000000064627211 */ /* 0x040fe400078a08ff */
[----:B------:R-:W-:Y:S01]  /*22810*/  F2FP.BF16.F32.PACK_AB R71, R71, R70 ;  /* 0x000000464747723e */ /* 0x000fe200000010ff */
[----:B------:R-:W-:Y:S01]  /*22820*/  VIADD R70, R100, UR5 ;  /* 0x0000000564467c36 */ /* 0x000fe20008000000 */
[----:B----4-:R-:W-:Y:S01]  /*22830*/  ISETP.LT.AND P3, PT, R102, UR7, !P0 ;  /* 0x0000000766007c0c */ /* 0x010fe2000c761270 */
[----:B------:R-:W4:Y:S01]  /*22840*/  LDCU UR7, c[0x0][0x39c] ;  /* 0x00007380ff0777ac */ /* 0x000f220008000800 */
[----:B-1----:R-:W-:-:S02]  /*22850*/  ISETP.LT.AND P6, PT, R101, UR4, !P0 ;  /* 0x0000000465007c0c */ /* 0x002fc4000c7c1270 */
[-C--:B------:R-:W-:Y:S01]  /*22860*/  LEA.HI.X.SX32 R99, R100, R3.reuse, 0x1, P5 ;  /* 0x0000000364637211 */ /* 0x080fe200028f0eff */
[----:B------:R-:W1:Y:S01]  /*22870*/  LDCU UR4, c[0x0][0x39c] ;  /* 0x00007380ff0477ac */ /* 0x000e620008000800 */
[C---:B0-----:R-:W-:Y:S02]  /*22880*/  PRMT R97, R71.reuse, 0x7610, R97 ;  /* 0x0000761047617816 */ /* 0x041fe40000000061 */
[----:B------:R-:W-:Y:S01]  /*22890*/  LEA R68, P5, R70, R0, 0x1 ;  /* 0x0000000046447211 */ /* 0x000fe200078a08ff */
[----:B------:R-:W-:Y:S02]  /*228a0*/  VIADD R96, R2, 0xab ;  /* 0x000000ab02607836 */ /* 0x000fe40000000000 */
[----:B------:R0:W-:Y:S01]  /*228b0*/  @P2 STG.E.U16 desc[UR20][R98.64], R97 ;  /* 0x0000006162002986 */ /* 0x0001e2000c101514 */
[----:B------:R-:W-:Y:S02]  /*228c0*/  LEA.HI.X.SX32 R69, R70, R3, 0x1, P5 ;  /* 0x0000000346457211 */ /* 0x000fe400028f0eff */
[----:B------:R-:W-:Y:S01]  /*228d0*/  ISETP.LT.AND P2, PT, R96, UR6, !P0 ;  /* 0x0000000660007c0c */ /* 0x000fe2000c741270 */
[----:B------:R-:W1:Y:S01]  /*228e0*/  LDCU UR6, c[0x0][0x39c] ;  /* 0x00007380ff0677ac */ /* 0x000e620008000800 */
[----:B0-----:R-:W-:Y:S01]  /*228f0*/  PRMT R99, R71, 0x7632, R99 ;  /* 0x0000763247637816 */ /* 0x001fe20000000063 */
[----:B------:R-:W-:-:S04]  /*22900*/  VIADD R71, R70, UR5 ;  /* 0x0000000546477c36 */ /* 0x000fc80008000000 */
[----:B------:R0:W-:Y:S01]  /*22910*/  @P3 STG.E.U16 desc[UR20][R68.64], R99 ;  /* 0x0000006344003986 */ /* 0x0001e2000c101514 */
[C---:B------:R-:W-:Y:S01]  /*22920*/  LEA R70, P3, R71.reuse, R0, 0x1 ;  /* 0x0000000047467211 */ /* 0x040fe200078608ff */
[----:B------:R-:W-:-:S03]  /*22930*/  VIADD R96, R71, UR5 ;  /* 0x0000000547607c36 */ /* 0x000fc60008000000 */
[----:B------:R-:W-:Y:S02]  /*22940*/  LEA.HI.X.SX32 R71, R71, R3, 0x1, P3 ;  /* 0x0000000347477211 */ /* 0x000fe400018f0eff */
[----:B0-----:R-:W-:Y:S01]  /*22950*/  F2FP.BF16.F32.PACK_AB R69, R73, R72 ;  /* 0x000000484945723e */ /* 0x001fe200000010ff */
[C---:B------:R-:W-:Y:S02]  /*22960*/  VIADD R72, R2.reuse, 0xac ;  /* 0x000000ac02487836 */ /* 0x040fe40000000000 */
[----:B------:R-:W-:-:S03]  /*22970*/  VIADD R73, R2, 0xad ;  /* 0x000000ad02497836 */ /* 0x000fc60000000000 */
[----:B-1----:R-:W-:Y:S01]  /*22980*/  ISETP.LT.AND P3, PT, R72, UR4, !P0 ;  /* 0x0000000448007c0c */ /* 0x002fe2000c761270 */
[----:B------:R0:W-:Y:S01]  /*22990*/  @P1 STG.E.U16 desc[UR20][R70.64], R69 ;  /* 0x0000004546001986 */ /* 0x0001e2000c101514 */
[----:B------:R-:W-:Y:S01]  /*229a0*/  LEA R72, P5, R96, R0, 0x1 ;  /* 0x0000000060487211 */ /* 0x000fe200078a08ff */
[----:B------:R-:W-:Y:S01]  /*229b0*/  VIADD R68, R2, 0xae ;  /* 0x000000ae02447836 */ /* 0x000fe20000000000 */
[----:B----4-:R-:W-:Y:S01]  /*229c0*/  ISETP.LT.AND P1, PT, R73, UR7, !P0 ;  /* 0x0000000749007c0c */ /* 0x010fe2000c721270 */
[----:B------:R-:W1:Y:S01]  /*229d0*/  LDCU UR4, c[0x0][0x39c] ;  /* 0x00007380ff0477ac */ /* 0x000e620008000800 */
[C---:B------:R-:W-:Y:S01]  /*229e0*/  LEA.HI.X.SX32 R73, R96.reuse, R3, 0x1, P5 ;  /* 0x0000000360497211 */ /* 0x040fe200028f0eff */
[----:B------:R-:W-:Y:S01]  /*229f0*/  VIADD R96, R96, UR5 ;  /* 0x0000000560607c36 */ /* 0x000fe20008000000 */
[----:B------:R-:W-:Y:S01]  /*22a00*/  ISETP.LT.AND P5, PT, R68, UR6, !P0 ;  /* 0x0000000644007c0c */ /* 0x000fe2000c7a1270 */
[----:B------:R-:W4:Y:S01]  /*22a10*/  LDCU UR6, c[0x0][0x39c] ;  /* 0x00007380ff0677ac */ /* 0x000f220008000800 */
[----:B0-----:R-:W-:Y:S01]  /*22a20*/  PRMT R71, R69, 0x7632, R71 ;  /* 0x0000763245477816 */ /* 0x001fe20000000047 */
[C---:B------:R-:W-:Y:S01]  /*22a30*/  VIADD R97, R96.reuse, UR5 ;  /* 0x0000000560617c36 */ /* 0x040fe20008000000 */
[----:B------:R-:W-:Y:S01]  /*22a40*/  F2FP.BF16.F32.PACK_AB R74, R75, R74 ;  /* 0x0000004a4b4a723e */ /* 0x000fe200000010ff */
[----:B------:R-:W0:Y:S02]  /*22a50*/  LDCU UR7, c[0x0][0x39c] ;  /* 0x00007380ff0777ac */ /* 0x000e240008000800 */
[----:B------:R1:W-:Y:S01]  /*22a60*/  @P4 STG.E.U16 desc[UR20][R72.64], R71 ;  /* 0x0000004748004986 */ /* 0x0003e2000c101514 */
[----:B------:R-:W-:-:S04]  /*22a70*/  LEA R68, P4, R96, R0, 0x1 ;  /* 0x0000000060447211 */ /* 0x000fc800078808ff */
[-C--:B------:R-:W-:Y:S02]  /*22a80*/  LEA.HI.X.SX32 R69, R96, R3.reuse, 0x1, P4 ;  /* 0x0000000360457211 */ /* 0x080fe400020f0eff */
[CC--:B------:R-:W-:Y:S01]  /*22a90*/  LEA R70, P4, R97.reuse, R0.reuse, 0x1 ;  /* 0x0000000061467211 */ /* 0x0c0fe200078808ff */
[----:B------:R-:W-:Y:S01]  /*22aa0*/  VIADD R75, R2, 0xaf ;  /* 0x000000af024b7836 */ /* 0x000fe20000000000 */
[C---:B------:R-:W-:Y:S02]  /*22ab0*/  PRMT R96, R74.reuse, 0x7632, R96 ;  /* 0x000076324a607816 */ /* 0x040fe40000000060 */
[----:B-1----:R-:W-:Y:S02]  /*22ac0*/  PRMT R73, R74, 0x7610, R73 ;  /* 0x000076104a497816 */ /* 0x002fe40000000049 */
[CC--:B------:R-:W-:Y:S01]  /*22ad0*/  LEA.HI.X.SX32 R71, R97.reuse, R3.reuse, 0x1, P4 ;  /* 0x0000000361477211 */ /* 0x0c0fe200020f0eff */
[----:B------:R-:W-:Y:S01]  /*22ae0*/  VIADD R97, R97, UR5 ;  /* 0x0000000561617c36 */ /* 0x000fe20008000000 */
[----:B------:R-:W-:Y:S01]  /*22af0*/  ISETP.LT.AND P4, PT, R75, UR4, !P0 ;  /* 0x000000044b007c0c */ /* 0x000fe2000c781270 */
[----:B------:R1:W-:Y:S01]  /*22b00*/  @P6 STG.E.U16 desc[UR20][R68.64], R73 ;  /* 0x0000004944006986 */ /* 0x0003e2000c101514 */
[----:B------:R-:W0:Y:S03]  /*22b10*/  LDCU UR4, c[0x0][0x39c] ;  /* 0x00007380ff0477ac */ /* 0x000e260008000800 */
[----:B------:R0:W-:Y:S01]  /*22b20*/  @P2 STG.E.U16 desc[UR20][R70.64], R96 ;  /* 0x0000006046002986 */ /* 0x0001e2000c101514 */
[C---:B------:R-:W-:Y:S01]  /*22b30*/  LEA R72, P2, R97.reuse, R0, 0x1 ;  /* 0x0000000061487211 */ /* 0x040fe200078408ff */
[----:B------:R-:W-:Y:S01]  /*22b40*/  VIADD R74, R97, UR5 ;  /* 0x00000005614a7c36 */ /* 0x000fe20008000000 */
[----:B------:R-:W-:Y:S01]  /*22b50*/  F2FP.BF16.F32.PACK_AB R76, R77, R76 ;  /* 0x0000004c4d4c723e */ /* 0x000fe200000010ff */
[C---:B------:R-:W-:Y:S01]  /*22b60*/  VIADD R75, R2.reuse, 0xb0 ;  /* 0x000000b0024b7836 */ /* 0x040fe20000000000 */
[----:B-1----:R-:W-:Y:S01]  /*22b70*/  LEA.HI.X.SX32 R73, R97, R3, 0x1, P2 ;  /* 0x0000000361497211 */ /* 0x002fe200010f0eff */
[----:B------:R-:W-:Y:S01]  /*22b80*/  VIADD R69, R2, 0xb1 ;  /* 0x000000b102457836 */ /* 0x000fe20000000000 */
[----:B------:R-:W-:-:S02]  /*22b90*/  LEA R68, P6, R74, R0, 0x1 ;  /* 0x000000004a447211 */ /* 0x000fc400078c08ff */
[----:B----4-:R-:W-:Y:S01]  /*22ba0*/  ISETP.LT.AND P2, PT, R75, UR6, !P0 ;  /* 0x000000064b007c0c */ /* 0x010fe2000c741270 */
[----:B------:R1:W-:Y:S01]  /*22bb0*/  @P3 STG.E.U16 desc[UR20][R72.64], R76 ;  /* 0x0000004c48003986 */ /* 0x0003e2000c101514 */
[----:B------:R-:W4:Y:S01]  /*22bc0*/  LDCU UR6, c[0x0][0x39c] ;  /* 0x00007380ff0677ac */ /* 0x000f220008000800 */
[----:B0-----:R-:W-:Y:S01]  /*22bd0*/  ISETP.LT.AND P3, PT, R69, UR7, !P0 ;  /* 0x0000000745007c0c */ /* 0x001fe2000c761270 */
[----:B------:R-:W-:Y:S01]  /*22be0*/  VIADD R71, R2, 0xb2 ;  /* 0x000000b202477836 */ /* 0x000fe20000000000 */
[C---:B------:R-:W-:Y:S01]  /*22bf0*/  LEA.HI.X.SX32 R69, R74.reuse, R3, 0x1, P6 ;  /* 0x000000034a457211 */ /* 0x040fe200030f0eff */
[----:B------:R-:W-:Y:S01]  /*22c00*/  VIADD R74, R74, UR5 ;  /* 0x000000054a4a7c36 */ /* 0x000fe20008000000 */
[----:B------:R-:W-:Y:S01]  /*22c10*/  F2FP.BF16.F32.PACK_AB R78, R79, R78 ;  /* 0x0000004e4f4e723e */ /* 0x000fe200000010ff */
[----:B------:R-:W0:Y:S01]  /*22c20*/  LDCU UR7, c[0x0][0x39c] ;  /* 0x00007380ff0777ac */ /* 0x000e220008000800 */
[----:B-1----:R-:W-:Y:S02]  /*22c30*/  PRMT R73, R76, 0x7632, R73 ;  /* 0x000076324c497816 */ /* 0x002fe40000000049 */
[----:B------:R-:W-:-:S03]  /*22c40*/  LEA R70, P6, R74, R0, 0x1 ;  /* 0x000000004a467211 */ /* 0x000fc600078c08ff */
[----:B------:R1:W-:Y:S01]  /*22c50*/  @P1 STG.E.U16 desc[UR20][R68.64], R73 ;  /* 0x0000004944001986 */ /* 0x0003e2000c101514 */
[----:B------:R-:W-:Y:S01]  /*22c60*/  ISETP.LT.AND P1, PT, R71, UR4, !P0 ;  /* 0x0000000447007c0c */ /* 0x000fe2000c721270 */
[----:B------:R-:W0:Y:S01]  /*22c70*/  LDCU UR4, c[0x0][0x39c] ;  /* 0x00007380ff0477ac */ /* 0x000e220008000800 */
[C---:B------:R-:W-:Y:S01]  /*22c80*/  VIADD R75, R74.reuse, UR5 ;  /* 0x000000054a4b7c36 */ /* 0x040fe20008000000 */
[----:B------:R-:W-:Y:S01]  /*22c90*/  LEA.HI.X.SX32 R71, R74, R3, 0x1, P6 ;  /* 0x000000034a477211 */ /* 0x000fe200030f0eff */
[----:B------:R-:W-:-:S03]  /*22ca0*/  VIADD R74, R2, 0xb3 ;  /* 0x000000b3024a7836 */ /* 0x000fc60000000000 */
[CC--:B------:R-:W-:Y:S01]  /*22cb0*/  LEA R72, P6, R75.reuse, R0.reuse, 0x1 ;  /* 0x000000004b487211 */ /* 0x0c0fe200078c08ff */
[----:B------:R-:W-:Y:S01]  /*22cc0*/  @P5 STG.E.U16 desc[UR20][R70.64], R78 ;  /* 0x0000004e46005986 */ /* 0x000fe2000c101514 */
[----:B----4-:R-:W-:Y:S01]  /*22cd0*/  ISETP.LT.AND P5, PT, R74, UR6, !P0 ;  /* 0x000000064a007c0c */ /* 0x010fe2000c7a1270 */
[----:B------:R-:W4:Y:S01]  /*22ce0*/  LDCU UR6, c[0x0][0x39c] ;  /* 0x00007380ff0677ac */ /* 0x000f220008000800 */
[C---:B-1----:R-:W-:Y:S01]  /*22cf0*/  LEA.HI.X.SX32 R73, R75.reuse, R3, 0x1, P6 ;  /* 0x000000034b497211 */ /* 0x042fe200030f0eff */
[----:B------:R-:W-:Y:S01]  /*22d00*/  VIADD R75, R75, UR5 ;  /* 0x000000054b4b7c36 */ /* 0x000fe20008000000 */
[----:B------:R-:W-:Y:S01]  /*22d10*/  PRMT R69, R78, 0x7632, R69 ;  /* 0x000076324e457816 */ /* 0x000fe20000000045 */
[----:B------:R-:W-:Y:S02]  /*22d20*/  VIADD R76, R2, 0xb4 ;  /* 0x000000b4024c7836 */ /* 0x000fe40000000000 */
[C---:B------:R-:W-:Y:S02]  /*22d30*/  VIADD R74, R75.reuse, UR5 ;  /* 0x000000054b4a7c36 */ /* 0x040fe40008000000 */
[----:B------:R1:W-:Y:S01]  /*22d40*/  @P4 STG.E.U16 desc[UR20][R72.64], R69 ;  /* 0x0000004548004986 */ /* 0x0003e2000c101514 */
[----:B------:R-:W-:-:S02]  /*22d50*/  LEA R68, P4, R75, R0, 0x1 ;  /* 0x000000004b447211 */ /* 0x000fc400078808ff */
[----:B0-----:R-:W-:Y:S01]  /*22d60*/  ISETP.LT.AND P6, PT, R76, UR4, !P0 ;  /* 0x000000044c007c0c */ /* 0x001fe2000c7c1270 */
[----:B------:R-:W0:Y:S01]  /*22d70*/  LDCU UR4, c[0x0][0x39c] ;  /* 0x00007380ff0477ac */ /* 0x000e220008000800 */
[----:B------:R-:W-:Y:S02]  /*22d80*/  F2FP.BF16.F32.PACK_AB R80, R81, R80 ;  /* 0x000000505150723e */ /* 0x000fe400000010ff */
[-C--:B-1----:R-:W-:Y:S02]  /*22d90*/  LEA.HI.X.SX32 R69, R75, R3.reuse, 0x1, P4 ;  /* 0x000000034b457211 */ /* 0x082fe400020f0eff */
[-C--:B------:R-:W-:Y:S01]  /*22da0*/  LEA R70, P4, R74, R0.reuse, 0x1 ;  /* 0x000000004a467211 */ /* 0x080fe200078808ff */
[----:B------:R-:W-:Y:S01]  /*22db0*/  VIADD R72, R2, 0xb5 ;  /* 0x000000b502487836 */ /* 0x000fe20000000000 */
[----:B------:R-:W-:Y:S02]  /*22dc0*/  PRMT R73, R80, 0x7632, R73 ;  /* 0x0000763250497816 */ /* 0x000fe40000000049 */
[C---:B------:R-:W-:Y:S01]  /*22dd0*/  LEA.HI.X.SX32 R71, R74.reuse, R3, 0x1, P4 ;  /* 0x000000034a477211 */ /* 0x040fe200020f0eff */
[----:B------:R-:W-:Y:S01]  /*22de0*/  VIADD R74, R74, UR5 ;  /* 0x000000054a4a7c36 */ /* 0x000fe20008000000 */
[----:B------:R1:W-:Y:S01]  /*22df0*/  @P2 STG.E.U16 desc[UR20][R68.64], R80 ;  /* 0x0000005044002986 */ /* 0x0003e2000c101514 */
[----:B----4-:R-:W-:Y:S01]  /*22e00*/  ISETP.LT.AND P2, PT, R72, UR6, !P0 ;  /* 0x0000000648007c0c */ /* 0x010fe2000c741270 */
[----:B------:R-:W4:Y:S02]  /*22e10*/  LDCU UR6, c[0x0][0x39c] ;  /* 0x00007380ff0677ac */ /* 0x000f240008000800 */
[----:B------:R0:W-:Y:S01]  /*22e20*/  @P3 STG.E.U16 desc[UR20][R70.64], R73 ;  /* 0x0000004946003986 */ /* 0x0001e2000c101514 */
[C---:B------:R-:W-:Y:S01]  /*22e30*/  LEA R72, P3, R74.reuse, R0, 0x1 ;  /* 0x000000004a487211 */ /* 0x040fe200078608ff */
[----:B------:R-:W-:Y:S01]  /*22e40*/  VIADD R75, R74, UR5 ;  /* 0x000000054a4b7c36 */ /* 0x000fe20008000000 */
[----:B------:R-:W-:Y:S01]  /*22e50*/  F2FP.BF16.F32.PACK_AB R82, R83, R82 ;  /* 0x000000525352723e */ /* 0x000fe200000010ff */
[----:B-1----:R-:W-:-:S02]  /*22e60*/  VIADD R68, R2, 0xb6 ;  /* 0x000000b602447836 */ /* 0x002fc40000000000 */
[----:B------:R-:W-:Y:S01]  /*22e70*/  VIADD R69, R2, 0xb7 ;  /* 0x000000b702457836 */ /* 0x000fe20000000000 */
[-C--:B0-----:R-:W-:Y:S02]  /*22e80*/  LEA.HI.X.SX32 R73, R74, R3.reuse, 0x1, P3 ;  /* 0x000000034a497211 */ /* 0x081fe400018f0eff */
[----:B------:R-:W-:Y:S01]  /*22e90*/  ISETP.LT.AND P3, PT, R68, UR4, !P0 ;  /* 0x0000000444007c0c */ /* 0x000fe2000c761270 */
[----:B------:R-:W-:Y:S01]  /*22ea0*/  VIADD R70, R2, 0xb8 ;  /* 0x000000b802467836 */ /* 0x000fe20000000000 */
[----:B------:R-:W-:Y:S01]  /*22eb0*/  LEA R68, P4, R75, R0, 0x1 ;  /* 0x000000004b447211 */ /* 0x000fe200078808ff */
[----:B------:R-:W-:Y:S01]  /*22ec0*/  @P1 STG.E.U16 desc[UR20][R72.64], R82 ;  /* 0x0000005248001986 */ /* 0x000fe2000c101514 */
[----:B------:R-:W-:Y:S01]  /*22ed0*/  ISETP.LT.AND P1, PT, R69, UR7, !P0 ;  /* 0x0000000745007c0c */ /* 0x000fe2000c721270 */
[----:B------:R-:W0:Y:S01]  /*22ee0*/  LDCU UR4, c[0x0][0x39c] ;  /* 0x00007380ff0477ac */ /* 0x000e220008000800 */
[C---:B------:R-:W-:Y:S01]  /*22ef0*/  LEA.HI.X.SX32 R69, R75.reuse, R3, 0x1, P4 ;  /* 0x000000034b457211 */ /* 0x040fe200020f0eff */
[----:B------:R-:W-:Y:S01]  /*22f00*/  VIADD R75, R75, UR5 ;  /* 0x000000054b4b7c36 */ /* 0x000fe20008000000 */
[----:B------:R-:W-:Y:S01]  /*22f10*/  PRMT R71, R82, 0x7632, R71 ;  /* 0x0000763252477816 */ /* 0x000fe20000000047 */
[----:B------:R-:W1:Y:S01]  /*22f20*/  LDCU UR7, c[0x0][0x39c] ;  /* 0x00007380ff0777ac */ /* 0x000e620008000800 */
[----:B----4-:R-:W-:Y:S01]  /*22f30*/  ISETP.LT.AND P4, PT, R70, UR6, !P0 ;  /* 0x0000000646007c0c */ /* 0x010fe2000c781270 */
[----:B------:R-:W-:-:S02]  /*22f40*/  VIADD R74, R75, UR5 ;  /* 0x000000054b4a7c36 */ /* 0x000fc40008000000 */
[----:B------:R4:W-:Y:S01]  /*22f50*/  @P5 STG.E.U16 desc[UR20][R68.64], R71 ;  /* 0x0000004744005986 */ /* 0x0009e2000c101514 */
[----:B------:R-:W-:Y:S01]  /*22f60*/  LEA R70, P5, R75, R0, 0x1 ;  /* 0x000000004b467211 */ /* 0x000fe200078a08ff */
[----:B------:R-:W0:Y:S01]  /*22f70*/  LDCU UR6, c[0x0][0x39c] ;  /* 0x00007380ff0677ac */ /* 0x000e220008000800 */
[----:B------:R-:W-:Y:S02]  /*22f80*/  F2FP.BF16.F32.PACK_AB R84, R85, R84 ;  /* 0x000000545554723e */ /* 0x000fe400000010ff */
[-C--:B----4-:R-:W-:Y:S02]  /*22f90*/  LEA.HI.X.SX32 R71, R75, R3.reuse, 0x1, P5 ;  /* 0x000000034b477211 */ /* 0x090fe400028f0eff */
[-C--:B------:R-:W-:Y:S01]  /*22fa0*/  LEA R72, P5, R74, R0.reuse, 0x1 ;  /* 0x000000004a487211 */ /* 0x080fe200078a08ff */
[----:B------:R-:W-:Y:S01]  /*22fb0*/  VIADD R75, R2, 0xb9 ;  /* 0x000000b9024b7836 */ /* 0x000fe20000000000 */
[----:B------:R-:W-:Y:S02]  /*22fc0*/  PRMT R69, R84, 0x7632, R69 ;  /* 0x0000763254457816 */ /* 0x000fe40000000045 */
[C---:B------:R-:W-:Y:S01]  /*22fd0*/  LEA.HI.X.SX32 R73, R74.reuse, R3, 0x1, P5 ;  /* 0x000000034a497211 */ /* 0x040fe200028f0eff */
[----:B------:R-:W-:Y:S01]  /*22fe0*/  VIADD R74, R74, UR5 ;  /* 0x000000054a4a7c36 */ /* 0x000fe20008000000 */
[----:B------:R4:W-:Y:S01]  /*22ff0*/  @P6 STG.E.U16 desc[UR20][R70.64], R84 ;  /* 0x0000005446006986 */ /* 0x0009e2000c101514 */
[----:B0-----:R-:W-:Y:S01]  /*23000*/  ISETP.LT.AND P5, PT, R75, UR4, !P0 ;  /* 0x000000044b007c0c */ /* 0x001fe2000c7a1270 */
[----:B------:R-:W0:Y:S02]  /*23010*/  LDCU UR4, c[0x0][0x39c] ;  /* 0x00007380ff0477ac */ /* 0x000e240008000800 */
[----:B------:R1:W-:Y:S01]  /*23020*/  @P2 STG.E.U16 desc[UR20][R72.64], R69 ;  /* 0x0000004548002986 */ /* 0x0003e2000c101514 */
[C---:B------:R-:W-:Y:S01]  /*23030*/  LEA R68, P2, R74.reuse, R0, 0x1 ;  /* 0x000000004a447211 */ /* 0x040fe200078408ff */
[----:B------:R-:W-:Y:S01]  /*23040*/  VIADD R75, R74, UR5 ;  /* 0x000000054a4b7c36 */ /* 0x000fe20008000000 */
[----:B------:R-:W-:Y:S01]  /*23050*/  F2FP.BF16.F32.PACK_AB R86, R87, R86 ;  /* 0x000000565756723e */ /* 0x000fe200000010ff */
[----:B------:R-:W-:-:S02]  /*23060*/  VIADD R76, R2, 0xba ;  /* 0x000000ba024c7836 */ /* 0x000fc40000000000 */
[----:B----4-:R-:W-:Y:S01]  /*23070*/  VIADD R71, R2, 0xbb ;  /* 0x000000bb02477836 */ /* 0x010fe20000000000 */
[----:B------:R-:W-:Y:S02]  /*23080*/  LEA R70, P6, R75, R0, 0x1 ;  /* 0x000000004b467211 */ /* 0x000fe400078c08ff */
[-C--:B-1----:R-:W-:Y:S02]  /*23090*/  LEA.HI.X.SX32 R69, R74, R3.reuse, 0x1, P2 ;  /* 0x000000034a457211 */ /* 0x082fe400010f0eff */
[----:B------:R-:W-:Y:S01]  /*230a0*/  ISETP.LT.AND P2, PT, R76, UR6, !P0 ;  /* 0x000000064c007c0c */ /* 0x000fe2000c741270 */
[----:B------:R-:W1:Y:S02]  /*230b0*/  LDCU UR6, c[0x0][0x39c] ;  /* 0x00007380ff0677ac */ /* 0x000e640008000800 */
[----:B------:R4:W-:Y:S01]  /*230c0*/  @P3 STG.E.U16 desc[UR20][R68.64], R86 ;  /* 0x0000005644003986 */ /* 0x0009e2000c101514 */
[----:B------:R-:W-:Y:S01]  /*230d0*/  ISETP.LT.AND P3, PT, R71, UR7, !P0 ;  /* 0x0000000747007c0c */ /* 0x000fe2000c761270 */
[C---:B------:R-:W-:Y:S01]  /*230e0*/  VIADD R73, R2.reuse, 0xbc ;  /* 0x000000bc02497836 */ /* 0x040fe20000000000 */
[C---:B------:R-:W-:Y:S01]  /*230f0*/  LEA.HI.X.SX32 R71, R75.reuse, R3, 0x1, P6 ;  /* 0x000000034b477211 */ /* 0x040fe200030f0eff */
[----:B------:R-:W-:Y:S01]  /*23100*/  VIADD R75, R75, UR5 ;  /* 0x000000054b4b7c36 */ /* 0x000fe20008000000 */
[----:B---3--:R-:W-:Y:S01]  /*23110*/  F2FP.BF16.F32.PACK_AB R88, R89, R88 ;  /* 0x000000585958723e */ /* 0x008fe200000010ff */
[----:B------:R-:W-:Y:S01]  /*23120*/  VIADD R76, R2, 0xbe ;  /* 0x000000be024c7836 */ /* 0x000fe20000000000 */
[----:B--2---:R-:W-:Y:S01]  /*23130*/  F2FP.BF16.F32.PACK_AB R90, R91, R90 ;  /* 0x0000005a5b5a723e */ /* 0x004fe200000010ff */
[----:B------:R-:W2:Y:S01]  /*23140*/  LDCU UR7, c[0x0][0x39c] ;  /* 0x00007380ff0777ac */ /* 0x000ea20008000800 */
[----:B----4-:R-:W-:-:S02]  /*23150*/  PRMT R69, R86, 0x7632, R69 ;  /* 0x0000763256457816 */ /* 0x010fc40000000045 */
[----:B------:R-:W-:-:S03]  /*23160*/  LEA R72, P6, R75, R0, 0x1 ;  /* 0x000000004b487211 */ /* 0x000fc600078c08ff */
[----:B------:R3:W-:Y:S01]  /*23170*/  @P1 STG.E.U16 desc[UR20][R70.64], R69 ;  /* 0x0000004546001986 */ /* 0x0007e2000c101514 */
[----:B0-----:R-:W-:Y:S01]  /*23180*/  ISETP.LT.AND P1, PT, R73, UR4, !P0 ;  /* 0x0000000449007c0c */ /* 0x001fe2000c721270 */
[----:B------:R-:W0:Y:S01]  /*23190*/  LDCU UR4, c[0x0][0x39c] ;  /* 0x00007380ff0477ac */ /* 0x000e220008000800 */
[C---:B------:R-:W-:Y:S01]  /*231a0*/  VIADD R74, R75.reuse, UR5 ;  /* 0x000000054b4a7c36 */ /* 0x040fe20008000000 */
[----:B------:R-:W-:Y:S01]  /*231b0*/  LEA.HI.X.SX32 R73, R75, R3, 0x1, P6 ;  /* 0x000000034b497211 */ /* 0x000fe200030f0eff */
[----:B------:R-:W-:-:S03]  /*231c0*/  VIADD R75, R2, 0xbd ;  /* 0x000000bd024b7836 */ /* 0x000fc60000000000 */
[C---:B------:R-:W-:Y:S01]  /*231d0*/  LEA R68, P6, R74.reuse, R0, 0x1 ;  /* 0x000000004a447211 */ /* 0x040fe200078c08ff */
[----:B------:R-:W-:Y:S01]  /*231e0*/  @P4 STG.E.U16 desc[UR20][R72.64], R88 ;  /* 0x0000005848004986 */ /* 0x000fe2000c101514 */
[----:B-1----:R-:W-:Y:S01]  /*231f0*/  ISETP.LT.AND P4, PT, R75, UR6, !P0 ;  /* 0x000000064b007c0c */ /* 0x002fe2000c781270 */
[----:B------:R-:W1:Y:S01]  /*23200*/  LDCU UR6, c[0x0][0x39c] ;  /* 0x00007380ff0677ac */ /* 0x000e620008000800 */
[C---:B---3--:R-:W-:Y:S01]  /*23210*/  LEA.HI.X.SX32 R69, R74.reuse, R3, 0x1, P6 ;  /* 0x000000034a457211 */ /* 0x048fe200030f0eff */
[----:B------:R-:W-:Y:S01]  /*23220*/  VIADD R74, R74, UR5 ;  /* 0x000000054a4a7c36 */ /* 0x000fe20008000000 */
[----:B------:R-:W-:-:S03]  /*23230*/  PRMT R71, R88, 0x7632, R71 ;  /* 0x0000763258477816 */ /* 0x000fc60000000047 */
[C---:B------:R-:W-:Y:S02]  /*23240*/  VIADD R75, R74.reuse, UR5 ;  /* 0x000000054a4b7c36 */ /* 0x040fe40008000000 */
[----:B------:R3:W-:Y:S01]  /*23250*/  @P5 STG.E.U16 desc[UR20][R68.64], R71 ;  /* 0x0000004744005986 */ /* 0x0007e2000c101514 */
[-C--:B------:R-:W-:Y:S02]  /*23260*/  LEA R70, P5, R74, R0.reuse, 0x1 ;  /* 0x000000004a467211 */ /* 0x080fe400078a08ff */
[----:B0-----:R-:W-:Y:S01]  /*23270*/  ISETP.LT.AND P6, PT, R76, UR4, !P0 ;  /* 0x000000044c007c0c */ /* 0x001fe2000c7c1270 */
[----:B------:R-:W0:Y:S01]  /*23280*/  LDCU UR4, c[0x0][0x39c] ;  /* 0x00007380ff0477ac */ /* 0x000e220008000800 */
[----:B---3--:R-:W-:Y:S02]  /*23290*/  LEA.HI.X.SX32 R71, R74, R3, 0x1, P5 ;  /* 0x000000034a477211 */ /* 0x008fe400028f0eff */
[----:B------:R-:W-:Y:S01]  /*232a0*/  LEA R72, P5, R75, R0, 0x1 ;  /* 0x000000004b487211 */ /* 0x000fe200078a08ff */
[----:B------:R-:W-:Y:S01]  /*232b0*/  VIADD R68, R2, 0xbf ;  /* 0x000000bf02447836 */ /* 0x000fe20000000000 */
[----:B------:R-:W-:-:S02]  /*232c0*/  PRMT R69, R90, 0x7632, R69 ;  /* 0x000076325a457816 */ /* 0x000fc40000000045 */
[C---:B------:R-:W-:Y:S01]  /*232d0*/  LEA.HI.X.SX32 R73, R75.reuse, R3, 0x1, P5 ;  /* 0x000000034b497211 */ /* 0x040fe200028f0eff */
[----:B------:R-:W-:Y:S01]  /*232e0*/  VIADD R75, R75, UR5 ;  /* 0x000000054b4b7c36 */ /* 0x000fe20008000000 */
[----:B------:R3:W-:Y:S01]  /*232f0*/  @P2 STG.E.U16 desc[UR20][R70.64], R90 ;  /* 0x0000005a46002986 */ /* 0x0007e2000c101514 */
[----:B-1----:R-:W-:Y:S01]  /*23300*/  ISETP.LT.AND P2, PT, R68, UR6, !P0 ;  /* 0x0000000644007c0c */ /* 0x002fe2000c741270 */
[----:B------:R-:W1:Y:S02]  /*23310*/  LDCU UR6, c[0x0][0x39c] ;  /* 0x00007380ff0677ac */ /* 0x000e640008000800 */
[----:B------:R4:W-:Y:S01]  /*23320*/  @P3 STG.E.U16 desc[UR20][R72.64], R69 ;  /* 0x0000004548003986 */ /* 0x0009e2000c101514 */
[C---:B------:R-:W-:Y:S01]  /*23330*/  LEA R68, P3, R75.reuse, R0, 0x1 ;  /* 0x000000004b447211 */ /* 0x040fe200078608ff */
[----:B------:R-:W-:Y:S01]  /*23340*/  VIADD R74, R75, UR5 ;  /* 0x000000054b4a7c36 */ /* 0x000fe20008000000 */
[----:B-----5:R-:W-:Y:S01]  /*23350*/  F2FP.BF16.F32.PACK_AB R92, R93, R92 ;  /* 0x0000005c5d5c723e */ /* 0x020fe200000010ff */
[----:B---3--:R-:W-:-:S02]  /*23360*/  VIADD R70, R2, 0xc0 ;  /* 0x000000c002467836 */ /* 0x008fc40000000000 */
[----:B------:R-:W-:Y:S01]  /*23370*/  VIADD R71, R2, 0xc1 ;  /* 0x000000c102477836 */ /* 0x000fe20000000000 */
[-C--:B----4-:R-:W-:Y:S02]  /*23380*/  LEA.HI.X.SX32 R69, R75, R3.reuse, 0x1, P3 ;  /* 0x000000034b457211 */ /* 0x090fe400018f0eff */
[----:B0-----:R-:W-:Y:S01]  /*23390*/  ISETP.LT.AND P3, PT, R70, UR4, !P0 ;  /* 0x0000000446007c0c */ /* 0x001fe2000c761270 */
[----:B------:R-:W-:Y:S01]  /*233a0*/  VIADD R72, R2, 0xc2 ;  /* 0x000000c202487836 */ /* 0x000fe20000000000 */
[C---:B------:R-:W-:Y:S01]  /*233b0*/  LEA R70, P5, R74.reuse, R0, 0x1 ;  /* 0x000000004a467211 */ /* 0x040fe200078a08ff */
[----:B------:R0:W-:Y:S01]  /*233c0*/  @P1 STG.E.U16 desc[UR20][R68.64], R92 ;  /* 0x0000005c44001986 */ /* 0x0001e2000c101514 */
[----:B--2---:R-:W-:Y:S01]  /*233d0*/  ISETP.LT.AND P1, PT, R71, UR7, !P0 ;  /* 0x0000000747007c0c */ /* 0x004fe2000c721270 */
[----:B------:R-:W2:Y:S01]  /*233e0*/  LDCU UR4, c[0x0][0x39c] ;  /* 0x00007380ff0477ac */ /* 0x000ea20008000800 */
[C---:B------:R-:W-:Y:S01]  /*233f0*/  LEA.HI.X.SX32 R71, R74.reuse, R3, 0x1, P5 ;  /* 0x000000034a477211 */ /* 0x040fe200028f0eff */
[----:B------:R-:W-:Y:S01]  /*23400*/  VIADD R74, R74, UR5 ;  /* 0x000000054a4a7c36 */ /* 0x000fe20008000000 */
[----:B-1----:R-:W-:Y:S01]  /*23410*/  ISETP.LT.AND P5, PT, R72, UR6, !P0 ;  /* 0x0000000648007c0c */ /* 0x002fe2000c7a1270 */
[----:B------:R-:W1:Y:S01]  /*23420*/  LDCU UR6, c[0x0][0x39c] ;  /* 0x00007380ff0677ac */ /* 0x000e620008000800 */
[----:B0-----:R-:W-:Y:S01]  /*23430*/  PRMT R69, R92, 0x7632, R69 ;  /* 0x000076325c457816 */ /* 0x001fe20000000045 */
[C---:B------:R-:W-:Y:S01]  /*23440*/  VIADD R75, R74.reuse, UR5 ;  /* 0x000000054a4b7c36 */ /* 0x040fe20008000000 */
[----:B------:R-:W-:Y:S01]  /*23450*/  F2FP.BF16.F32.PACK_AB R94, R95, R94 ;  /* 0x0000005e5f5e723e */ /* 0x000fe200000010ff */
[----:B------:R-:W0:Y:S02]  /*23460*/  LDCU UR7, c[0x0][0x39c] ;  /* 0x00007380ff0777ac */ /* 0x000e240008000800 */
[----:B------:R3:W-:Y:S01]  /*23470*/  @P4 STG.E.U16 desc[UR20][R70.64], R69 ;  /* 0x0000004546004986 */ /* 0x0007e2000c101514 */
[----:B------:R-:W-:-:S04]  /*23480*/  LEA R72, P4, R74, R0, 0x1 ;  /* 0x000000004a487211 */ /* 0x000fc800078808ff */
[-C--:B------:R-:W-:Y:S02]  /*23490*/  LEA.HI.X.SX32 R73, R74, R3.reuse, 0x1, P4 ;  /* 0x000000034a497211 */ /* 0x080fe400020f0eff */
[C---:B------:R-:W-:Y:S02]  /*234a0*/  LEA R68, P4, R75.reuse, R0, 0x1 ;  /* 0x000000004b447211 */ /* 0x040fe400078808ff */
[----:B------:R-:W-:Y:S02]  /*234b0*/  PRMT R76, R94, 0x7632, R76 ;  /* 0x000076325e4c7816 */ /* 0x000fe4000000004c */
[C---:B---3--:R-:W-:Y:S01]  /*234c0*/  LEA.HI.X.SX32 R69, R75.reuse, R3, 0x1, P4 ;  /* 0x000000034b457211 */ /* 0x048fe200020f0eff */
[----:B------:R-:W-:Y:S01]  /*234d0*/  VIADD R75, R75, UR5 ;  /* 0x000000054b4b7c36 */ /* 0x000fe20008000000 */
[----:B------:R-:W-:Y:S01]  /*234e0*/  @P6 STG.E.U16 desc[UR20][R72.64], R94 ;  /* 0x0000005e48006986 */ /* 0x000fe2000c101514 */
[----:B------:R-:W-:-:S03]  /*234f0*/  VIADD R74, R2, 0xc3 ;  /* 0x000000c3024a7836 */ /* 0x000fc60000000000 */
[----:B------:R3:W-:Y:S01]  /*23500*/  @P2 STG.E.U16 desc[UR20][R68.64], R76 ;  /* 0x0000004c44002986 */ /* 0x0007e2000c101514 */
[----:B------:R-:W-:Y:S01]  /*23510*/  VIADD R70, R2, 0xc4 ;  /* 0x000000c402467836 */ /* 0x000fe20000000000 */
[----:B--2---:R-:W-:Y:S01]  /*23520*/  ISETP.LT.AND P4, PT, R74, UR4, !P0 ;  /* 0x000000044a007c0c */ /* 0x004fe2000c781270 */
[----:B------:R-:W2:Y:S01]  /*23530*/  LDCU UR4, c[0x0][0x39c] ;  /* 0x00007380ff0477ac */ /* 0x000ea20008000800 */
[----:B------:R-:W-:Y:S02]  /*23540*/  VIADD R74, R75, UR5 ;  /* 0x000000054b4a7c36 */ /* 0x000fe40008000000 */
[----:B------:R-:W-:Y:S01]  /*23550*/  VIADD R71, R2, 0xc5 ;  /* 0x000000c502477836 */ /* 0x000fe20000000000 */
[----:B---3--:R-:W-:Y:S02]  /*23560*/  F2FP.BF16.F32.PACK_AB R69, R5, R4 ;  /* 0x000000040545723e */ /* 0x008fe400000010ff */
[----:B------:R-:W-:Y:S02]  /*23570*/  LEA R4, P2, R75, R0, 0x1 ;  /* 0x000000004b047211 */ /* 0x000fe400078408ff */
[----:B------:R-:W-:-:S02]  /*23580*/  PRMT R73, R69, 0x7610, R73 ;  /* 0x0000761045497816 */ /* 0x000fc40000000049 */
[-C--:B------:R-:W-:Y:S02]  /*23590*/  LEA.HI.X.SX32 R5, R75, R3.reuse, 0x1, P2 ;  /* 0x000000034b057211 */ /* 0x080fe400010f0eff */
[----:B-1----:R-:W-:Y:S01]  /*235a0*/  ISETP.LT.AND P2, PT, R70, UR6, !P0 ;  /* 0x0000000646007c0c */ /* 0x002fe2000c741270 */
[----:B------:R-:W1:Y:S01]  /*235b0*/  LDCU UR6, c[0x0][0x39c] ;  /* 0x00007380ff0677ac */ /* 0x000e620008000800 */
[----:B------:R-:W-:Y:S01]  /*235c0*/  LEA R70, P6, R74, R0, 0x1 ;  /* 0x000000004a467211 */ /* 0x000fe200078c08ff */
[----:B------:R3:W-:Y:S01]  /*235d0*/  @P3 STG.E.U16 desc[UR20][R4.64], R73 ;  /* 0x0000004904003986 */ /* 0x0007e2000c101514 */
[----:B0-----:R-:W-:Y:S02]  /*235e0*/  ISETP.LT.AND P3, PT, R71, UR7, !P0 ;  /* 0x0000000747007c0c */ /* 0x001fe4000c761270 */
[----:B------:R-:W-:Y:S01]  /*235f0*/  F2FP.BF16.F32.PACK_AB R7, R7, R6 ;  /* 0x000000060707723e */ /* 0x000fe200000010ff */
[----:B------:R-:W-:Y:S01]  /*23600*/  VIADD R72, R2, 0xc7 ;  /* 0x000000c702487836 */ /* 0x000fe20000000000 */
[C---:B------:R-:W-:Y:S01]  /*23610*/  LEA.HI.X.SX32 R71, R74.reuse, R3, 0x1, P6 ;  /* 0x000000034a477211 */ /* 0x040fe200030f0eff */
[----:B------:R-:W-:Y:S01]  /*23620*/  VIADD R74, R74, UR5 ;  /* 0x000000054a4a7c36 */ /* 0x000fe20008000000 */
[----:B------:R-:W0:Y:S01]  /*23630*/  LDCU UR7, c[0x0][0x39c] ;  /* 0x00007380ff0777ac */ /* 0x000e220008000800 */
[----:B---3--:R-:W-:Y:S01]  /*23640*/  PRMT R5, R69, 0x7632, R5 ;  /* 0x0000763245057816 */ /* 0x008fe20000000005 */
[----:B------:R-:W-:-:S02]  /*23650*/  VIADD R69, R2, 0xc6 ;  /* 0x000000c602457836 */ /* 0x000fc40000000000 */
[CC--:B------:R-:W-:Y:S01]  /*23660*/  LEA R68, P6, R74.reuse, R0.reuse, 0x1 ;  /* 0x000000004a447211 */ /* 0x0c0fe200078c08ff */
[C---:B------:R-:W-:Y:S01]  /*23670*/  VIADD R6, R74.reuse, UR5 ;  /* 0x000000054a067c36 */ /* 0x040fe20008000000 */
[----:B------:R3:W-:Y:S01]  /*23680*/  @P1 STG.E.U16 desc[UR20][R70.64], R5 ;  /* 0x0000000546001986 */ /* 0x0007e2000c101514 */
[----:B--2---:R-:W-:Y:S01]  /*23690*/  ISETP.LT.AND P1, PT, R69, UR4, !P0 ;  /* 0x0000000445007c0c */ /* 0x004fe2000c721270 */
[----:B------:R-:W2:Y:S01]  /*236a0*/  LDCU UR4, c[0x0][0x39c] ;  /* 0x00007380ff0477ac */ /* 0x000ea20008000800 */
[-C--:B------:R-:W-:Y:S02]  /*236b0*/  LEA.HI.X.SX32 R69, R74, R3.reuse, 0x1, P6 ;  /* 0x000000034a457211 */ /* 0x080fe400030f0eff */
[C---:B------:R-:W-:Y:S02]  /*236c0*/  LEA R4, P6, R6.reuse, R0, 0x1 ;  /* 0x0000000006047211 */ /* 0x040fe400078c08ff */
[----:B---3--:R-:W-:Y:S02]  /*236d0*/  PRMT R71, R7, 0x7610, R71 ;  /* 0x0000761007477816 */ /* 0x008fe40000000047 */
[----:B------:R-:W-:-:S03]  /*236e0*/  LEA.HI.X.SX32 R5, R6, R3, 0x1, P6 ;  /* 0x0000000306057211 */ /* 0x000fc600030f0eff */
[----:B------:R3:W-:Y:S01]  /*236f0*/  @P5 STG.E.U16 desc[UR20][R68.64], R71 ;  /* 0x0000004744005986 */ /* 0x0007e2000c101514 */
[----:B-1----:R-:W-:Y:S01]  /*23700*/  ISETP.LT.AND P5, PT, R72, UR6, !P0 ;  /* 0x0000000648007c0c */ /* 0x002fe2000c7a1270 */
[----:B------:R-:W1:Y:S01]  /*23710*/  LDCU UR6, c[0x0][0x39c] ;  /* 0x00007380ff0677ac */ /* 0x000e620008000800 */
[----:B---3--:R-:W-:Y:S01]  /*23720*/  PRMT R69, R7, 0x7632, R69 ;  /* 0x0000763207457816 */ /* 0x008fe20000000045 */
[----:B------:R-:W-:-:S04]  /*23730*/  VIADD R7, R6, UR5 ;  /* 0x0000000506077c36 */ /* 0x000fc80008000000 */
[----:B------:R3:W-:Y:S01]  /*23740*/  @P4 STG.E.U16 desc[UR20][R4.64], R69 ;  /* 0x0000004504004986 */ /* 0x0007e2000c101514 */
[C---:B------:R-:W-:Y:S01]  /*23750*/  LEA R6, P4, R7.reuse, R0, 0x1 ;  /* 0x0000000007067211 */ /* 0x040fe200078808ff */
[----:B------:R-:W-:Y:S01]  /*23760*/  VIADD R70, R7, UR5 ;  /* 0x0000000507467c36 */ /* 0x000fe20008000000 */
[----:B---3--:R-:W-:Y:S01]  /*23770*/  F2FP.BF16.F32.PACK_AB R5, R9, R8 ;  /* 0x000000080905723e */ /* 0x008fe200000010ff */
[----:B------:R-:W-:Y:S01]  /*23780*/  VIADD R8, R2, 0xc8 ;  /* 0x000000c802087836 */ /* 0x000fe20000000000 */
[----:B------:R-:W-:-:S04]  /*23790*/  LEA.HI.X.SX32 R7, R7, R3, 0x1, P4 ;  /* 0x0000000307077211 */ /* 0x000fc800020f0eff */
[----:B--2---:R-:W-:Y:S01]  /*237a0*/  ISETP.LT.AND P6, PT, R8, UR4, !P0 ;  /* 0x0000000408007c0c */ /* 0x004fe2000c7c1270 */
[----:B------:R-:W2:Y:S01]  /*237b0*/  LDCU UR4, c[0x0][0x39c] ;  /* 0x00007380ff0477ac */ /* 0x000ea20008000800 */
[-C--:B------:R-:W-:Y:S01]  /*237c0*/  LEA R8, P4, R70, R0.reuse, 0x1 ;  /* 0x0000000046087211 */ /* 0x080fe200078808ff */
[----:B------:R-:W-:Y:S01]  /*237d0*/  VIADD R4, R2, 0xc9 ;  /* 0x000000c902047836 */ /* 0x000fe20000000000 */
[----:B------:R-:W-:Y:S02]  /*237e0*/  PRMT R68, R5, 0x7632, R68 ;  /* 0x0000763205447816 */ /* 0x000fe40000000044 */
[C---:B------:R-:W-:Y:S01]  /*237f0*/  LEA.HI.X.SX32 R9, R70.reuse, R3, 0x1, P4 ;  /* 0x0000000346097211 */ /* 0x040fe200020f0eff */
[----:B------:R-:W-:Y:S01]  /*23800*/  VIADD R70, R70, UR5 ;  /* 0x0000000546467c36 */ /* 0x000fe20008000000 */
[----:B------:R3:W-:Y:S01]  /*23810*/  @P2 STG.E.U16 desc[UR20][R6.64], R5 ;  /* 0x0000000506002986 */ /* 0x0007e2000c101514 */
[----:B-1----:R-:W-:Y:S01]  /*23820*/  ISETP.LT.AND P2, PT, R4, UR6, !P0 ;  /* 0x0000000604007c0c */ /* 0x002fe2000c741270 */
[----:B------:R-:W1:Y:S02]  /*23830*/  LDCU UR6, c[0x0][0x39c] ;  /* 0x00007380ff0677ac */ /* 0x000e640008000800 */
[----:B------:R4:W-:Y:S01]  /*23840*/  @P3 STG.E.U16 desc[UR20][R8.64], R68 ;  /* 0x0000004408003986 */ /* 0x0009e2000c101514 */
[----:B------:R-:W-:-:S02]  /*23850*/  LEA R4, P3, R70, R0, 0x1 ;  /* 0x0000000046047211 */ /* 0x000fc400078608ff */
[----:B------:R-:W-:Y:S01]  /*23860*/  F2FP.BF16.F32.PACK_AB R11, R11, R10 ;  /* 0x0000000a0b0b723e */ /* 0x000fe200000010ff */
[----:B------:R-:W-:Y:S02]  /*23870*/  VIADD R10, R70, UR5 ;  /* 0x00000005460a7c36 */ /* 0x000fe40008000000 */
[----:B---3--:R-:W-:Y:S01]  /*23880*/  VIADD R6, R2, 0xca ;  /* 0x000000ca02067836 */ /* 0x008fe20000000000 */
[----:B------:R-:W-:Y:S01]  /*23890*/  LEA.HI.X.SX32 R5, R70, R3, 0x1, P3 ;  /* 0x0000000346057211 */ /* 0x000fe200018f0eff */
[----:B------:R-:W-:-:S03]  /*238a0*/  VIADD R7, R2, 0xcb ;  /* 0x000000cb02077836 */ /* 0x000fc60000000000 */
[----:B--2---:R-:W-:Y:S01]  /*238b0*/  ISETP.LT.AND P3, PT, R6, UR4, !P0 ;  /* 0x0000000406007c0c */ /* 0x004fe2000c761270 */
[----:B------:R2:W-:Y:S01]  /*238c0*/  @P1 STG.E.U16 desc[UR20][R4.64], R11 ;  /* 0x0000000b04001986 */ /* 0x0005e2000c101514 */
[----:B------:R-:W-:Y:S01]  /*238d0*/  LEA R6, P4, R10, R0, 0x1 ;  /* 0x000000000a067211 */ /* 0x000fe200078808ff */
[----:B----4-:R-:W-:Y:S01]  /*238e0*/  VIADD R8, R2, 0xcc ;  /* 0x000000cc02087836 */ /* 0x010fe20000000000 */
[----:B0-----:R-:W-:Y:S01]  /*238f0*/  ISETP.LT.AND P1, PT, R7, UR7, !P0 ;  /* 0x0000000707007c0c */ /* 0x001fe2000c721270 */
[----:B------:R-:W0:Y:S01]  /*23900*/  LDCU UR4, c[0x0][0x39c] ;  /* 0x00007380ff0477ac */ /* 0x000e220008000800 */
[C---:B------:R-:W-:Y:S01]  /*23910*/  LEA.HI.X.SX32 R7, R10.reuse, R3, 0x1, P4 ;  /* 0x000000030a077211 */ /* 0x040fe200020f0eff */
[----:B------:R-:W-:Y:S01]  /*23920*/  VIADD R10, R10, UR5 ;  /* 0x000000050a0a7c36 */ /* 0x000fe20008000000 */
[----:B-1----:R-:W-:Y:S01]  /*23930*/  ISETP.LT.AND P4, PT, R8, UR6, !P0 ;  /* 0x0000000608007c0c */ /* 0x002fe2000c781270 */
[----:B------:R-:W1:Y:S01]  /*23940*/  LDCU UR6, c[0x0][0x39c] ;  /* 0x00007380ff0677ac */ /* 0x000e620008000800 */
[----:B--2---:R-:W-:Y:S01]  /*23950*/  PRMT R5, R11, 0x7632, R5 ;  /* 0x000076320b057816 */ /* 0x004fe20000000005 */
[C---:B------:R-:W-:Y:S01]  /*23960*/  VIADD R11, R10.reuse, UR5 ;  /* 0x000000050a0b7c36 */ /* 0x040fe20008000000 */
[----:B------:R-:W-:Y:S01]  /*23970*/  F2FP.BF16.F32.PACK_AB R12, R13, R12 ;  /* 0x0000000c0d0c723e */ /* 0x000fe200000010ff */
[----:B------:R-:W2:Y:S02]  /*23980*/  LDCU UR7, c[0x0][0x39c] ;  /* 0x00007380ff0777ac */ /* 0x000ea40008000800 */
[----:B------:R3:W-:Y:S01]  /*23990*/  @P5 STG.E.U16 desc[UR20][R6.64], R5 ;  /* 0x0000000506005986 */ /* 0x0007e2000c101514 */
[----:B------:R-:W-:-:S04]  /*239a0*/  LEA R8, P5, R10, R0, 0x1 ;  /* 0x000000000a087211 */ /* 0x000fc800078a08ff */
[-C--:B------:R-:W-:Y:S02]  /*239b0*/  LEA.HI.X.SX32 R9, R10, R3.reuse, 0x1, P5 ;  /* 0x000000030a097211 */ /* 0x080fe400028f0eff */
[CC--:B------:R-:W-:Y:S01]  /*239c0*/  LEA R4, P5, R11.reuse, R0.reuse, 0x1 ;  /* 0x000000000b047211 */ /* 0x0c0fe200078a08ff */
[----:B------:R-:W-:Y:S01]  /*239d0*/  VIADD R10, R2, 0xcd ;  /* 0x000000cd020a7836 */ /* 0x000fe20000000000 */
[C---:B------:R-:W-:Y:S02]  /*239e0*/  PRMT R13, R12.reuse, 0x7632, R13 ;  /* 0x000076320c0d7816 */ /* 0x040fe4000000000d */
[----:B---3--:R-:W-:Y:S02]  /*239f0*/  PRMT R7, R12, 0x7610, R7 ;  /* 0x000076100c077816 */ /* 0x008fe40000000007 */
[CC--:B------:R-:W-:Y:S01]  /*23a00*/  LEA.HI.X.SX32 R5, R11.reuse, R3.reuse, 0x1, P5 ;  /* 0x000000030b057211 */ /* 0x0c0fe200028f0eff */
[----:B------:R-:W-:Y:S01]  /*23a10*/  VIADD R11, R11, UR5 ;  /* 0x000000050b0b7c36 */ /* 0x000fe20008000000 */
[----:B0-----:R-:W-:Y:S01]  /*23a20*/  ISETP.LT.AND P5, PT, R10, UR4, !P0 ;  /* 0x000000040a007c0c */ /* 0x001fe2000c7a1270 */
[----:B------:R0:W-:Y:S01]  /*23a30*/  @P6 STG.E.U16 desc[UR20][R8.64], R7 ;  /* 0x0000000708006986 */ /* 0x0001e2000c101514 */
[----:B------:R-:W3:Y:S03]  /*23a40*/  LDCU UR4, c[0x0][0x39c] ;  /* 0x00007380ff0477ac */ /* 0x000ee60008000800 */
[----:B------:R4:W-:Y:S01]  /*23a50*/  @P2 STG.E.U16 desc[UR20][R4.64], R13 ;  /* 0x0000000d04002986 */ /* 0x0009e2000c101514 */
[C---:B------:R-:W-:Y:S01]  /*23a60*/  LEA R6, P2, R11.reuse, R0, 0x1 ;  /* 0x000000000b067211 */ /* 0x040fe200078408ff */
[----:B------:R-:W-:Y:S01]  /*23a70*/  VIADD R10, R11, UR5 ;  /* 0x000000050b0a7c36 */ /* 0x000fe20008000000 */
[----:B------:R-:W-:Y:S01]  /*23a80*/  F2FP.BF16.F32.PACK_AB R14, R15, R14 ;  /* 0x0000000e0f0e723e */ /* 0x000fe200000010ff */
[C---:B------:R-:W-:Y:S01]  /*23a90*/  VIADD R12, R2.reuse, 0xce ;  /* 0x000000ce020c7836 */ /* 0x040fe20000000000 */
[----:B0-----:R-:W-:Y:S01]  /*23aa0*/  LEA.HI.X.SX32 R7, R11, R3, 0x1, P2 ;  /* 0x000000030b077211 */ /* 0x001fe200010f0eff */
[----:B------:R-:W-:Y:S01]  /*23ab0*/  VIADD R9, R2, 0xcf ;  /* 0x000000cf02097836 */ /* 0x000fe20000000000 */
[----:B------:R-:W-:-:S02]  /*23ac0*/  LEA R8, P6, R10, R0, 0x1 ;  /* 0x000000000a087211 */ /* 0x000fc400078c08ff */
[----:B-1----:R-:W-:Y:S01]  /*23ad0*/  ISETP.LT.AND P2, PT, R12, UR6, !P0 ;  /* 0x000000060c007c0c */ /* 0x002fe2000c741270 */
[----:B------:R0:W-:Y:S01]  /*23ae0*/  @P3 STG.E.U16 desc[UR20][R6.64], R14 ;  /* 0x0000000e06003986 */ /* 0x0001e2000c101514 */
[----:B------:R-:W1:Y:S01]  /*23af0*/  LDCU UR6, c[0x0][0x39c] ;  /* 0x00007380ff0677ac */ /* 0x000e620008000800 */
[----:B--2---:R-:W-:Y:S01]  /*23b00*/  ISETP.LT.AND P3, PT, R9, UR7, !P0 ;  /* 0x0000000709007c0c */ /* 0x004fe2000c761270 */
[----:B----4-:R-:W-:Y:S01]  /*23b10*/  VIADD R5, R2, 0xd0 ;  /* 0x000000d002057836 */ /* 0x010fe20000000000 */
[C---:B------:R-:W-:Y:S01]  /*23b20*/  LEA.HI.X.SX32 R9, R10.reuse, R3, 0x1, P6 ;  /* 0x000000030a097211 */ /* 0x040fe200030f0eff */
[----:B------:R-:W-:Y:S01]  /*23b30*/  VIADD R10, R10, UR5 ;  /* 0x000000050a0a7c36 */ /* 0x000fe20008000000 */
[----:B------:R-:W-:Y:S01]  /*23b40*/  F2FP.BF16.F32.PACK_AB R16, R17, R16 ;  /* 0x000000101110723e */ /* 0x000fe200000010ff */
[----:B------:R-:W-:Y:S01]  /*23b50*/  VIADD R12, R2, 0xd2 ;  /* 0x000000d2020c7836 */ /* 0x000fe20000000000 */
[----:B------:R-:W-:Y:S01]  /*23b60*/  F2FP.BF16.F32.PACK_AB R18, R19, R18 ;  /* 0x000000121312723e */ /* 0x000fe200000010ff */
[----:B------:R-:W2:Y:S01]  /*23b70*/  LDCU UR7, c[0x0][0x39c] ;  /* 0x00007380ff0777ac */ /* 0x000ea20008000800 */
[----:B0-----:R-:W-:-:S02]  /*23b80*/  PRMT R7, R14, 0x7632, R7 ;  /* 0x000076320e077816 */ /* 0x001fc40000000007 */
[----:B------:R-:W-:-:S03]  /*23b90*/  LEA R4, P6, R10, R0, 0x1 ;  /* 0x000000000a047211 */ /* 0x000fc600078c08ff */
[----:B------:R0:W-:Y:S01]  /*23ba0*/  @P1 STG.E.U16 desc[UR20][R8.64], R7 ;  /* 0x0000000708001986 */ /* 0x0001e2000c101514 */
[----:B---3--:R-:W-:Y:S01]  /*23bb0*/  ISETP.LT.AND P1, PT, R5, UR4, !P0 ;  /* 0x0000000405007c0c */ /* 0x008fe2000c721270 */
[----:B------:R-:W3:Y:S01]  /*23bc0*/  LDCU UR4, c[0x0][0x39c] ;  /* 0x00007380ff0477ac */ /* 0x000ee20008000800 */
[C---:B------:R-:W-:Y:S01]  /*23bd0*/  VIADD R11, R10.reuse, UR5 ;  /* 0x000000050a0b7c36 */ /* 0x040fe20008000000 */
[----:B------:R-:W-:Y:S01]  /*23be0*/  LEA.HI.X.SX32 R5, R10, R3, 0x1, P6 ;  /* 0x000000030a057211 */ /* 0x000fe200030f0eff */
[----:B------:R-:W-:-:S03]  /*23bf0*/  VIADD R10, R2, 0xd1 ;  /* 0x000000d1020a7836 */ /* 0x000fc60000000000 */
[C---:B------:R-:W-:Y:S01]  /*23c00*/  LEA R6, P6, R11.reuse, R0, 0x1 ;  /* 0x000000000b067211 */ /* 0x040fe200078c08ff */
[----:B------:R4:W-:Y:S01]  /*23c10*/  @P4 STG.E.U16 desc[UR20][R4.64], R16 ;  /* 0x0000001004004986 */ /* 0x0009e2000c101514 */
[----:B-1----:R-:W-:Y:S01]  /*23c20*/  ISETP.LT.AND P4, PT, R10, UR6, !P0 ;  /* 0x000000060a007c0c */ /* 0x002fe2000c781270 */
[----:B------:R-:W1:Y:S01]  /*23c30*/  LDCU UR6, c[0x0][0x39c] ;  /* 0x00007380ff0677ac */ /* 0x000e620008000800 */
[C---:B0-----:R-:W-:Y:S01]  /*23c40*/  LEA.HI.X.SX32 R7, R11.reuse, R3, 0x1, P6 ;  /* 0x000000030b077211 */ /* 0x041fe200030f0eff */
[----:B------:R-:W-:Y:S01]  /*23c50*/  VIADD R11, R11, UR5 ;  /* 0x000000050b0b7c36 */ /* 0x000fe20008000000 */
[----:B----4-:R-:W-:-:S03]  /*23c60*/  PRMT R5, R16, 0x7632, R5 ;  /* 0x0000763210057816 */ /* 0x010fc60000000005 */
[C---:B------:R-:W-:Y:S01]  /*23c70*/  VIADD R10, R11.reuse, UR5 ;  /* 0x000000050b0a7c36 */ /* 0x040fe20008000000 */
[----:B---3--:R-:W-:Y:S01]  /*23c80*/  ISETP.LT.AND P6, PT, R12, UR4, !P0 ;  /* 0x000000040c007c0c */ /* 0x008fe2000c7c1270 */
[----:B------:R-:W0:Y:S01]  /*23c90*/  LDCU UR4, c[0x0][0x39c] ;  /* 0x00007380ff0477ac */ /* 0x000e220008000800 */
[----:B------:R3:W-:Y:S01]  /*23ca0*/  @P5 STG.E.U16 desc[UR20][R6.64], R5 ;  /* 0x0000000506005986 */ /* 0x0007e2000c101514 */
[----:B------:R-:W-:-:S04]  /*23cb0*/  LEA R8, P5, R11, R0, 0x1 ;  /* 0x000000000b087211 */ /* 0x000fc800078a08ff */
[----:B------:R-:W-:Y:S02]  /*23cc0*/  LEA.HI.X.SX32 R9, R11, R3, 0x1, P5 ;  /* 0x000000030b097211 */ /* 0x000fe400028f0eff */
[----:B------:R-:W-:Y:S01]  /*23cd0*/  LEA R4, P5, R10, R0, 0x1 ;  /* 0x000000000a047211 */ /* 0x000fe200078a08ff */
[----:B---3--:R-:W-:-:S03]  /*23ce0*/  VIADD R6, R2, 0xd3 ;  /* 0x000000d302067836 */ /* 0x008fc60000000000 */
[C---:B------:R-:W-:Y:S01]  /*23cf0*/  LEA.HI.X.SX32 R5, R10.reuse, R3, 0x1, P5 ;  /* 0x000000030a057211 */ /* 0x040fe200028f0eff */
[----:B------:R-:W-:Y:S01]  /*23d00*/  VIADD R10, R10, UR5 ;  /* 0x000000050a0a7c36 */ /* 0x000fe20008000000 */
[----:B------:R-:W-:Y:S01]  /*23d10*/  PRMT R7, R18, 0x7632, R7 ;  /* 0x0000763212077816 */ /* 0x000fe20000000007 */
[----:B------:R3:W-:Y:S01]  /*23d20*/  @P2 STG.E.U16 desc[UR20][R8.64], R18 ;  /* 0x0000001208002986 */ /* 0x0007e2000c101514 */
[----:B-1----:R-:W-:Y:S01]  /*23d30*/  ISETP.LT.AND P2, PT, R6, UR6, !P0 ;  /* 0x0000000606007c0c */ /* 0x002fe2000c741270 */
[----:B------:R-:W1:Y:S02]  /*23d40*/  LDCU UR6, c[0x0][0x39c] ;  /* 0x00007380ff0677ac */ /* 0x000e640008000800 */
[----:B------:R4:W-:Y:S01]  /*23d50*/  @P3 STG.E.U16 desc[UR20][R4.64], R7 ;  /* 0x0000000704003986 */ /* 0x0009e2000c101514 */
[C---:B------:R-:W-:Y:S01]  /*23d60*/  LEA R6, P3, R10.reuse, R0, 0x1 ;  /* 0x000000000a067211 */ /* 0x040fe200078608ff */
[----:B------:R-:W-:Y:S01]  /*23d70*/  VIADD R11, R10, UR5 ;  /* 0x000000050a0b7c36 */ /* 0x000fe20008000000 */
[----:B------:R-:W-:Y:S01]  /*23d80*/  F2FP.BF16.F32.PACK_AB R20, R21, R20 ;  /* 0x000000141514723e */ /* 0x000fe200000010ff */
[----:B---3--:R-:W-:-:S02]  /*23d90*/  VIADD R8, R2, 0xd4 ;  /* 0x000000d402087836 */ /* 0x008fc40000000000 */
[----:B------:R-:W-:Y:S01]  /*23da0*/  VIADD R9, R2, 0xd5 ;  /* 0x000000d502097836 */ /* 0x000fe20000000000 */
[-C--:B----4-:R-:W-:Y:S02]  /*23db0*/  LEA.HI.X.SX32 R7, R10, R3.reuse, 0x1, P3 ;  /* 0x000000030a077211 */ /* 0x090fe400018f0eff */
[----:B0-----:R-:W-:Y:S01]  /*23dc0*/  ISETP.LT.AND P3, PT, R8, UR4, !P0 ;  /* 0x0000000408007c0c */ /* 0x001fe2000c761270 */
[----:B------:R-:W-:Y:S01]  /*23dd0*/  VIADD R4, R2, 0xd6 ;  /* 0x000000d602047836 */ /* 0x000fe20000000000 */
[----:B------:R-:W-:Y:S01]  /*23de0*/  LEA R8, P5, R11, R0, 0x1 ;  /* 0x000000000b087211 */ /* 0x000fe200078a08ff */
[----:B------:R-:W-:Y:S01]  /*23df0*/  @P1 STG.E.U16 desc[UR20][R6.64], R20 ;  /* 0x0000001406001986 */ /* 0x000fe2000c101514 */
[----:B--2---:R-:W-:Y:S01]  /*23e00*/  ISETP.LT.AND P1, PT, R9, UR7, !P0 ;  /* 0x0000000709007c0c */ /* 0x004fe2000c721270 */
[----:B------:R-:W0:Y:S01]  /*23e10*/  LDCU UR4, c[0x0][0x39c] ;  /* 0x00007380ff0477ac */ /* 0x000e220008000800 */
[C---:B------:R-:W-:Y:S01]  /*23e20*/  LEA.HI.X.SX32 R9, R11.reuse, R3, 0x1, P5 ;  /* 0x000000030b097211 */ /* 0x040fe200028f0eff */
[----:B------:R-:W-:Y:S01]  /*23e30*/  VIADD R11, R11, UR5 ;  /* 0x000000050b0b7c36 */ /* 0x000fe20008000000 */
[----:B------:R-:W-:Y:S01]  /*23e40*/  PRMT R5, R20, 0x7632, R5 ;  /* 0x0000763214057816 */ /* 0x000fe20000000005 */
[----:B------:R-:W2:Y:S01]  /*23e50*/  LDCU UR7, c[0x0][0x39c] ;  /* 0x00007380ff0777ac */ /* 0x000ea20008000800 */
[----:B-1----:R-:W-:Y:S01]  /*23e60*/  ISETP.LT.AND P5, PT, R4, UR6, !P0 ;  /* 0x0000000604007c0c */ /* 0x002fe2000c7a1270 */
[----:B------:R-:W-:-:S02]  /*23e70*/  VIADD R10, R11, UR5 ;  /* 0x000000050b0a7c36 */ /* 0x000fc40008000000 */
[----:B------:R1:W-:Y:S01]  /*23e80*/  @P4 STG.E.U16 desc[UR20][R8.64], R5 ;  /* 0x0000000508004986 */ /* 0x0003e2000c101514 */
[----:B------:R-:W-:Y:S01]  /*23e90*/  LEA R4, P4, R11, R0, 0x1 ;  /* 0x000000000b047211 */ /* 0x000fe200078808ff */
[----:B------:R-:W3:Y:S01]  /*23ea0*/  LDCU UR6, c[0x0][0x39c] ;  /* 0x00007380ff0677ac */ /* 0x000ee20008000800 */
        /* <DEDUP_REMOVED lines=15> */
[----:B-1----:R-:W-:Y:S01]  /*23fa0*/  VIADD R5, R2, 0xd9 ;  /* 0x000000d902057836 */ /* 0x002fe20000000000 */
[----:B------:R-:W-:Y:S02]  /*23fb0*/  LEA R4, P6, R11, R0, 0x1 ;  /* 0x000000000b047211 */ /* 0x000fe400078c08ff */
[-C--:B----4-:R-:W-:Y:S02]  /*23fc0*/  LEA.HI.X.SX32 R9, R10, R3.reuse, 0x1, P2 ;  /* 0x000000030a097211 */ /* 0x090fe400010f0eff */
[----:B---3--:R-:W-:Y:S01]  /*23fd0*/  ISETP.LT.AND P2, PT, R12, UR6, !P0 ;  /* 0x000000060c007c0c */ /* 0x008fe2000c741270 */
[----:B------:R-:W1:Y:S02]  /*23fe0*/  LDCU UR6, c[0x0][0x39c] ;  /* 0x00007380ff0677ac */ /* 0x000e640008000800 */
[----:B------:R3:W-:Y:S01]  /*23ff0*/  @P3 STG.E.U16 desc[UR20][R8.64], R24 ;  /* 0x0000001808003986 */ /* 0x0007e2000c101514 */
[----:B--2---:R-:W-:Y:S01]  /*24000*/  ISETP.LT.AND P3, PT, R5, UR7, !P0 ;  /* 0x0000000705007c0c */ /* 0x004fe2000c761270 */
[C---:B------:R-:W-:Y:S01]  /*24010*/  VIADD R7, R2.reuse, 0xda ;  /* 0x000000da02077836 */ /* 0x040fe20000000000 */
[C---:B------:R-:W-:Y:S01]  /*24020*/  LEA.HI.X.SX32 R5, R11.reuse, R3, 0x1, P6 ;  /* 0x000000030b057211 */ /* 0x040fe200030f0eff */
[----:B------:R-:W-:Y:S01]  /*24030*/  VIADD R11, R11, UR5 ;  /* 0x000000050b0b7c36 */ /* 0x000fe20008000000 */
[----:B------:R-:W-:Y:S01]  /*24040*/  F2FP.BF16.F32.PACK_AB R26, R27, R26 ;  /* 0x0000001a1b1a723e */ /* 0x000fe200000010ff */
[----:B------:R-:W-:Y:S01]  /*24050*/  VIADD R12, R2, 0xdc ;  /* 0x000000dc020c7836 */ /* 0x000fe20000000000 */
[----:B------:R-:W-:Y:S01]  /*24060*/  F2FP.BF16.F32.PACK_AB R28, R29, R28 ;  /* 0x0000001c1d1c723e */ /* 0x000fe200000010ff */
[----:B------:R-:W2:Y:S01]  /*24070*/  LDCU UR7, c[0x0][0x39c] ;  /* 0x00007380ff0777ac */ /* 0x000ea20008000800 */
[----:B---3--:R-:W-:-:S02]  /*24080*/  PRMT R9, R24, 0x7632, R9 ;  /* 0x0000763218097816 */ /* 0x008fc40000000009 */
        /* <DEDUP_REMOVED lines=37> */
[C---:B------:R-:W-:Y:S01]  /*242e0*/  LEA R4, P4, R10.reuse, R0, 0x1 ;  /* 0x000000000a047211 */ /* 0x040fe200078808ff */
        /* <DEDUP_REMOVED lines=10> */
[C---:B------:R-:W-:Y:S01]  /*24390*/  LEA R6, P5, R10.reuse, R0, 0x1 ;  /* 0x000000000a067211 */ /* 0x040fe200078a08ff */
[----:B------:R-:W3:Y:S01]  /*243a0*/  LDCU UR6, c[0x0][0x39c] ;  /* 0x00007380ff0677ac */ /* 0x000ee20008000800 */
[----:B------:R-:W-:Y:S02]  /*243b0*/  F2FP.BF16.F32.PACK_AB R32, R33, R32 ;  /* 0x000000202120723e */ /* 0x000fe400000010ff */
[-C--:B-1----:R-:W-:Y:S02]  /*243c0*/  LEA.HI.X.SX32 R7, R10, R3.reuse, 0x1, P5 ;  /* 0x000000030a077211 */ /* 0x082fe400028f0eff */
[CC--:B------:R-:W-:Y:S01]  /*243d0*/  LEA R8, P5, R11.reuse, R0.reuse, 0x1 ;  /* 0x000000000b087211 */ /* 0x0c0fe200078a08ff */
        /* <DEDUP_REMOVED lines=19> */
[----:B------:R-:W-:Y:S01]  /*24510*/  VIADD R9, R2, 0xe4 ;  /* 0x000000e402097836 */ /* 0x000fe20000000000 */
        /* <DEDUP_REMOVED lines=23> */
[CC--:B------:R-:W-:Y:S02]  /*24690*/  LEA R6, P5, R11.reuse, R0.reuse, 0x1 ;  /* 0x000000000b067211 */ /* 0x0c0fe400078a08ff */
        /* <DEDUP_REMOVED lines=29> */
[----:B------:R-:W-:Y:S01]  /*24870*/  VIADD R10, R11, UR5 ;  /* 0x000000050b0a7c36 */ /* 0x000fe20008000000 */
[----:B------:R-:W-:Y:S01]  /*24880*/  F2FP.BF16.F32.PACK_AB R42, R43, R42 ;  /* 0x0000002a2b2a723e */ /* 0x000fe200000010ff */
[----:B------:R-:W0:Y:S02]  /*24890*/  LDCU UR7, c[0x0][0x39c] ;  /* 0x00007380ff0777ac */ /* 0x000e240008000800 */
[----:B------:R3:W-:Y:S01]  /*248a0*/  @P4 STG.E.U16 desc[UR20][R6.64], R5 ;  /* 0x0000000506004986 */ /* 0x0007e2000c101514 */
[----:B------:R-:W-:-:S04]  /*248b0*/  LEA R8, P4, R11, R0, 0x1 ;  /* 0x000000000b087211 */ /* 0x000fc800078808ff */
[-C--:B------:R-:W-:Y:S02]  /*248c0*/  LEA.HI.X.SX32 R9, R11, R3.reuse, 0x1, P4 ;  /* 0x000000030b097211 */ /* 0x080fe400020f0eff */
[-C--:B------:R-:W-:Y:S01]  /*248d0*/  LEA R4, P4, R10, R0.reuse, 0x1 ;  /* 0x000000000a047211 */ /* 0x080fe200078808ff */
[----:B------:R-:W-:Y:S01]  /*248e0*/  VIADD R11, R2, 0xeb ;  /* 0x000000eb020b7836 */ /* 0x000fe20000000000 */
[----:B---3--:R-:W-:Y:S02]  /*248f0*/  PRMT R7, R42, 0x7632, R7 ;  /* 0x000076322a077816 */ /* 0x008fe40000000007 */
[C---:B------:R-:W-:Y:S01]  /*24900*/  LEA.HI.X.SX32 R5, R10.reuse, R3, 0x1, P4 ;  /* 0x000000030a057211 */ /* 0x040fe200020f0eff */
[----:B------:R-:W-:Y:S01]  /*24910*/  VIADD R10, R10, UR5 ;  /* 0x000000050a0a7c36 */ /* 0x000fe20008000000 */
[----:B------:R3:W-:Y:S01]  /*24920*/  @P6 STG.E.U16 desc[UR20][R8.64], R42 ;  /* 0x0000002a08006986 */ /* 0x0007e2000c101514 */
[----:B--2---:R-:W-:Y:S01]  /*24930*/  ISETP.LT.AND P4, PT, R11, UR4, !P0 ;  /* 0x000000040b007c0c */ /* 0x004fe2000c781270 */
[----:B------:R-:W2:Y:S02]  /*24940*/  LDCU UR4, c[0x0][0x39c] ;  /* 0x00007380ff0477ac */ /* 0x000ea40008000800 */
[----:B------:R4:W-:Y:S01]  /*24950*/  @P2 STG.E.U16 desc[UR20][R4.64], R7 ;  /* 0x0000000704002986 */ /* 0x0009e2000c101514 */
[C---:B------:R-:W-:Y:S01]  /*24960*/  LEA R6, P2, R10.reuse, R0, 0x1 ;  /* 0x000000000a067211 */ /* 0x040fe200078408ff */
[----:B------:R-:W-:Y:S01]  /*24970*/  VIADD R11, R10, UR5 ;  /* 0x000000050a0b7c36 */ /* 0x000fe20008000000 */
[----:B------:R-:W-:Y:S01]  /*24980*/  F2FP.BF16.F32.PACK_AB R44, R45, R44 ;  /* 0x0000002c2d2c723e */ /* 0x000fe200000010ff */
[----:B------:R-:W-:-:S02]  /*24990*/  VIADD R12, R2, 0xec ;  /* 0x000000ec020c7836 */ /* 0x000fc40000000000 */
[----:B---3--:R-:W-:Y:S01]  /*249a0*/  VIADD R9, R2, 0xed ;  /* 0x000000ed02097836 */ /* 0x008fe20000000000 */
[----:B------:R-:W-:Y:S02]  /*249b0*/  LEA R8, P6, R11, R0, 0x1 ;  /* 0x000000000b087211 */ /* 0x000fe400078c08ff */
[-C--:B----4-:R-:W-:Y:S02]  /*249c0*/  LEA.HI.X.SX32 R7, R10, R3.reuse, 0x1, P2 ;  /* 0x000000030a077211 */ /* 0x090fe400010f0eff */
[----:B-1----:R-:W-:Y:S01]  /*249d0*/  ISETP.LT.AND P2, PT, R12, UR6, !P0 ;  /* 0x000000060c007c0c */ /* 0x002fe2000c741270 */
[----:B------:R-:W1:Y:S02]  /*249e0*/  LDCU UR6, c[0x0][0x39c] ;  /* 0x00007380ff0677ac */ /* 0x000e640008000800 */
[----:B------:R3:W-:Y:S01]  /*249f0*/  @P5 STG.E.U16 desc[UR20][R6.64], R44 ;  /* 0x0000002c06005986 */ /* 0x0007e2000c101514 */
[----:B0-----:R-:W-:Y:S01]  /*24a00*/  ISETP.LT.AND P5, PT, R9, UR7, !P0 ;  /* 0x0000000709007c0c */ /* 0x001fe2000c7a1270 */
[C---:B------:R-:W-:Y:S01]  /*24a10*/  VIADD R5, R2.reuse, 0xee ;  /* 0x000000ee02057836 */ /* 0x040fe20000000000 */
[C---:B------:R-:W-:Y:S01]  /*24a20*/  LEA.HI.X.SX32 R9, R11.reuse, R3, 0x1, P6 ;  /* 0x000000030b097211 */ /* 0x040fe200030f0eff */
[----:B------:R-:W-:Y:S01]  /*24a30*/  VIADD R11, R11, UR5 ;  /* 0x000000050b0b7c36 */ /* 0x000fe20008000000 */
[----:B------:R-:W-:Y:S01]  /*24a40*/  F2FP.BF16.F32.PACK_AB R46, R47, R46 ;  /* 0x0000002e2f2e723e */ /* 0x000fe200000010ff */
[----:B------:R-:W-:Y:S01]  /*24a50*/  VIADD R12, R2, 0xf0 ;  /* 0x000000f0020c7836 */ /* 0x000fe20000000000 */
[----:B------:R-:W-:-:S02]  /*24a60*/  F2FP.BF16.F32.PACK_AB R48, R49, R48 ;  /* 0x000000303130723e */ /* 0x000fc400000010ff */
[----:B---3--:R-:W-:Y:S01]  /*24a70*/  PRMT R7, R44, 0x7632, R7 ;  /* 0x000076322c077816 */ /* 0x008fe20000000007 */
[C---:B------:R-:W-:Y:S01]  /*24a80*/  VIADD R10, R11.reuse, UR5 ;  /* 0x000000050b0a7c36 */ /* 0x040fe20008000000 */
[-C--:B------:R-:W-:Y:S01]  /*24a90*/  LEA R4, P6, R11, R0.reuse, 0x1 ;  /* 0x000000000b047211 */ /* 0x080fe200078c08ff */
[----:B------:R-:W0:Y:S02]  /*24aa0*/  LDCU UR7, c[0x0][0x39c] ;  /* 0x00007380ff0777ac */ /* 0x000e240008000800 */
[----:B------:R3:W-:Y:S01]  /*24ab0*/  @P1 STG.E.U16 desc[UR20][R8.64], R7 ;  /* 0x0000000708001986 */ /* 0x0007e2000c101514 */
[----:B--2---:R-:W-:Y:S01]  /*24ac0*/  ISETP.LT.AND P1, PT, R5, UR4, !P0 ;  /* 0x0000000405007c0c */ /* 0x004fe2000c721270 */
[----:B------:R-:W2:Y:S01]  /*24ad0*/  LDCU UR4, c[0x0][0x39c] ;  /* 0x00007380ff0477ac */ /* 0x000ea20008000800 */
[----:B------:R-:W-:Y:S01]  /*24ae0*/  LEA.HI.X.SX32 R5, R11, R3, 0x1, P6 ;  /* 0x000000030b057211 */ /* 0x000fe200030f0eff */
[----:B------:R-:W-:Y:S01]  /*24af0*/  VIADD R11, R2, 0xef ;  /* 0x000000ef020b7836 */ /* 0x000fe20000000000 */
[----:B------:R-:W-:-:S03]  /*24b00*/  LEA R6, P6, R10, R0, 0x1 ;  /* 0x000000000a067211 */ /* 0x000fc600078c08ff */
[----:B------:R4:W-:Y:S01]  /*24b10*/  @P3 STG.E.U16 desc[UR20][R4.64], R46 ;  /* 0x0000002e04003986 */ /* 0x0009e2000c101514 */
[----:B-1----:R-:W-:Y:S01]  /*24b20*/  ISETP.LT.AND P3, PT, R11, UR6, !P0 ;  /* 0x000000060b007c0c */ /* 0x002fe2000c761270 */
[----:B------:R-:W1:Y:S01]  /*24b30*/  LDCU UR6, c[0x0][0x39c] ;  /* 0x00007380ff0677ac */ /* 0x000e620008000800 */
[C---:B---3--:R-:W-:Y:S01]  /*24b40*/  LEA.HI.X.SX32 R7, R10.reuse, R3, 0x1, P6 ;  /* 0x000000030a077211 */ /* 0x048fe200030f0eff */
[----:B------:R-:W-:Y:S01]  /*24b50*/  VIADD R10, R10, UR5 ;  /* 0x000000050a0a7c36 */ /* 0x000fe20008000000 */
[----:B----4-:R-:W-:-:S03]  /*24b60*/  PRMT R5, R46, 0x7632, R5 ;  /* 0x000076322e057816 */ /* 0x010fc60000000005 */
[C---:B------:R-:W-:Y:S02]  /*24b70*/  VIADD R11, R10.reuse, UR5 ;  /* 0x000000050a0b7c36 */ /* 0x040fe40008000000 */
[----:B------:R3:W-:Y:S01]  /*24b80*/  @P4 STG.E.U16 desc[UR20][R6.64], R5 ;  /* 0x0000000506004986 */ /* 0x0007e2000c101514 */
[----:B------:R-:W-:-:S04]  /*24b90*/  LEA R8, P4, R10, R0, 0x1 ;  /* 0x000000000a087211 */ /* 0x000fc800078808ff */
[----:B------:R-:W-:Y:S02]  /*24ba0*/  LEA.HI.X.SX32 R9, R10, R3, 0x1, P4 ;  /* 0x000000030a097211 */ /* 0x000fe400020f0eff */
[----:B--2---:R-:W-:Y:S01]  /*24bb0*/  ISETP.LT.AND P4, PT, R12, UR4, !P0 ;  /* 0x000000040c007c0c */ /* 0x004fe2000c781270 */
[----:B------:R-:W2:Y:S01]  /*24bc0*/  LDCU UR4, c[0x0][0x39c] ;  /* 0x00007380ff0477ac */ /* 0x000ea20008000800 */
        /* <DEDUP_REMOVED lines=15> */
[----:B--2---:R-:W-:Y:S01]  /*24cc0*/  ISETP.LT.AND P6, PT, R8, UR4, !P0 ;  /* 0x0000000408007c0c */ /* 0x004fe2000c7c1270 */
[----:B------:R-:W-:Y:S01]  /*24cd0*/  VIADD R4, R2, 0xf4 ;  /* 0x000000f402047836 */ /* 0x000fe20000000000 */
[C---:B------:R-:W-:Y:S01]  /*24ce0*/  LEA R8, P5, R10.reuse, R0, 0x1 ;  /* 0x000000000a087211 */ /* 0x040fe200078a08ff */
[----:B------:R-:W-:Y:S01]  /*24cf0*/  @P1 STG.E.U16 desc[UR20][R6.64], R50 ;  /* 0x0000003206001986 */ /* 0x000fe2000c101514 */
[----:B0-----:R-:W-:Y:S01]  /*24d00*/  ISETP.LT.AND P1, PT, R9, UR7, !P0 ;  /* 0x0000000709007c0c */ /* 0x001fe2000c721270 */
        /* <DEDUP_REMOVED lines=15> */
[CC--:B------:R-:W-:Y:S01]  /*24e00*/  LEA.HI.X.SX32 R7, R11.reuse, R3.reuse, 0x1, P3 ;  /* 0x000000030b077211 */ /* 0x0c0fe200018f0eff */
        /* <DEDUP_REMOVED lines=8> */
[----:B-1----:R-:W-:Y:S01]  /*24e90*/  VIADD R5, R2, 0xf7 ;  /* 0x000000f702057836 */ /* 0x002fe20000000000 */
[----:B----4-:R-:W-:-:S02]  /*24ea0*/  LEA.HI.X.SX32 R9, R11, R3, 0x1, P2 ;  /* 0x000000030b097211 */ /* 0x010fc400010f0eff */
[-C--:B------:R-:W-:Y:S01]  /*24eb0*/  LEA R4, P2, R10, R0.reuse, 0x1 ;  /* 0x000000000a047211 */ /* 0x080fe200078408ff */
[C---:B------:R-:W-:Y:S02]  /*24ec0*/  VIADD R6, R2.reuse, 0xf8 ;  /* 0x000000f802067836 */ /* 0x040fe40000000000 */
[----:B------:R-:W-:Y:S01]  /*24ed0*/  @P6 STG.E.U16 desc[UR20][R8.64], R54 ;  /* 0x0000003608006986 */ /* 0x000fe2000c101514 */
[----:B--2---:R-:W-:Y:S01]  /*24ee0*/  ISETP.LT.AND P6, PT, R5, UR7, !P0 ;  /* 0x0000000705007c0c */ /* 0x004fe2000c7c1270 */
[----:B------:R-:W-:Y:S01]  /*24ef0*/  VIADD R12, R2, 0xf6 ;  /* 0x000000f6020c7836 */ /* 0x000fe20000000000 */
[CC--:B------:R-:W-:Y:S01]  /*24f00*/  LEA.HI.X.SX32 R5, R10.reuse, R3.reuse, 0x1, P2 ;  /* 0x000000030a057211 */ /* 0x0c0fe200010f0eff */
[----:B------:R-:W-:Y:S01]  /*24f10*/  VIADD R10, R10, UR5 ;  /* 0x000000050a0a7c36 */ /* 0x000fe20008000000 */
[----:B------:R-:W-:Y:S01]  /*24f20*/  PRMT R7, R54, 0x7632, R7 ;  /* 0x0000763236077816 */ /* 0x000fe20000000007 */
[----:B------:R-:W1:Y:S01]  /*24f30*/  LDCU UR7, c[0x0][0x39c] ;  /* 0x00007380ff0777ac */ /* 0x000e620008000800 */
[----:B0-----:R-:W-:Y:S01]  /*24f40*/  ISETP.LT.AND P2, PT, R6, UR4, !P0 ;  /* 0x0000000406007c0c */ /* 0x001fe2000c741270 */
[----:B------:R-:W-:Y:S01]  /*24f50*/  VIADD R11, R10, UR5 ;  /* 0x000000050a0b7c36 */ /* 0x000fe20008000000 */
[----:B---3--:R-:W-:Y:S01]  /*24f60*/  ISETP.LT.AND P3, PT, R12, UR6, !P0 ;  /* 0x000000060c007c0c */ /* 0x008fe2000c761270 */
[----:B------:R0:W-:Y:S01]  /*24f70*/  @P1 STG.E.U16 desc[UR20][R4.64], R7 ;  /* 0x0000000704001986 */ /* 0x0001e2000c101514 */
[C---:B------:R-:W-:Y:S01]  /*24f80*/  LEA R6, P1, R10.reuse, R0, 0x1 ;  /* 0x000000000a067211 */ /* 0x040fe200078208ff */
[----:B------:R-:W2:Y:S01]  /*24f90*/  LDCU UR6, c[0x0][0x39c] ;  /* 0x00007380ff0677ac */ /* 0x000ea20008000800 */
[----:B------:R-:W-:Y:S01]  /*24fa0*/  F2FP.BF16.F32.PACK_AB R56, R57, R56 ;  /* 0x000000383938723e */ /* 0x000fe200000010ff */
[----:B------:R-:W3:Y:S01]  /*24fb0*/  LDCU UR4, c[0x0][0x39c] ;  /* 0x00007380ff0477ac */ /* 0x000ee20008000800 */
[----:B0-----:R-:W-:-:S02]  /*24fc0*/  LEA.HI.X.SX32 R7, R10, R3, 0x1, P1 ;  /* 0x000000030a077211 */ /* 0x001fc400008f0eff */
[----:B------:R-:W-:-:S03]  /*24fd0*/  LEA R8, P1, R11, R0, 0x1 ;  /* 0x000000000b087211 */ /* 0x000fc600078208ff */
[----:B------:R0:W-:Y:S01]  /*24fe0*/  @P5 STG.E.U16 desc[UR20][R6.64], R56 ;  /* 0x0000003806005986 */ /* 0x0001e2000c101514 */
[C---:B------:R-:W-:Y:S01]  /*24ff0*/  LEA.HI.X.SX32 R9, R11.reuse, R3, 0x1, P1 ;  /* 0x000000030b097211 */ /* 0x040fe200008f0eff */
[----:B------:R-:W-:Y:S02]  /*25000*/  VIADD R11, R11, UR5 ;  /* 0x000000050b0b7c36 */ /* 0x000fe40008000000 */
[C---:B------:R-:W-:Y:S02]  /*25010*/  VIADD R10, R2.reuse, 0xf9 ;  /* 0x000000f9020a7836 */ /* 0x040fe40000000000 */
[----:B------:R-:W-:Y:S01]  /*25020*/  VIADD R5, R2, 0xfa ;  /* 0x000000fa02057836 */ /* 0x000fe20000000000 */
[----:B0-----:R-:W-:-:S05]  /*25030*/  PRMT R7, R56, 0x7632, R7 ;  /* 0x0000763238077816 */ /* 0x001fca0000000007 */
[----:B------:R0:W-:Y:S01]  /*25040*/  @P4 STG.E.U16 desc[UR20][R8.64], R7 ;  /* 0x0000000708004986 */ /* 0x0001e2000c101514 */
[----:B------:R-:W-:Y:S02]  /*25050*/  LEA R4, P4, R11, R0, 0x1 ;  /* 0x000000000b047211 */ /* 0x000fe400078808ff */
[----:B--2---:R-:W-:Y:S01]  /*25060*/  ISETP.LT.AND P1, PT, R10, UR6, !P0 ;  /* 0x000000060a007c0c */ /* 0x004fe2000c721270 */
[----:B------:R-:W-:Y:S01]  /*25070*/  VIADD R10, R2, 0xfb ;  /* 0x000000fb020a7836 */ /* 0x000fe20000000000 */
[----:B---3--:R-:W-:Y:S01]  /*25080*/  ISETP.LT.AND P5, PT, R5, UR4, !P0 ;  /* 0x0000000405007c0c */ /* 0x008fe2000c7a1270 */
[----:B------:R-:W2:Y:S01]  /*25090*/  LDCU UR4, c[0x0][0x39c] ;  /* 0x00007380ff0477ac */ /* 0x000ea20008000800 */
[----:B------:R-:W-:Y:S02]  /*250a0*/  F2FP.BF16.F32.PACK_AB R58, R59, R58 ;  /* 0x0000003a3b3a723e */ /* 0x000fe400000010ff */
[C---:B------:R-:W-:Y:S01]  /*250b0*/  LEA.HI.X.SX32 R5, R11.reuse, R3, 0x1, P4 ;  /* 0x000000030b057211 */ /* 0x040fe200020f0eff */
[----:B------:R-:W-:Y:S01]  /*250c0*/  VIADD R11, R11, UR5 ;  /* 0x000000050b0b7c36 */ /* 0x000fe20008000000 */
[----:B-1----:R-:W-:Y:S01]  /*250d0*/  ISETP.LT.AND P4, PT, R10, UR7, !P0 ;  /* 0x000000070a007c0c */ /* 0x002fe2000c781270 */
[----:B------:R-:W1:Y:S02]  /*250e0*/  LDCU UR6, c[0x0][0x39c] ;  /* 0x00007380ff0677ac */ /* 0x000e640008000800 */
[----:B------:R3:W-:Y:S01]  /*250f0*/  @P3 STG.E.U16 desc[UR20][R4.64], R58 ;  /* 0x0000003a04003986 */ /* 0x0007e2000c101514 */
[C---:B------:R-:W-:Y:S01]  /*25100*/  LEA R6, P3, R11.reuse, R0, 0x1 ;  /* 0x000000000b067211 */ /* 0x040fe200078608ff */
[----:B------:R-:W-:-:S03]  /*25110*/  VIADD R10, R11, UR5 ;  /* 0x000000050b0a7c36 */ /* 0x000fc60008000000 */
[-C--:B0-----:R-:W-:Y:S02]  /*25120*/  LEA.HI.X.SX32 R7, R11, R3.reuse, 0x1, P3 ;  /* 0x000000030b077211 */ /* 0x081fe400018f0eff */
[----:B------:R-:W-:Y:S01]  /*25130*/  LEA R8, P3, R10, R0, 0x1 ;  /* 0x000000000a087211 */ /* 0x000fe200078608ff */
[----:B------:R-:W-:Y:S01]  /*25140*/  VIADD R11, R2, 0xfc ;  /* 0x000000fc020b7836 */ /* 0x000fe20000000000 */
[----:B------:R-:W-:Y:S02]  /*25150*/  F2FP.BF16.F32.PACK_AB R60, R61, R60 ;  /* 0x0000003c3d3c723e */ /* 0x000fe400000010ff */
[----:B------:R-:W-:Y:S02]  /*25160*/  LEA.HI.X.SX32 R9, R10, R3, 0x1, P3 ;  /* 0x000000030a097211 */ /* 0x000fe400018f0eff */
[----:B---3--:R-:W-:Y:S01]  /*25170*/  PRMT R5, R58, 0x7632, R5 ;  /* 0x000076323a057816 */ /* 0x008fe20000000005 */
[----:B------:R-:W-:Y:S01]  /*25180*/  VIADD R10, R10, UR5 ;  /* 0x000000050a0a7c36 */ /* 0x000fe20008000000 */
[----:B--2---:R-:W-:Y:S01]  /*25190*/  ISETP.LT.AND P3, PT, R11, UR4, !P0 ;  /* 0x000000040b007c0c */ /* 0x004fe2000c761270 */
[----:B------:R-:W-:Y:S01]  /*251a0*/  VIADD R12, R2, 0xfd ;  /* 0x000000fd020c7836 */ /* 0x000fe20000000000 */
[----:B------:R-:W0:Y:S01]  /*251b0*/  LDCU UR4, c[0x0][0x39c] ;  /* 0x00007380ff0477ac */ /* 0x000e220008000800 */
[----:B------:R2:W-:Y:S01]  /*251c0*/  @P6 STG.E.U16 desc[UR20][R6.64], R5 ;  /* 0x0000000506006986 */ /* 0x0005e2000c101514 */
[----:B------:R-:W-:-:S03]  /*251d0*/  VIADD R11, R10, UR5 ;  /* 0x000000050a0b7c36 */ /* 0x000fc60008000000 */
[----:B------:R3:W-:Y:S01]  /*251e0*/  @P2 STG.E.U16 desc[UR20][R8.64], R60 ;  /* 0x0000003c08002986 */ /* 0x0007e2000c101514 */
[----:B------:R-:W-:-:S04]  /*251f0*/  LEA R4, P2, R10, R0, 0x1 ;  /* 0x000000000a047211 */ /* 0x000fc800078408ff */
[----:B--2---:R-:W-:Y:S01]  /*25200*/  LEA.HI.X.SX32 R5, R10, R3, 0x1, P2 ;  /* 0x000000030a057211 */ /* 0x004fe200010f0eff */
[----:B------:R-:W-:Y:S01]  /*25210*/  VIADD R10, R11, UR5 ;  /* 0x000000050b0a7c36 */ /* 0x000fe20008000000 */
[----:B------:R-:W-:-:S03]  /*25220*/  PRMT R7, R60, 0x7632, R7 ;  /* 0x000076323c077816 */ /* 0x000fc60000000007 */
[----:B------:R-:W-:Y:S01]  /*25230*/  VIADD R13, R10, UR5 ;  /* 0x000000050a0d7c36 */ /* 0x000fe20008000000 */
[----:B-1----:R-:W-:Y:S01]  /*25240*/  ISETP.LT.AND P2, PT, R12, UR6, !P0 ;  /* 0x000000060c007c0c */ /* 0x002fe2000c741270 */
[----:B------:R-:W1:Y:S01]  /*25250*/  LDCU UR6, c[0x0][0x39c] ;  /* 0x00007380ff0677ac */ /* 0x000e620008000800 */
[----:B------:R2:W-:Y:S01]  /*25260*/  @P1 STG.E.U16 desc[UR20][R4.64], R7 ;  /* 0x0000000704001986 */ /* 0x0005e2000c101514 */
[----:B------:R-:W-:Y:S01]  /*25270*/  VIADD R14, R13, UR5 ;  /* 0x000000050d0e7c36 */ /* 0x000fe20008000000 */
[-C--:B------:R-:W-:Y:S02]  /*25280*/  LEA R6, P1, R11, R0.reuse, 0x1 ;  /* 0x000000000b067211 */ /* 0x080fe400078208ff */
[----:B---3--:R-:W-:Y:S01]  /*25290*/  LEA R8, P6, R10, R0, 0x1 ;  /* 0x000000000a087211 */ /* 0x008fe200078c08ff */
[----:B------:R-:W-:-:S03]  /*252a0*/  VIADD R15, R14, UR5 ;  /* 0x000000050e0f7c36 */ /* 0x000fc60008000000 */
[-C--:B------:R-:W-:Y:S01]  /*252b0*/  LEA.HI.X.SX32 R9, R10, R3.reuse, 0x1, P6 ;  /* 0x000000030a097211 */ /* 0x080fe200030f0eff */
[----:B------:R-:W-:Y:S01]  /*252c0*/  VIADD R16, R15, UR5 ;  /* 0x000000050f107c36 */ /* 0x000fe20008000000 */
[-C--:B------:R-:W-:Y:S02]  /*252d0*/  LEA R12, P6, R14, R0.reuse, 0x1 ;  /* 0x000000000e0c7211 */ /* 0x080fe400078c08ff */
[-C--:B--2---:R-:W-:Y:S02]  /*252e0*/  LEA.HI.X.SX32 R7, R11, R3.reuse, 0x1, P1 ;  /* 0x000000030b077211 */ /* 0x084fe400008f0eff */
[C---:B------:R-:W-:Y:S01]  /*252f0*/  LEA R10, P1, R13.reuse, R0, 0x1 ;  /* 0x000000000d0a7211 */ /* 0x040fe200078208ff */
[C---:B------:R-:W-:Y:S02]  /*25300*/  VIADD R17, R2.reuse, 0xfe ;  /* 0x000000fe02117836 */ /* 0x040fe40000000000 */
[----:B------:R-:W-:Y:S01]  /*25310*/  VIADD R2, R2, 0xff ;  /* 0x000000ff02027836 */ /* 0x000fe20000000000 */
[----:B------:R-:W-:-:S02]  /*25320*/  LEA.HI.X.SX32 R11, R13, R3, 0x1, P1 ;  /* 0x000000030d0b7211 */ /* 0x000fc400008f0eff */
[-C--:B------:R-:W-:Y:S02]  /*25330*/  LEA.HI.X.SX32 R13, R14, R3.reuse, 0x1, P6 ;  /* 0x000000030e0d7211 */ /* 0x080fe400030f0eff */
[----:B------:R-:W-:Y:S02]  /*25340*/  LEA R4, P6, R16, R0, 0x1 ;  /* 0x0000000010047211 */ /* 0x000fe400078c08ff */
[----:B------:R-:W-:Y:S02]  /*25350*/  F2FP.BF16.F32.PACK_AB R62, R63, R62 ;  /* 0x0000003e3f3e723e */ /* 0x000fe400000010ff */
[----:B0-----:R-:W-:Y:S02]  /*25360*/  ISETP.LT.AND P1, PT, R17, UR4, !P0 ;  /* 0x0000000411007c0c */ /* 0x001fe4000c721270 */
[----:B-1----:R-:W-:Y:S02]  /*25370*/  ISETP.LT.AND P0, PT, R2, UR6, !P0 ;  /* 0x0000000602007c0c */ /* 0x002fe4000c701270 */
[----:B------:R-:W-:-:S02]  /*25380*/  LEA.HI.X.SX32 R5, R16, R3, 0x1, P6 ;  /* 0x0000000310057211 */ /* 0x000fc400030f0eff */
[----:B------:R-:W-:Y:S02]  /*25390*/  LEA R2, P6, R15, R0, 0x1 ;  /* 0x000000000f027211 */ /* 0x000fe400078c08ff */
[----:B------:R-:W-:Y:S02]  /*253a0*/  F2FP.BF16.F32.PACK_AB R64, R65, R64 ;  /* 0x000000404140723e */ /* 0x000fe400000010ff */
[----:B------:R-:W-:Y:S01]  /*253b0*/  PRMT R0, R62, 0x7632, R0 ;  /* 0x000076323e007816 */ /* 0x000fe20000000000 */
[----:B------:R0:W-:Y:S01]  /*253c0*/  @P5 STG.E.U16 desc[UR20][R6.64], R62 ;  /* 0x0000003e06005986 */ /* 0x0001e2000c101514 */
[----:B------:R-:W-:Y:S02]  /*253d0*/  F2FP.BF16.F32.PACK_AB R66, R67, R66 ;  /* 0x000000424342723e */ /* 0x000fe400000010ff */
[----:B------:R-:W-:Y:S01]  /*253e0*/  LEA.HI.X.SX32 R3, R15, R3, 0x1, P6 ;  /* 0x000000030f037211 */ /* 0x000fe200030f0eff */
[----:B------:R1:W-:Y:S04]  /*253f0*/  @P4 STG.E.U16 desc[UR20][R8.64], R0 ;  /* 0x0000000008004986 */ /* 0x0003e8000c101514 */
[----:B------:R2:W-:Y:S01]  /*25400*/  @P3 STG.E.U16 desc[UR20][R10.64], R64 ;  /* 0x000000400a003986 */ /* 0x0005e2000c101514 */
[----:B0-----:R-:W-:-:S02]  /*25410*/  PRMT R7, R64, 0x7632, R7 ;  /* 0x0000763240077816 */ /* 0x001fc40000000007 */
[----:B-1----:R-:W-:-:S03]  /*25420*/  PRMT R9, R66, 0x7632, R9 ;  /* 0x0000763242097816 */ /* 0x002fc60000000009 */
[----:B------:R2:W-:Y:S04]  /*25430*/  @P2 STG.E.U16 desc[UR20][R12.64], R7 ;  /* 0x000000070c002986 */ /* 0x0005e8000c101514 */
[----:B------:R2:W-:Y:S04]  /*25440*/  @P1 STG.E.U16 desc[UR20][R2.64], R66 ;  /* 0x0000004202001986 */ /* 0x0005e8000c101514 */
[----:B------:R2:W-:Y:S01]  /*25450*/  @P0 STG.E.U16 desc[UR20][R4.64], R9 ;  /* 0x0000000904000986 */ /* 0x0005e2000c101514 */
[----:B------:R-:W-:Y:S06]  /*25460*/  BAR.SYNC.DEFER_BLOCKING 0x0 ;  /* 0x0000000000007b1d */ /* 0x000fec0000010000 */
[----:B------:R-:W-:Y:S05]  /*25470*/  BRA.U UP0, `(.L_x_14) ;  /* 0x0000000100a07547 */ /* 0x000fea000b800000 */
[----:B------:R-:W0:Y:S01]  /*25480*/  S2UR UR5, SR_CgaCtaId ;  /* 0x00000000000579c3 */ /* 0x000e220000008800 */
[----:B------:R-:W-:Y:S01]  /*25490*/  NOP ;  /* 0x0000000000007918 */ /* 0x000fe20000000000 */
[----:B------:R-:W-:Y:S01]  /*254a0*/  UMOV UR4, 0x50 ;  /* 0x0000005000047882 */ /* 0x000fe20000000000 */
[----:B------:R-:W-:Y:S02]  /*254b0*/  IMAD.U32 R0, RZ, RZ, UR8 ;  /* 0x00000008ff007e24 */ /* 0x000fe4000f8e00ff */
[----:B--2---:R-:W-:Y:S02]  /*254c0*/  IMAD.MOV.U32 R3, RZ, RZ, 0xffff ;  /* 0x0000ffffff037424 */ /* 0x004fe400078e00ff */
[----:B------:R-:W-:Y:S01]  /*254d0*/  IMAD.MOV.U32 R7, RZ, RZ, 0x1 ;  /* 0x00000001ff077424 */ /* 0x000fe200078e00ff */
[----:B------:R-:W-:-:S04]  /*254e0*/  LOP3.LUT R0, R0, 0xffff, RZ, 0xc0, !PT ;  /* 0x0000ffff00007812 */ /* 0x000fc800078ec0ff */
[----:B------:R-:W-:-:S05]  /*254f0*/  SHF.R.U32.HI R0, RZ, 0x5, R0 ;  /* 0x00000005ff007819 */ /* 0x000fca0000011600 */
[----:B------:R-:W-:Y:S01]  /*25500*/  VIADD R2, R0, 0x10 ;  /* 0x0000001000027836 */ /* 0x000fe20000000000 */
[----:B------:R-:W-:Y:S01]  /*25510*/  SHF.L.U32 R0, R3, R0, RZ ;  /* 0x0000000003007219 */ /* 0x000fe200000006ff */
[----:B0-----:R-:W-:-:S03]  /*25520*/  ULEA UR6, UR5, UR4, 0x18 ;  /* 0x0000000405067291 */ /* 0x001fc6000f8ec0ff */
[----:B------:R-:W-:-:S04]  /*25530*/  SHF.L.U32 R3, R7, R2, RZ ;  /* 0x0000000207037219 */ /* 0x000fc800000006ff */
[----:B------:R-:W-:Y:S02]  /*25540*/  LOP3.LUT R0, R3, R0, RZ, 0xfc, !PT ;  /* 0x0000000003007212 */ /* 0x000fe400078efcff */
[----:B------:R-:W0:Y:S02]  /*25550*/  LDS R5, [UR6] ;  /* 0x00000006ff057984 */ /* 0x000e240008000800 */
[C---:B------:R-:W-:Y:S02]  /*25560*/  LOP3.LUT R2, R0.reuse, 0xffff, RZ, 0xc0, !PT ;  /* 0x0000ffff00027812 */ /* 0x040fe400078ec0ff */
[----:B0-----:R-:W-:-:S04]  /*25570*/  LOP3.LUT R3, R0, 0xffff, R5, 0x80, !PT ;  /* 0x0000ffff00037812 */ /* 0x001fc800078e8005 */
[----:B------:R-:W-:-:S13]  /*25580*/  ISETP.NE.AND P0, PT, R3, R2, PT ;  /* 0x000000020300720c */ /* 0x000fda0003f05270 */
[----:B------:R-:W-:Y:S05]  /*25590*/  @P0 BRA `(.L_x_15) ;  /* 0x0000000000500947 */ /* 0x000fea0003800000 */
[----:B------:R-:W-:Y:S02]  /*255a0*/  SHF.R.U32.HI R5, RZ, 0x10, R5 ;  /* 0x00000010ff057819 */ /* 0x000fe40000011605 */
[----:B------:R-:W-:-:S04]  /*255b0*/  SHF.R.U32.HI R2, RZ, 0x10, R0 ;  /* 0x00000010ff027819 */ /* 0x000fc80000011600 */
[----:B------:R-:W-:-:S04]  /*255c0*/  LOP3.LUT R5, R5, R2, RZ, 0xc0, !PT ;  /* 0x0000000205057212 */ /* 0x000fc800078ec0ff */
[----:B------:R-:W-:-:S13]  /*255d0*/  ISETP.NE.AND P0, PT, R5, R2, PT ;  /* 0x000000020500720c */ /* 0x000fda0003f05270 */
[----:B------:R-:W-:Y:S05]  /*255e0*/  @P0 BRA `(.L_x_16) ;  /* 0x0000000000300947 */ /* 0x000fea0003800000 */
[----:B------:R-:W-:Y:S01]  /*255f0*/  R2UR UR4, R0 ;  /* 0x00000000000472ca */ /* 0x000fe200000e0000 */
[----:B------:R-:W-:Y:S01]  /*25600*/  VOTEU.ANY UR5, UPT, PT ;  /* 0x0000000000057886 */ /* 0x000fe200038e0100 */
[----:B------:R-:W0:Y:S01]  /*25610*/  S2R R0, SR_LANEID ;  /* 0x0000000000007919 */ /* 0x000e220000000000 */
[----:B------:R-:W-:-:S10]  /*25620*/  UFLO.U32 UR5, UR5 ;  /* 0x00000005000572bd */ /* 0x000fd400080e0000 */
[----:B------:R-:W-:-:S06]  /*25630*/  ULOP3.LUT UR4, URZ, UR4, URZ, 0x33, !UPT ;  /* 0x00000004ff047292 */ /* 0x000fcc000f8e33ff */
[----:B------:R-:W-:-:S04]  /*25640*/  IMAD.U32 R2, RZ, RZ, UR4 ;  /* 0x00000004ff027e24 */ /* 0x000fc8000f8e00ff */
[----:B------:R-:W1:Y:S02]  /*25650*/  REDUX UR7, R2 ;  /* 0x00000000020773c4 */ /* 0x000e640000000000 */
[----:B------:R3:W-:Y:S01]  /*25660*/  UTCATOMSWS.AND URZ, UR4 ;  /* 0x0000000400ff79e3 */ /* 0x0007e20008000000 */
[----:B0-----:R-:W-:Y:S01]  /*25670*/  ISETP.EQ.U32.AND P0, PT, R0, UR5, PT ;  /* 0x0000000500007c0c */ /* 0x001fe2000bf02070 */
[----:B-1----:R-:W-:-:S12]  /*25680*/  IMAD.U32 R0, RZ, RZ, UR7 ;  /* 0x00000007ff007e24 */ /* 0x002fd8000f8e00ff */
[----:B------:R3:W-:Y:S01]  /*25690*/  @P0 ATOMS.AND RZ, [UR6], R0 ;  /* 0x00000000ffff098c */ /* 0x0007e2000a800006 */
[----:B------:R-:W-:Y:S05]  /*256a0*/  BRA `(.L_x_14) ;  /* 0x0000000000147947 */ /* 0x000fea0003800000 */
.L_x_16:
[----:B------:R-:W-:-:S07]  /*256b0*/  MOV R2, 0x256d0 ;  /* 0x000256d000027802 */ /* 0x000fce0000000f00 */
[----:B------:R-:W-:Y:S05]  /*256c0*/  CALL.REL.NOINC `($__internal_0_$__cuda_sm10x_tcgen05_guardrail_trap_col_being_dealloced_not_returned_by_alloc) ;  /* 0x00000000002c7944 */ /* 0x000fea0003c00000 */
[----:B------:R-:W-:Y:S05]  /*256d0*/  BRA `(.L_x_14) ;  /* 0x0000000000087947 */ /* 0x000fea0003800000 */
.L_x_15:
[----:B------:R-:W-:-:S07]  /*256e0*/  MOV R2, 0x25700 ;  /* 0x0002570000027802 */ /* 0x000fce0000000f00 */
[----:B------:R-:W-:Y:S05]  /*256f0*/  CALL.REL.NOINC `($__internal_2_$__cuda_sm10x_tcgen05_guardrail_trap_unallocated_columns_being_dealloced) ;  /* 0x0000000000387944 */ /* 0x000fea0003c00000 */
.L_x_14:
[----:B------:R-:W-:Y:S01]  /*25700*/  NOP ;  /* 0x0000000000007918 */ /* 0x000fe20000000000 */
[----:B---3--:R-:W-:Y:S05]  /*25710*/  EXIT ;  /* 0x000000000000794d */ /* 0x008fea0003800000 */
.L_x_9:
[----:B------:R-:W0:Y:S02]  /*25720*/  SYNCS.PHASECHK.TRANS64.TRYWAIT P1, [UR6], R5 ;  /* 0x00000005ff0075a7 */ /* 0x000e240008021106 */
[----:B0-----:R-:W-:Y:S05]  /*25730*/  @!P1 BRA `(.L_x_9) ;  /* 0xfffffffc00f89947 */ /* 0x001fea000383ffff */
[----:B------:R-:W-:Y:S05]  /*25740*/  BRA `(.L_x_17) ;  /* 0xfffffef000f47947 */ /* 0x000fea000383ffff */
.L_x_13:
[----:B------:R-:W0:Y:S02]  /*25750*/  SYNCS.PHASECHK.TRANS64.TRYWAIT P1, [UR6], R4 ;  /* 0x00000004ff0075a7 */ /* 0x000e240008021106 */
[----:B0-----:R-:W-:Y:S05]  /*25760*/  @!P1 BRA `(.L_x_13) ;  /* 0xfffffffc00f89947 */ /* 0x001fea000383ffff */
[----:B------:R-:W-:Y:S05]  /*25770*/  BRA `(.L_x_12) ;  /* 0xffffff54007c7947 */ /* 0x000fea000383ffff */
        .weak           $__internal_0_$__cuda_sm10x_tcgen05_guardrail_trap_col_being_dealloced_not_returned_by_alloc
        .type           $__internal_0_$__cuda_sm10x_tcgen05_guardrail_trap_col_being_dealloced_not_returned_by_alloc,@function
        .size           $__internal_0_$__cuda_sm10x_tcgen05_guardrail_trap_col_being_dealloced_not_returned_by_alloc,($__internal_1_$__cuda_sm10x_tcgen05_guardrail_trap_phase_invalid_during_alloc - $__internal_0_$__cuda_sm10x_tcgen05_guardrail_trap_col_being_dealloced_not_returned_by_alloc)
$__internal_0_$__cuda_sm10x_tcgen05_guardrail_trap_col_being_dealloced_not_returned_by_alloc:
[----:B------:R-:W-:Y:S05]  /*25780*/  BPT.TRAP 0x1 ;  /* 0x000000040000795c */ /* 0x000fea0000300000 */
[----:B------:R-:W-:-:S04]  /*25790*/  IMAD.MOV.U32 R3, RZ, RZ, 0x0 ;  /* 0x00000000ff037424 */ /* 0x000fc800078e00ff */
[----:B------:R-:W-:Y:S05]  /*257a0*/  RET.REL.NODEC R2 `(matmul_kernel) ;  /* 0xfffffda802147950 */ /* 0x000fea0003c3ffff */
        .weak           $__internal_1_$__cuda_sm10x_tcgen05_guardrail_trap_phase_invalid_during_alloc
        .type           $__internal_1_$__cuda_sm10x_tcgen05_guardrail_trap_phase_invalid_during_alloc,@function
        .size           $__internal_1_$__cuda_sm10x_tcgen05_guardrail_trap_phase_invalid_during_alloc,($__internal_2_$__cuda_sm10x_tcgen05_guardrail_trap_unallocated_columns_being_dealloced - $__internal_1_$__cuda_sm10x_tcgen05_guardrail_trap_phase_invalid_during_alloc)
$__internal_1_$__cuda_sm10x_tcgen05_guardrail_trap_phase_invalid_during_alloc:
[----:B------:R-:W-:Y:S05]  /*257b0*/  BPT.TRAP 0x1 ;  /* 0x000000040000795c */ /* 0x000fea0000300000 */
[----:B------:R-:W-:-:S04]  /*257c0*/  IMAD.MOV.U32 R3, RZ, RZ, 0x0 ;  /* 0x00000000ff037424 */ /* 0x000fc800078e00ff */
[----:B------:R-:W-:Y:S05]  /*257d0*/  RET.REL.NODEC R2 `(matmul_kernel) ;  /* 0xfffffda802087950 */ /* 0x000fea0003c3ffff */
        .weak           $__internal_2_$__cuda_sm10x_tcgen05_guardrail_trap_unallocated_columns_being_dealloced
        .type           $__internal_2_$__cuda_sm10x_tcgen05_guardrail_trap_unallocated_columns_being_dealloced,@function
        .size           $__internal_2_$__cuda_sm10x_tcgen05_guardrail_trap_unallocated_columns_being_dealloced,(.L_x_21 - $__internal_2_$__cuda_sm10x_tcgen05_guardrail_trap_unallocated_columns_being_dealloced)
$__internal_2_$__cuda_sm10x_tcgen05_guardrail_trap_unallocated_columns_being_dealloced:
[----:B------:R-:W-:Y:S05]  /*257e0*/  BPT.TRAP 0x1 ;  /* 0x000000040000795c */ /* 0x000fea0000300000 */
[----:B------:R-:W-:-:S04]  /*257f0*/  IMAD.MOV.U32 R3, RZ, RZ, 0x0 ;  /* 0x00000000ff037424 */ /* 0x000fc800078e00ff */
[----:B------:R-:W-:Y:S05]  /*25800*/  RET.REL.NODEC R2 `(matmul_kernel) ;  /* 0xfffffda402fc7950 */ /* 0x000fea0003c3ffff */
.L_x_18:
[----:B------:R-:W-:-:S00]  /*25810*/  BRA `(.L_x_18) ;  /* 0xfffffffc00fc7947 */ /* 0x000fc0000383ffff */
[----:B------:R-:W-:-:S00]  /*25820*/  NOP ;  /* 0x0000000000007918 */ /* 0x000fc00000000000 */
        /* <DEDUP_REMOVED lines=13> */
.L_x_21:


//--------------------- .nv.shared.matmul_kernel  --------------------------
	.section	.nv.shared.matmul_kernel,"aw",@nobits
	.sectionflags	@""
	.align	16
	.zero		1024


//--------------------- .nv.shared.reserved.0     --------------------------
	.section	.nv.shared.reserved.0,"aw",@nobits
	.align	8
	.weak		__nv_reservedSMEM_offset_0_alias
	.size		__nv_reservedSMEM_offset_0_alias, 0, 64
	.other		__nv_reservedSMEM_offset_0_alias,@"STO_CUDA_RESERVED_SHARED STV_DEFAULT"
__nv_reservedSMEM_offset_0_alias:
	.zero		0
.nv.shared.reserved.0:
	.zero		64
	.weak		__nv_reservedSMEM_allocation_phase
	.type		__nv_reservedSMEM_allocation_phase,@object
	.size		__nv_reservedSMEM_allocation_phase,(.L_0 - __nv_reservedSMEM_allocation_phase)
__nv_reservedSMEM_allocation_phase:
	.zero		1
.L_0:
	.zero		7
	.weak		__nv_reservedSMEM_devtool_atexit_pc
	.type		__nv_reservedSMEM_devtool_atexit_pc,@object
	.size		__nv_reservedSMEM_devtool_atexit_pc,(__nv_reservedSMEM_allocation_mask - __nv_reservedSMEM_devtool_atexit_pc)
__nv_reservedSMEM_devtool_atexit_pc:
	.zero		8
	.weak		__nv_reservedSMEM_allocation_mask
	.type		__nv_reservedSMEM_allocation_mask,@object
	.size		__nv_reservedSMEM_allocation_mask,(.L_2 - __nv_reservedSMEM_allocation_mask)
__nv_reservedSMEM_allocation_mask:
	.zero		4
.L_2:


//--------------------- .nv.constant0.matmul_kernel --------------------------
	.section	.nv.constant0.matmul_kernel,"a",@progbits
	.sectionflags	@""
	.align	4
.nv.constant0.matmul_kernel:
	.zero		976


//--------------------- SYMBOLS --------------------------

	.type		.nv.reservedSmem.offset0,@object
	.size		.nv.reservedSmem.offset0,0x4
	.type		.nv.reservedSmem.cap,@object
	.size		.nv.reservedSmem.cap,0x4
